//
// Generated by NVIDIA NVVM Compiler
//
// Compiler Build ID: CL-36424714
// Cuda compilation tools, release 13.0, V13.0.88
// Based on NVVM 20.0.0
//

.version 9.0
.target sm_100
.address_size 64

	// .globl	_Z5swat6PclS_lssl
.extern .func  (.param .b32 func_retval0) vprintf
(
	.param .b64 vprintf_param_0,
	.param .b64 vprintf_param_1
)
;
// _ZZ5swat6PclS_lsslE2s0 has been demoted
// _ZZ5swat6PclS_lsslE2s1 has been demoted
// _ZZ5swat6PclS_lsslE1F has been demoted
// _ZZ5swat6PclS_lsslE1H has been demoted
// _ZZ5swat1PclS_lssE2S0 has been demoted
// _ZZ5swat1PclS_lssE1F has been demoted
// _ZZ5swat1PclS_lssE2H0 has been demoted
// _ZZ5swat1PclS_lssE2H1 has been demoted
// _ZZ11swat_print1PclS_lssE2S0 has been demoted
// _ZZ11swat_print1PclS_lssE2S1 has been demoted
// _ZZ11swat_print1PclS_lssE1F has been demoted
// _ZZ11swat_print1PclS_lssE2H0 has been demoted
// _ZZ11swat_print1PclS_lssE2H1 has been demoted
// _ZZ11swat_strip0PclS_lsslE1F has been demoted
// _ZZ11swat_strip0PclS_lsslE2H0 has been demoted
// _ZZ11swat_strip0PclS_lsslE2H1 has been demoted
// _ZZ11swat_strip1PclS_lsslE1F has been demoted
// _ZZ11swat_strip1PclS_lsslE2H0 has been demoted
// _ZZ10swat_stripPclS_lsslE1F has been demoted
// _ZZ10swat_stripPclS_lsslE2H0 has been demoted
// _ZZ10swat_printPclS_lsslE2S0 has been demoted
// _ZZ10swat_printPclS_lsslE2S1 has been demoted
// _ZZ10swat_printPclS_lsslE1F has been demoted
// _ZZ10swat_printPclS_lsslE2H0 has been demoted
// _ZZ10swat_printPclS_lsslE2H1 has been demoted
// _ZZ5swat2PclS_lssE2S0 has been demoted
// _ZZ5swat2PclS_lssE1F has been demoted
// _ZZ5swat2PclS_lssE1H has been demoted
// _ZZ5swat3PclS_lssE2S0 has been demoted
// _ZZ5swat3PclS_lssE1F has been demoted
// _ZZ5swat3PclS_lssE2H0 has been demoted
// _ZZ5swat3PclS_lssE2H1 has been demoted
.global .align 1 .b8 $str[50] = {78, 32, 37, 108, 100, 32, 77, 32, 37, 108, 100, 32, 105, 100, 120, 32, 37, 100, 32, 115, 116, 101, 112, 32, 37, 108, 100, 32, 98, 108, 111, 99, 107, 68, 105, 109, 32, 98, 108, 111, 99, 107, 73, 100, 120, 32, 37, 100, 10};
.global .align 1 .b8 $str$1[21] = {120, 32, 37, 108, 100, 32, 121, 32, 37, 108, 100, 32, 98, 105, 100, 32, 37, 108, 100, 10};
.global .align 1 .b8 $str$4[17] = {98, 105, 100, 32, 37, 108, 100, 32, 98, 100, 109, 32, 37, 108, 100, 10};
.global .align 1 .b8 $str$5[31] = {98, 105, 100, 32, 37, 108, 100, 32, 98, 100, 109, 32, 37, 108, 100, 32, 98, 105, 100, 32, 37, 108, 100, 32, 77, 32, 37, 108, 100, 10};

.visible .entry _Z5swat6PclS_lssl(
	.param .u64 .ptr .align 1 _Z5swat6PclS_lssl_param_0,
	.param .u64 _Z5swat6PclS_lssl_param_1,
	.param .u64 .ptr .align 1 _Z5swat6PclS_lssl_param_2,
	.param .u64 _Z5swat6PclS_lssl_param_3,
	.param .u16 _Z5swat6PclS_lssl_param_4,
	.param .u16 _Z5swat6PclS_lssl_param_5,
	.param .u64 _Z5swat6PclS_lssl_param_6
)
{
	.local .align 8 .b8 	__local_depot0[40];
	.reg .b64 	%SP;
	.reg .b64 	%SPL;
	.reg .pred 	%p<21>;
	.reg .b16 	%rs<137>;
	.reg .b32 	%r<66>;
	.reg .b64 	%rd<36>;
	// demoted variable
	.shared .align 1 .b8 _ZZ5swat6PclS_lsslE2s0[512];
	// demoted variable
	.shared .align 1 .b8 _ZZ5swat6PclS_lsslE2s1[16384];
	// demoted variable
	.shared .align 2 .b8 _ZZ5swat6PclS_lsslE1F[8256];
	// demoted variable
	.shared .align 2 .b8 _ZZ5swat6PclS_lsslE1H[8256];
	mov.u64 	%SPL, __local_depot0;
	cvta.local.u64 	%SP, %SPL;
	ld.param.u64 	%rd12, [_Z5swat6PclS_lssl_param_0];
	ld.param.u64 	%rd13, [_Z5swat6PclS_lssl_param_1];
	ld.param.u64 	%rd16, [_Z5swat6PclS_lssl_param_2];
	ld.param.u64 	%rd14, [_Z5swat6PclS_lssl_param_3];
	ld.param.u16 	%rs6, [_Z5swat6PclS_lssl_param_4];
	ld.param.u16 	%rs7, [_Z5swat6PclS_lssl_param_5];
	ld.param.u64 	%rd15, [_Z5swat6PclS_lssl_param_6];
	cvta.to.global.u64 	%rd1, %rd16;
	mov.u32 	%r1, %tid.x;
	and.b32  	%r2, %r1, 31;
	mov.u32 	%r3, %ctaid.x;
	mov.u32 	%r4, %ntid.x;
	mad.lo.s32 	%r5, %r3, %r4, %r1;
	or.b32  	%r25, %r5, %r1;
	setp.ne.s32 	%p1, %r25, 0;
	@%p1 bra 	$L__BB0_2;
	add.u64 	%rd17, %SP, 0;
	add.u64 	%rd18, %SPL, 0;
	st.local.u64 	[%rd18], %rd13;
	st.local.u64 	[%rd18+8], %rd14;
	st.local.u32 	[%rd18+16], %r5;
	st.local.u64 	[%rd18+24], %rd15;
	st.local.v2.u32 	[%rd18+32], {%r4, %r3};
	mov.u64 	%rd19, $str;
	cvta.global.u64 	%rd20, %rd19;
	{ // callseq 0, 0
	.param .b64 param0;
	st.param.b64 	[param0], %rd20;
	.param .b64 param1;
	st.param.b64 	[param1], %rd17;
	.param .b32 retval0;
	call.uni (retval0), 
	vprintf, 
	(
	param0, 
	param1
	);
	ld.param.b32 	%r26, [retval0];
	} // callseq 0
$L__BB0_2:
	cvt.u64.u32 	%rd2, %r1;
	setp.le.s64 	%p2, %rd13, %rd2;
	@%p2 bra 	$L__BB0_4;
	cvta.to.global.u64 	%rd21, %rd12;
	add.s64 	%rd22, %rd21, %rd2;
	ld.global.u8 	%rs8, [%rd22];
	mov.u32 	%r28, _ZZ5swat6PclS_lsslE2s0;
	add.s32 	%r29, %r28, %r1;
	st.shared.u8 	[%r29], %rs8;
$L__BB0_4:
	shl.b32 	%r30, %r2, 1;
	mov.u32 	%r31, _ZZ5swat6PclS_lsslE1F;
	add.s32 	%r32, %r31, %r30;
	mov.u32 	%r33, _ZZ5swat6PclS_lsslE1H;
	add.s32 	%r34, %r33, %r30;
	mov.b16 	%rs9, 0;
	st.shared.u16 	[%r32], %rs9;
	st.shared.u16 	[%r34], %rs9;
	st.shared.u16 	[%r32+64], %rs9;
	st.shared.u16 	[%r34+64], %rs9;
	st.shared.u16 	[%r32+128], %rs9;
	st.shared.u16 	[%r34+128], %rs9;
	st.shared.u16 	[%r32+192], %rs9;
	st.shared.u16 	[%r34+192], %rs9;
	st.shared.u16 	[%r32+256], %rs9;
	st.shared.u16 	[%r34+256], %rs9;
	st.shared.u16 	[%r32+320], %rs9;
	st.shared.u16 	[%r34+320], %rs9;
	st.shared.u16 	[%r32+384], %rs9;
	st.shared.u16 	[%r34+384], %rs9;
	st.shared.u16 	[%r32+448], %rs9;
	st.shared.u16 	[%r34+448], %rs9;
	st.shared.u16 	[%r32+512], %rs9;
	st.shared.u16 	[%r34+512], %rs9;
	st.shared.u16 	[%r32+576], %rs9;
	st.shared.u16 	[%r34+576], %rs9;
	st.shared.u16 	[%r32+640], %rs9;
	st.shared.u16 	[%r34+640], %rs9;
	st.shared.u16 	[%r32+704], %rs9;
	st.shared.u16 	[%r34+704], %rs9;
	st.shared.u16 	[%r32+768], %rs9;
	st.shared.u16 	[%r34+768], %rs9;
	st.shared.u16 	[%r32+832], %rs9;
	st.shared.u16 	[%r34+832], %rs9;
	st.shared.u16 	[%r32+896], %rs9;
	st.shared.u16 	[%r34+896], %rs9;
	st.shared.u16 	[%r32+960], %rs9;
	st.shared.u16 	[%r34+960], %rs9;
	st.shared.u16 	[%r32+1024], %rs9;
	st.shared.u16 	[%r34+1024], %rs9;
	st.shared.u16 	[%r32+1088], %rs9;
	st.shared.u16 	[%r34+1088], %rs9;
	st.shared.u16 	[%r32+1152], %rs9;
	st.shared.u16 	[%r34+1152], %rs9;
	st.shared.u16 	[%r32+1216], %rs9;
	st.shared.u16 	[%r34+1216], %rs9;
	st.shared.u16 	[%r32+1280], %rs9;
	st.shared.u16 	[%r34+1280], %rs9;
	st.shared.u16 	[%r32+1344], %rs9;
	st.shared.u16 	[%r34+1344], %rs9;
	st.shared.u16 	[%r32+1408], %rs9;
	st.shared.u16 	[%r34+1408], %rs9;
	st.shared.u16 	[%r32+1472], %rs9;
	st.shared.u16 	[%r34+1472], %rs9;
	st.shared.u16 	[%r32+1536], %rs9;
	st.shared.u16 	[%r34+1536], %rs9;
	st.shared.u16 	[%r32+1600], %rs9;
	st.shared.u16 	[%r34+1600], %rs9;
	st.shared.u16 	[%r32+1664], %rs9;
	st.shared.u16 	[%r34+1664], %rs9;
	st.shared.u16 	[%r32+1728], %rs9;
	st.shared.u16 	[%r34+1728], %rs9;
	st.shared.u16 	[%r32+1792], %rs9;
	st.shared.u16 	[%r34+1792], %rs9;
	st.shared.u16 	[%r32+1856], %rs9;
	st.shared.u16 	[%r34+1856], %rs9;
	st.shared.u16 	[%r32+1920], %rs9;
	st.shared.u16 	[%r34+1920], %rs9;
	st.shared.u16 	[%r32+1984], %rs9;
	st.shared.u16 	[%r34+1984], %rs9;
	st.shared.u16 	[%r32+2048], %rs9;
	st.shared.u16 	[%r34+2048], %rs9;
	st.shared.u16 	[%r32+2112], %rs9;
	st.shared.u16 	[%r34+2112], %rs9;
	st.shared.u16 	[%r32+2176], %rs9;
	st.shared.u16 	[%r34+2176], %rs9;
	st.shared.u16 	[%r32+2240], %rs9;
	st.shared.u16 	[%r34+2240], %rs9;
	st.shared.u16 	[%r32+2304], %rs9;
	st.shared.u16 	[%r34+2304], %rs9;
	st.shared.u16 	[%r32+2368], %rs9;
	st.shared.u16 	[%r34+2368], %rs9;
	st.shared.u16 	[%r32+2432], %rs9;
	st.shared.u16 	[%r34+2432], %rs9;
	st.shared.u16 	[%r32+2496], %rs9;
	st.shared.u16 	[%r34+2496], %rs9;
	st.shared.u16 	[%r32+2560], %rs9;
	st.shared.u16 	[%r34+2560], %rs9;
	st.shared.u16 	[%r32+2624], %rs9;
	st.shared.u16 	[%r34+2624], %rs9;
	st.shared.u16 	[%r32+2688], %rs9;
	st.shared.u16 	[%r34+2688], %rs9;
	st.shared.u16 	[%r32+2752], %rs9;
	st.shared.u16 	[%r34+2752], %rs9;
	st.shared.u16 	[%r32+2816], %rs9;
	st.shared.u16 	[%r34+2816], %rs9;
	st.shared.u16 	[%r32+2880], %rs9;
	st.shared.u16 	[%r34+2880], %rs9;
	st.shared.u16 	[%r32+2944], %rs9;
	st.shared.u16 	[%r34+2944], %rs9;
	st.shared.u16 	[%r32+3008], %rs9;
	st.shared.u16 	[%r34+3008], %rs9;
	st.shared.u16 	[%r32+3072], %rs9;
	st.shared.u16 	[%r34+3072], %rs9;
	st.shared.u16 	[%r32+3136], %rs9;
	st.shared.u16 	[%r34+3136], %rs9;
	st.shared.u16 	[%r32+3200], %rs9;
	st.shared.u16 	[%r34+3200], %rs9;
	st.shared.u16 	[%r32+3264], %rs9;
	st.shared.u16 	[%r34+3264], %rs9;
	st.shared.u16 	[%r32+3328], %rs9;
	st.shared.u16 	[%r34+3328], %rs9;
	st.shared.u16 	[%r32+3392], %rs9;
	st.shared.u16 	[%r34+3392], %rs9;
	st.shared.u16 	[%r32+3456], %rs9;
	st.shared.u16 	[%r34+3456], %rs9;
	st.shared.u16 	[%r32+3520], %rs9;
	st.shared.u16 	[%r34+3520], %rs9;
	st.shared.u16 	[%r32+3584], %rs9;
	st.shared.u16 	[%r34+3584], %rs9;
	st.shared.u16 	[%r32+3648], %rs9;
	st.shared.u16 	[%r34+3648], %rs9;
	st.shared.u16 	[%r32+3712], %rs9;
	st.shared.u16 	[%r34+3712], %rs9;
	st.shared.u16 	[%r32+3776], %rs9;
	st.shared.u16 	[%r34+3776], %rs9;
	st.shared.u16 	[%r32+3840], %rs9;
	st.shared.u16 	[%r34+3840], %rs9;
	st.shared.u16 	[%r32+3904], %rs9;
	st.shared.u16 	[%r34+3904], %rs9;
	st.shared.u16 	[%r32+3968], %rs9;
	st.shared.u16 	[%r34+3968], %rs9;
	st.shared.u16 	[%r32+4032], %rs9;
	st.shared.u16 	[%r34+4032], %rs9;
	st.shared.u16 	[%r32+4096], %rs9;
	st.shared.u16 	[%r34+4096], %rs9;
	st.shared.u16 	[%r32+4160], %rs9;
	st.shared.u16 	[%r34+4160], %rs9;
	st.shared.u16 	[%r32+4224], %rs9;
	st.shared.u16 	[%r34+4224], %rs9;
	st.shared.u16 	[%r32+4288], %rs9;
	st.shared.u16 	[%r34+4288], %rs9;
	st.shared.u16 	[%r32+4352], %rs9;
	st.shared.u16 	[%r34+4352], %rs9;
	st.shared.u16 	[%r32+4416], %rs9;
	st.shared.u16 	[%r34+4416], %rs9;
	st.shared.u16 	[%r32+4480], %rs9;
	st.shared.u16 	[%r34+4480], %rs9;
	st.shared.u16 	[%r32+4544], %rs9;
	st.shared.u16 	[%r34+4544], %rs9;
	st.shared.u16 	[%r32+4608], %rs9;
	st.shared.u16 	[%r34+4608], %rs9;
	st.shared.u16 	[%r32+4672], %rs9;
	st.shared.u16 	[%r34+4672], %rs9;
	st.shared.u16 	[%r32+4736], %rs9;
	st.shared.u16 	[%r34+4736], %rs9;
	st.shared.u16 	[%r32+4800], %rs9;
	st.shared.u16 	[%r34+4800], %rs9;
	st.shared.u16 	[%r32+4864], %rs9;
	st.shared.u16 	[%r34+4864], %rs9;
	st.shared.u16 	[%r32+4928], %rs9;
	st.shared.u16 	[%r34+4928], %rs9;
	st.shared.u16 	[%r32+4992], %rs9;
	st.shared.u16 	[%r34+4992], %rs9;
	st.shared.u16 	[%r32+5056], %rs9;
	st.shared.u16 	[%r34+5056], %rs9;
	st.shared.u16 	[%r32+5120], %rs9;
	st.shared.u16 	[%r34+5120], %rs9;
	st.shared.u16 	[%r32+5184], %rs9;
	st.shared.u16 	[%r34+5184], %rs9;
	st.shared.u16 	[%r32+5248], %rs9;
	st.shared.u16 	[%r34+5248], %rs9;
	st.shared.u16 	[%r32+5312], %rs9;
	st.shared.u16 	[%r34+5312], %rs9;
	st.shared.u16 	[%r32+5376], %rs9;
	st.shared.u16 	[%r34+5376], %rs9;
	st.shared.u16 	[%r32+5440], %rs9;
	st.shared.u16 	[%r34+5440], %rs9;
	st.shared.u16 	[%r32+5504], %rs9;
	st.shared.u16 	[%r34+5504], %rs9;
	st.shared.u16 	[%r32+5568], %rs9;
	st.shared.u16 	[%r34+5568], %rs9;
	st.shared.u16 	[%r32+5632], %rs9;
	st.shared.u16 	[%r34+5632], %rs9;
	st.shared.u16 	[%r32+5696], %rs9;
	st.shared.u16 	[%r34+5696], %rs9;
	st.shared.u16 	[%r32+5760], %rs9;
	st.shared.u16 	[%r34+5760], %rs9;
	st.shared.u16 	[%r32+5824], %rs9;
	st.shared.u16 	[%r34+5824], %rs9;
	st.shared.u16 	[%r32+5888], %rs9;
	st.shared.u16 	[%r34+5888], %rs9;
	st.shared.u16 	[%r32+5952], %rs9;
	st.shared.u16 	[%r34+5952], %rs9;
	st.shared.u16 	[%r32+6016], %rs9;
	st.shared.u16 	[%r34+6016], %rs9;
	st.shared.u16 	[%r32+6080], %rs9;
	st.shared.u16 	[%r34+6080], %rs9;
	st.shared.u16 	[%r32+6144], %rs9;
	st.shared.u16 	[%r34+6144], %rs9;
	st.shared.u16 	[%r32+6208], %rs9;
	st.shared.u16 	[%r34+6208], %rs9;
	st.shared.u16 	[%r32+6272], %rs9;
	st.shared.u16 	[%r34+6272], %rs9;
	st.shared.u16 	[%r32+6336], %rs9;
	st.shared.u16 	[%r34+6336], %rs9;
	st.shared.u16 	[%r32+6400], %rs9;
	st.shared.u16 	[%r34+6400], %rs9;
	st.shared.u16 	[%r32+6464], %rs9;
	st.shared.u16 	[%r34+6464], %rs9;
	st.shared.u16 	[%r32+6528], %rs9;
	st.shared.u16 	[%r34+6528], %rs9;
	st.shared.u16 	[%r32+6592], %rs9;
	st.shared.u16 	[%r34+6592], %rs9;
	st.shared.u16 	[%r32+6656], %rs9;
	st.shared.u16 	[%r34+6656], %rs9;
	st.shared.u16 	[%r32+6720], %rs9;
	st.shared.u16 	[%r34+6720], %rs9;
	st.shared.u16 	[%r32+6784], %rs9;
	st.shared.u16 	[%r34+6784], %rs9;
	st.shared.u16 	[%r32+6848], %rs9;
	st.shared.u16 	[%r34+6848], %rs9;
	st.shared.u16 	[%r32+6912], %rs9;
	st.shared.u16 	[%r34+6912], %rs9;
	st.shared.u16 	[%r32+6976], %rs9;
	st.shared.u16 	[%r34+6976], %rs9;
	st.shared.u16 	[%r32+7040], %rs9;
	st.shared.u16 	[%r34+7040], %rs9;
	st.shared.u16 	[%r32+7104], %rs9;
	st.shared.u16 	[%r34+7104], %rs9;
	st.shared.u16 	[%r32+7168], %rs9;
	st.shared.u16 	[%r34+7168], %rs9;
	st.shared.u16 	[%r32+7232], %rs9;
	st.shared.u16 	[%r34+7232], %rs9;
	st.shared.u16 	[%r32+7296], %rs9;
	st.shared.u16 	[%r34+7296], %rs9;
	st.shared.u16 	[%r32+7360], %rs9;
	st.shared.u16 	[%r34+7360], %rs9;
	st.shared.u16 	[%r32+7424], %rs9;
	st.shared.u16 	[%r34+7424], %rs9;
	st.shared.u16 	[%r32+7488], %rs9;
	st.shared.u16 	[%r34+7488], %rs9;
	st.shared.u16 	[%r32+7552], %rs9;
	st.shared.u16 	[%r34+7552], %rs9;
	st.shared.u16 	[%r32+7616], %rs9;
	st.shared.u16 	[%r34+7616], %rs9;
	st.shared.u16 	[%r32+7680], %rs9;
	st.shared.u16 	[%r34+7680], %rs9;
	st.shared.u16 	[%r32+7744], %rs9;
	st.shared.u16 	[%r34+7744], %rs9;
	st.shared.u16 	[%r32+7808], %rs9;
	st.shared.u16 	[%r34+7808], %rs9;
	st.shared.u16 	[%r32+7872], %rs9;
	st.shared.u16 	[%r34+7872], %rs9;
	st.shared.u16 	[%r32+7936], %rs9;
	st.shared.u16 	[%r34+7936], %rs9;
	st.shared.u16 	[%r32+8000], %rs9;
	st.shared.u16 	[%r34+8000], %rs9;
	st.shared.u16 	[%r32+8064], %rs9;
	st.shared.u16 	[%r34+8064], %rs9;
	st.shared.u16 	[%r32+8128], %rs9;
	st.shared.u16 	[%r34+8128], %rs9;
	or.b64  	%rd23, %rd14, %rd15;
	and.b64  	%rd24, %rd23, -4294967296;
	setp.ne.s64 	%p3, %rd24, 0;
	@%p3 bra 	$L__BB0_6;
	cvt.u32.u64 	%r35, %rd15;
	cvt.u32.u64 	%r36, %rd14;
	div.u32 	%r37, %r36, %r35;
	cvt.u64.u32 	%rd33, %r37;
	bra.uni 	$L__BB0_7;
$L__BB0_6:
	div.s64 	%rd33, %rd14, %rd15;
$L__BB0_7:
	cvt.s64.s32 	%rd25, %r5;
	setp.le.s64 	%p4, %rd33, %rd25;
	mov.u32 	%r38, _ZZ5swat6PclS_lsslE2s1;
	add.s32 	%r6, %r38, %r2;
	@%p4 bra 	$L__BB0_15;
	cvt.u32.u64 	%r39, %rd15;
	mul.lo.s32 	%r7, %r5, %r39;
	setp.lt.s64 	%p5, %rd15, 1;
	@%p5 bra 	$L__BB0_15;
	and.b64  	%rd6, %rd15, 3;
	setp.lt.u64 	%p6, %rd15, 4;
	mov.b32 	%r59, 0;
	@%p6 bra 	$L__BB0_12;
	and.b64  	%rd7, %rd15, 9223372036854775804;
	mov.b64 	%rd34, 0;
	mov.b32 	%r59, 0;
$L__BB0_11:
	add.s32 	%r42, %r59, %r7;
	cvt.s64.s32 	%rd27, %r42;
	add.s64 	%rd28, %rd1, %rd27;
	ld.global.u8 	%rs10, [%rd28];
	shl.b32 	%r43, %r59, 5;
	add.s32 	%r44, %r6, %r43;
	st.shared.u8 	[%r44], %rs10;
	ld.global.u8 	%rs11, [%rd28+1];
	st.shared.u8 	[%r44+32], %rs11;
	ld.global.u8 	%rs12, [%rd28+2];
	st.shared.u8 	[%r44+64], %rs12;
	ld.global.u8 	%rs13, [%rd28+3];
	st.shared.u8 	[%r44+96], %rs13;
	add.s32 	%r59, %r59, 4;
	add.s64 	%rd34, %rd34, 4;
	setp.ne.s64 	%p7, %rd34, %rd7;
	@%p7 bra 	$L__BB0_11;
$L__BB0_12:
	setp.eq.s64 	%p8, %rd6, 0;
	@%p8 bra 	$L__BB0_15;
	mov.b64 	%rd35, 0;
$L__BB0_14:
	.pragma "nounroll";
	add.s32 	%r45, %r59, %r7;
	cvt.s64.s32 	%rd30, %r45;
	add.s64 	%rd31, %rd1, %rd30;
	ld.global.u8 	%rs14, [%rd31];
	shl.b32 	%r46, %r59, 5;
	add.s32 	%r47, %r6, %r46;
	st.shared.u8 	[%r47], %rs14;
	add.s32 	%r59, %r59, 1;
	add.s64 	%rd35, %rd35, 1;
	setp.ne.s64 	%p9, %rd35, %rd6;
	@%p9 bra 	$L__BB0_14;
$L__BB0_15:
	setp.lt.s64 	%p10, %rd15, 1;
	@%p10 bra 	$L__BB0_20;
	or.b32  	%r50, %r30, 256;
	add.s32 	%r13, %r31, %r50;
	add.s32 	%r14, %r33, %r50;
	mov.b32 	%r61, 0;
	mov.u32 	%r57, _ZZ5swat6PclS_lsslE2s0;
	add.s32 	%r54, %r57, 3;
$L__BB0_17:
	shl.b32 	%r55, %r61, 5;
	add.s32 	%r56, %r6, %r55;
	ld.shared.u8 	%rs1, [%r56];
	mov.b16 	%rs135, 0;
	mov.b32 	%r64, 7;
	mov.u32 	%r62, %r14;
	mov.u32 	%r63, %r13;
	mov.u32 	%r65, %r54;
	mov.u16 	%rs136, %rs135;
$L__BB0_18:
	ld.shared.u16 	%rs16, [%r63+-192];
	sub.s16 	%rs17, %rs16, %rs7;
	ld.shared.u16 	%rs18, [%r62+-192];
	sub.s16 	%rs19, %rs18, %rs6;
	max.s16 	%rs20, %rs17, %rs19;
	st.shared.u16 	[%r63+-192], %rs20;
	sub.s16 	%rs21, %rs136, %rs7;
	sub.s16 	%rs22, %rs135, %rs6;
	max.s16 	%rs23, %rs21, %rs22;
	ld.shared.u8 	%rs24, [%r65+-3];
	setp.eq.s16 	%p11, %rs1, %rs24;
	selp.b16 	%rs26, 4, 0, %p11;
	add.s16 	%rs27, %rs135, %rs26;
	add.s16 	%rs28, %rs27, -2;
	max.s16 	%rs29, %rs28, %rs23;
	max.s16 	%rs30, %rs29, %rs20;
	max.s16 	%rs31, %rs30, 0;
	st.shared.u16 	[%r62+-192], %rs31;
	ld.shared.u16 	%rs32, [%r63+-128];
	sub.s16 	%rs33, %rs32, %rs7;
	ld.shared.u16 	%rs34, [%r62+-128];
	sub.s16 	%rs35, %rs34, %rs6;
	max.s16 	%rs36, %rs33, %rs35;
	st.shared.u16 	[%r63+-128], %rs36;
	sub.s16 	%rs37, %rs23, %rs7;
	sub.s16 	%rs38, %rs31, %rs6;
	max.s16 	%rs39, %rs37, %rs38;
	ld.shared.u8 	%rs40, [%r65+-2];
	setp.eq.s16 	%p12, %rs1, %rs40;
	selp.b16 	%rs41, 4, 0, %p12;
	add.s16 	%rs42, %rs31, %rs41;
	add.s16 	%rs43, %rs42, -2;
	max.s16 	%rs44, %rs43, %rs39;
	max.s16 	%rs45, %rs44, %rs36;
	max.s16 	%rs46, %rs45, 0;
	st.shared.u16 	[%r62+-128], %rs46;
	ld.shared.u16 	%rs47, [%r63+-64];
	sub.s16 	%rs48, %rs47, %rs7;
	ld.shared.u16 	%rs49, [%r62+-64];
	sub.s16 	%rs50, %rs49, %rs6;
	max.s16 	%rs51, %rs48, %rs50;
	st.shared.u16 	[%r63+-64], %rs51;
	sub.s16 	%rs52, %rs39, %rs7;
	sub.s16 	%rs53, %rs46, %rs6;
	max.s16 	%rs54, %rs52, %rs53;
	ld.shared.u8 	%rs55, [%r65+-1];
	setp.eq.s16 	%p13, %rs1, %rs55;
	selp.b16 	%rs56, 4, 0, %p13;
	add.s16 	%rs57, %rs46, %rs56;
	add.s16 	%rs58, %rs57, -2;
	max.s16 	%rs59, %rs58, %rs54;
	max.s16 	%rs60, %rs59, %rs51;
	max.s16 	%rs61, %rs60, 0;
	st.shared.u16 	[%r62+-64], %rs61;
	ld.shared.u16 	%rs62, [%r63];
	sub.s16 	%rs63, %rs62, %rs7;
	ld.shared.u16 	%rs64, [%r62];
	sub.s16 	%rs65, %rs64, %rs6;
	max.s16 	%rs66, %rs63, %rs65;
	st.shared.u16 	[%r63], %rs66;
	sub.s16 	%rs67, %rs54, %rs7;
	sub.s16 	%rs68, %rs61, %rs6;
	max.s16 	%rs69, %rs67, %rs68;
	ld.shared.u8 	%rs70, [%r65];
	setp.eq.s16 	%p14, %rs1, %rs70;
	selp.b16 	%rs71, 4, 0, %p14;
	add.s16 	%rs72, %rs61, %rs71;
	add.s16 	%rs73, %rs72, -2;
	max.s16 	%rs74, %rs73, %rs69;
	max.s16 	%rs75, %rs74, %rs66;
	max.s16 	%rs76, %rs75, 0;
	st.shared.u16 	[%r62], %rs76;
	ld.shared.u16 	%rs77, [%r63+64];
	sub.s16 	%rs78, %rs77, %rs7;
	ld.shared.u16 	%rs79, [%r62+64];
	sub.s16 	%rs80, %rs79, %rs6;
	max.s16 	%rs81, %rs78, %rs80;
	st.shared.u16 	[%r63+64], %rs81;
	sub.s16 	%rs82, %rs69, %rs7;
	sub.s16 	%rs83, %rs76, %rs6;
	max.s16 	%rs84, %rs82, %rs83;
	ld.shared.u8 	%rs85, [%r65+1];
	setp.eq.s16 	%p15, %rs1, %rs85;
	selp.b16 	%rs86, 4, 0, %p15;
	add.s16 	%rs87, %rs76, %rs86;
	add.s16 	%rs88, %rs87, -2;
	max.s16 	%rs89, %rs88, %rs84;
	max.s16 	%rs90, %rs89, %rs81;
	max.s16 	%rs91, %rs90, 0;
	st.shared.u16 	[%r62+64], %rs91;
	ld.shared.u16 	%rs92, [%r63+128];
	sub.s16 	%rs93, %rs92, %rs7;
	ld.shared.u16 	%rs94, [%r62+128];
	sub.s16 	%rs95, %rs94, %rs6;
	max.s16 	%rs96, %rs93, %rs95;
	st.shared.u16 	[%r63+128], %rs96;
	sub.s16 	%rs97, %rs84, %rs7;
	sub.s16 	%rs98, %rs91, %rs6;
	max.s16 	%rs99, %rs97, %rs98;
	ld.shared.u8 	%rs100, [%r65+2];
	setp.eq.s16 	%p16, %rs1, %rs100;
	selp.b16 	%rs101, 4, 0, %p16;
	add.s16 	%rs102, %rs91, %rs101;
	add.s16 	%rs103, %rs102, -2;
	max.s16 	%rs104, %rs103, %rs99;
	max.s16 	%rs105, %rs104, %rs96;
	max.s16 	%rs106, %rs105, 0;
	st.shared.u16 	[%r62+128], %rs106;
	ld.shared.u16 	%rs107, [%r63+192];
	sub.s16 	%rs108, %rs107, %rs7;
	ld.shared.u16 	%rs109, [%r62+192];
	sub.s16 	%rs110, %rs109, %rs6;
	max.s16 	%rs111, %rs108, %rs110;
	st.shared.u16 	[%r63+192], %rs111;
	sub.s16 	%rs112, %rs99, %rs7;
	sub.s16 	%rs113, %rs106, %rs6;
	max.s16 	%rs114, %rs112, %rs113;
	ld.shared.u8 	%rs115, [%r65+3];
	setp.eq.s16 	%p17, %rs1, %rs115;
	selp.b16 	%rs116, 4, 0, %p17;
	add.s16 	%rs117, %rs106, %rs116;
	add.s16 	%rs118, %rs117, -2;
	max.s16 	%rs119, %rs118, %rs114;
	max.s16 	%rs120, %rs119, %rs111;
	max.s16 	%rs121, %rs120, 0;
	st.shared.u16 	[%r62+192], %rs121;
	ld.shared.u16 	%rs122, [%r63+256];
	sub.s16 	%rs123, %rs122, %rs7;
	ld.shared.u16 	%rs124, [%r62+256];
	sub.s16 	%rs125, %rs124, %rs6;
	max.s16 	%rs126, %rs123, %rs125;
	st.shared.u16 	[%r63+256], %rs126;
	sub.s16 	%rs127, %rs114, %rs7;
	sub.s16 	%rs128, %rs121, %rs6;
	max.s16 	%rs136, %rs127, %rs128;
	ld.shared.u8 	%rs129, [%r65+4];
	setp.eq.s16 	%p18, %rs1, %rs129;
	selp.b16 	%rs130, 4, 0, %p18;
	add.s16 	%rs131, %rs121, %rs130;
	add.s16 	%rs132, %rs131, -2;
	max.s16 	%rs133, %rs132, %rs136;
	max.s16 	%rs134, %rs133, %rs126;
	max.s16 	%rs135, %rs134, 0;
	st.shared.u16 	[%r62+256], %rs135;
	add.s32 	%r65, %r65, 8;
	add.s32 	%r64, %r64, 8;
	add.s32 	%r63, %r63, 512;
	add.s32 	%r62, %r62, 512;
	setp.ne.s32 	%p19, %r64, 135;
	@%p19 bra 	$L__BB0_18;
	add.s32 	%r61, %r61, 1;
	cvt.u64.u32 	%rd32, %r61;
	setp.gt.u64 	%p20, %rd15, %rd32;
	@%p20 bra 	$L__BB0_17;
$L__BB0_20:
	ret;

}
	// .globl	_Z5swat1PclS_lss
.visible .entry _Z5swat1PclS_lss(
	.param .u64 .ptr .align 1 _Z5swat1PclS_lss_param_0,
	.param .u64 _Z5swat1PclS_lss_param_1,
	.param .u64 .ptr .align 1 _Z5swat1PclS_lss_param_2,
	.param .u64 _Z5swat1PclS_lss_param_3,
	.param .u16 _Z5swat1PclS_lss_param_4,
	.param .u16 _Z5swat1PclS_lss_param_5
)
{
	.reg .pred 	%p<22>;
	.reg .b16 	%rs<42>;
	.reg .b32 	%r<70>;
	.reg .b64 	%rd<56>;
	// demoted variable
	.shared .align 1 .b8 _ZZ5swat1PclS_lssE2S0[4097];
	// demoted variable
	.shared .align 2 .b8 _ZZ5swat1PclS_lssE1F[8194];
	// demoted variable
	.shared .align 2 .b8 _ZZ5swat1PclS_lssE2H0[8194];
	// demoted variable
	.shared .align 2 .b8 _ZZ5swat1PclS_lssE2H1[8194];
	ld.param.u64 	%rd29, [_Z5swat1PclS_lss_param_0];
	ld.param.u64 	%rd26, [_Z5swat1PclS_lss_param_1];
	ld.param.u64 	%rd28, [_Z5swat1PclS_lss_param_3];
	ld.param.u16 	%rs11, [_Z5swat1PclS_lss_param_4];
	ld.param.u16 	%rs12, [_Z5swat1PclS_lss_param_5];
	cvta.to.global.u64 	%rd1, %rd29;
	mov.u32 	%r17, %tid.x;
	cvt.u64.u32 	%rd2, %r17;
	mov.u32 	%r18, %ctaid.x;
	cvt.u64.u32 	%rd51, %r18;
	setp.le.s64 	%p1, %rd26, %rd2;
	@%p1 bra 	$L__BB1_7;
	not.b64 	%rd30, %rd2;
	add.s64 	%rd4, %rd26, %rd30;
	and.b64  	%rd31, %rd4, 3072;
	setp.eq.s64 	%p2, %rd31, 3072;
	mov.u64 	%rd49, %rd2;
	@%p2 bra 	$L__BB1_4;
	shr.u64 	%rd33, %rd4, 10;
	add.s64 	%rd34, %rd33, 1;
	and.b64  	%rd5, %rd34, 3;
	mov.b64 	%rd48, 0;
	mov.u32 	%r20, _ZZ5swat1PclS_lssE2S0;
	mov.u32 	%r23, _ZZ5swat1PclS_lssE1F;
	mov.u32 	%r25, _ZZ5swat1PclS_lssE2H0;
	mov.u32 	%r27, _ZZ5swat1PclS_lssE2H1;
	mov.u64 	%rd49, %rd2;
$L__BB1_3:
	.pragma "nounroll";
	add.s64 	%rd35, %rd1, %rd49;
	ld.global.u8 	%rs13, [%rd35];
	cvt.u32.u64 	%r19, %rd49;
	add.s32 	%r21, %r20, %r19;
	st.shared.u8 	[%r21], %rs13;
	shl.b32 	%r22, %r19, 1;
	add.s32 	%r24, %r23, %r22;
	mov.b16 	%rs14, 0;
	st.shared.u16 	[%r24], %rs14;
	add.s32 	%r26, %r25, %r22;
	st.shared.u16 	[%r26], %rs14;
	add.s32 	%r28, %r27, %r22;
	st.shared.u16 	[%r28], %rs14;
	add.s64 	%rd49, %rd49, 1024;
	add.s64 	%rd48, %rd48, 1;
	setp.ne.s64 	%p3, %rd48, %rd5;
	@%p3 bra 	$L__BB1_3;
$L__BB1_4:
	setp.lt.u64 	%p4, %rd4, 3072;
	@%p4 bra 	$L__BB1_7;
	mov.u32 	%r30, _ZZ5swat1PclS_lssE2S0;
	mov.u32 	%r33, _ZZ5swat1PclS_lssE1F;
	mov.u32 	%r35, _ZZ5swat1PclS_lssE2H0;
	mov.u32 	%r37, _ZZ5swat1PclS_lssE2H1;
$L__BB1_6:
	add.s64 	%rd36, %rd1, %rd49;
	ld.global.u8 	%rs15, [%rd36];
	cvt.u32.u64 	%r29, %rd49;
	add.s32 	%r31, %r30, %r29;
	st.shared.u8 	[%r31], %rs15;
	shl.b32 	%r32, %r29, 1;
	add.s32 	%r34, %r33, %r32;
	mov.b16 	%rs16, 0;
	st.shared.u16 	[%r34], %rs16;
	add.s32 	%r36, %r35, %r32;
	st.shared.u16 	[%r36], %rs16;
	add.s32 	%r38, %r37, %r32;
	st.shared.u16 	[%r38], %rs16;
	ld.global.u8 	%rs17, [%rd36+1024];
	st.shared.u8 	[%r31+1024], %rs17;
	st.shared.u16 	[%r34+2048], %rs16;
	st.shared.u16 	[%r36+2048], %rs16;
	st.shared.u16 	[%r38+2048], %rs16;
	ld.global.u8 	%rs18, [%rd36+2048];
	st.shared.u8 	[%r31+2048], %rs18;
	st.shared.u16 	[%r34+4096], %rs16;
	st.shared.u16 	[%r36+4096], %rs16;
	st.shared.u16 	[%r38+4096], %rs16;
	ld.global.u8 	%rs19, [%rd36+3072];
	st.shared.u8 	[%r31+3072], %rs19;
	st.shared.u16 	[%r34+6144], %rs16;
	st.shared.u16 	[%r36+6144], %rs16;
	st.shared.u16 	[%r38+6144], %rs16;
	add.s64 	%rd49, %rd49, 4096;
	setp.lt.s64 	%p5, %rd49, %rd26;
	@%p5 bra 	$L__BB1_6;
$L__BB1_7:
	bar.sync 	0;
	add.s64 	%rd37, %rd28, 8191;
	shr.s64 	%rd38, %rd37, 63;
	shr.u64 	%rd39, %rd38, 51;
	add.s64 	%rd40, %rd37, %rd39;
	shr.s64 	%rd13, %rd40, 13;
	setp.le.s64 	%p6, %rd13, %rd51;
	@%p6 bra 	$L__BB1_28;
	cvt.u32.u64 	%r39, %rd26;
	shl.b32 	%r40, %r39, 1;
	mov.u32 	%r41, _ZZ5swat1PclS_lssE2H0;
	add.s32 	%r1, %r41, %r40;
	cvt.s32.s16 	%r2, %rs11;
	cvt.u32.u16 	%r42, %rs11;
	shl.b32 	%r43, %r42, 16;
	neg.s32 	%r3, %r43;
	cvt.u32.u16 	%r44, %rs12;
	shl.b32 	%r4, %r44, 16;
	mov.u32 	%r47, _ZZ5swat1PclS_lssE1F;
	mov.u32 	%r49, _ZZ5swat1PclS_lssE2S0;
$L__BB1_9:
	shl.b64 	%rd52, %rd51, 13;
	setp.eq.s64 	%p7, %rd52, 9223372036854767616;
	@%p7 bra 	$L__BB1_27;
$L__BB1_10:
	ld.param.u64 	%rd46, [_Z5swat1PclS_lss_param_2];
	setp.le.s64 	%p8, %rd26, %rd2;
	cvta.to.global.u64 	%rd41, %rd46;
	add.s64 	%rd42, %rd41, %rd52;
	ld.global.u8 	%rs1, [%rd42];
	mov.b16 	%rs20, 0;
	st.shared.u16 	[%r1], %rs20;
	@%p8 bra 	$L__BB1_26;
	mov.u64 	%rd53, %rd2;
$L__BB1_12:
	cvt.u32.u64 	%r5, %rd53;
	shl.b32 	%r45, %r5, 1;
	add.s32 	%r6, %r41, %r45;
	ld.shared.u16 	%rs21, [%r6+2];
	sub.s16 	%rs22, %rs21, %rs11;
	add.s32 	%r48, %r47, %r45;
	ld.shared.u16 	%rs23, [%r48+2];
	sub.s16 	%rs24, %rs23, %rs12;
	max.s16 	%rs25, %rs22, %rs24;
	st.shared.u16 	[%r48+2], %rs25;
	ld.shared.u16 	%rs26, [%r6];
	add.s32 	%r50, %r49, %r5;
	ld.shared.u8 	%rs27, [%r50];
	setp.eq.s16 	%p9, %rs27, %rs1;
	selp.b16 	%rs29, 4, 0, %p9;
	add.s16 	%rs30, %rs26, %rs29;
	add.s16 	%rs31, %rs30, -2;
	max.s16 	%rs32, %rs31, %rs25;
	add.s16 	%rs33, %rs32, -1;
	and.b16  	%rs34, %rs33, %rs32;
	mov.u32 	%r51, _ZZ5swat1PclS_lssE2H1;
	add.s32 	%r7, %r51, %r45;
	st.shared.u16 	[%r7+2], %rs34;
	bar.sync 	0;
	ld.shared.u16 	%rs41, [%r7];
	cvt.s32.s16 	%r52, %rs41;
	sub.s32 	%r53, %r52, %r2;
	ld.shared.s16 	%r54, [%r7+2];
	setp.gt.s32 	%p10, %r53, %r54;
	cvt.u16.u64 	%rs3, %rd53;
	selp.b16 	%rs40, %rs3, -1, %p10;
	st.shared.u16 	[%r6], %rs40;
	cvt.s64.s16 	%rd43, %rs40;
	setp.ne.s64 	%p11, %rd53, %rd43;
	@%p11 bra 	$L__BB1_18;
	mov.u32 	%r56, _ZZ5swat1PclS_lssE2H0;
	add.s32 	%r57, %r56, %r45;
	add.s32 	%r69, %r57, 2;
	mov.u32 	%r58, _ZZ5swat1PclS_lssE2H1;
	add.s32 	%r59, %r58, %r45;
	add.s32 	%r68, %r59, 2;
	cvt.u32.u16 	%r60, %rs41;
	shl.b32 	%r61, %r60, 16;
	add.s32 	%r67, %r3, %r61;
	add.s64 	%rd54, %rd53, -1;
$L__BB1_14:
	add.s64 	%rd54, %rd54, 1;
	setp.ge.s64 	%p12, %rd54, %rd26;
	@%p12 bra 	$L__BB1_17;
	shr.s32 	%r62, %r67, 16;
	ld.shared.s16 	%r63, [%r68];
	setp.le.s32 	%p13, %r62, %r63;
	@%p13 bra 	$L__BB1_17;
	ld.shared.u16 	%rs35, [%r69];
	st.shared.u16 	[%r69], %rs3;
	setp.eq.s16 	%p14, %rs35, -1;
	sub.s32 	%r67, %r67, %r4;
	add.s32 	%r68, %r68, 2;
	add.s32 	%r69, %r69, 2;
	@%p14 bra 	$L__BB1_14;
$L__BB1_17:
	ld.shared.u16 	%rs40, [%r6];
$L__BB1_18:
	setp.eq.s16 	%p15, %rs40, -1;
	@%p15 bra 	$L__BB1_25;
	mov.u64 	%rd55, %rd53;
$L__BB1_20:
	cvt.s64.s16 	%rd22, %rs40;
	setp.ne.s64 	%p16, %rd55, %rd22;
	@%p16 bra 	$L__BB1_24;
	setp.eq.s64 	%p18, %rd53, %rd55;
	@%p18 bra 	$L__BB1_23;
	sub.s16 	%rs36, %rs3, %rs40;
	mad.lo.s16 	%rs37, %rs12, %rs36, %rs12;
	sub.s16 	%rs38, %rs37, %rs11;
	add.s16 	%rs41, %rs38, %rs41;
$L__BB1_23:
	st.shared.u16 	[%r7], %rs41;
	bra.uni 	$L__BB1_25;
$L__BB1_24:
	mul.wide.s16 	%r64, %rs40, 2;
	mov.u32 	%r65, _ZZ5swat1PclS_lssE2H0;
	add.s32 	%r66, %r65, %r64;
	ld.shared.u16 	%rs40, [%r66];
	setp.ne.s16 	%p17, %rs40, -1;
	mov.u64 	%rd55, %rd22;
	@%p17 bra 	$L__BB1_20;
$L__BB1_25:
	add.s64 	%rd53, %rd53, 1024;
	setp.lt.s64 	%p19, %rd53, %rd26;
	@%p19 bra 	$L__BB1_12;
$L__BB1_26:
	add.s64 	%rd52, %rd52, 1;
	shl.b64 	%rd44, %rd51, 13;
	add.s64 	%rd45, %rd44, 8192;
	setp.lt.s64 	%p20, %rd52, %rd45;
	@%p20 bra 	$L__BB1_10;
$L__BB1_27:
	add.s64 	%rd51, %rd51, 256;
	setp.lt.s64 	%p21, %rd51, %rd13;
	@%p21 bra 	$L__BB1_9;
$L__BB1_28:
	ret;

}
	// .globl	_Z11swat_print0PclS_lss
.visible .entry _Z11swat_print0PclS_lss(
	.param .u64 .ptr .align 1 _Z11swat_print0PclS_lss_param_0,
	.param .u64 _Z11swat_print0PclS_lss_param_1,
	.param .u64 .ptr .align 1 _Z11swat_print0PclS_lss_param_2,
	.param .u64 _Z11swat_print0PclS_lss_param_3,
	.param .u16 _Z11swat_print0PclS_lss_param_4,
	.param .u16 _Z11swat_print0PclS_lss_param_5
)
{
	.local .align 8 .b8 	__local_depot2[24];
	.reg .b64 	%SP;
	.reg .b64 	%SPL;
	.reg .pred 	%p<2>;
	.reg .b32 	%r<7>;
	.reg .b64 	%rd<9>;

	mov.u64 	%SPL, __local_depot2;
	cvta.local.u64 	%SP, %SPL;
	mov.u32 	%r1, %tid.x;
	setp.ne.s32 	%p1, %r1, 0;
	@%p1 bra 	$L__BB2_2;
	mov.u32 	%r2, %ctaid.x;
	cvt.u64.u32 	%rd1, %r2;
	mov.u32 	%r3, %ctaid.y;
	cvt.u64.u32 	%rd2, %r3;
	add.u64 	%rd3, %SP, 0;
	add.u64 	%rd4, %SPL, 0;
	st.local.u64 	[%rd4], %rd1;
	st.local.u64 	[%rd4+8], %rd2;
	mov.u32 	%r4, %nctaid.x;
	mul.wide.u32 	%rd5, %r3, %r4;
	add.s64 	%rd6, %rd5, %rd1;
	st.local.u64 	[%rd4+16], %rd6;
	mov.u64 	%rd7, $str$1;
	cvta.global.u64 	%rd8, %rd7;
	{ // callseq 1, 0
	.param .b64 param0;
	st.param.b64 	[param0], %rd8;
	.param .b64 param1;
	st.param.b64 	[param1], %rd3;
	.param .b32 retval0;
	call.uni (retval0), 
	vprintf, 
	(
	param0, 
	param1
	);
	ld.param.b32 	%r5, [retval0];
	} // callseq 1
	bar.sync 	0;
$L__BB2_2:
	ret;

}
	// .globl	_Z11swat_print1PclS_lss
.visible .entry _Z11swat_print1PclS_lss(
	.param .u64 .ptr .align 1 _Z11swat_print1PclS_lss_param_0,
	.param .u64 _Z11swat_print1PclS_lss_param_1,
	.param .u64 .ptr .align 1 _Z11swat_print1PclS_lss_param_2,
	.param .u64 _Z11swat_print1PclS_lss_param_3,
	.param .u16 _Z11swat_print1PclS_lss_param_4,
	.param .u16 _Z11swat_print1PclS_lss_param_5
)
{
	.reg .pred 	%p<470>;
	.reg .b16 	%rs<498>;
	.reg .b32 	%r<1528>;
	.reg .b64 	%rd<495>;
	// demoted variable
	.shared .align 1 .b8 _ZZ11swat_print1PclS_lssE2S0[4097];
	// demoted variable
	.shared .align 1 .b8 _ZZ11swat_print1PclS_lssE2S1[4097];
	// demoted variable
	.shared .align 2 .b8 _ZZ11swat_print1PclS_lssE1F[8194];
	// demoted variable
	.shared .align 2 .b8 _ZZ11swat_print1PclS_lssE2H0[8194];
	// demoted variable
	.shared .align 2 .b8 _ZZ11swat_print1PclS_lssE2H1[8194];
	ld.param.u64 	%rd315, [_Z11swat_print1PclS_lss_param_0];
	ld.param.u64 	%rd314, [_Z11swat_print1PclS_lss_param_1];
	ld.param.u64 	%rd316, [_Z11swat_print1PclS_lss_param_2];
	ld.param.u64 	%rd317, [_Z11swat_print1PclS_lss_param_3];
	ld.param.u16 	%rs24, [_Z11swat_print1PclS_lss_param_4];
	cvta.to.global.u64 	%rd1, %rd315;
	cvta.to.global.u64 	%rd2, %rd316;
	mov.u32 	%r159, %tid.x;
	cvt.u64.u32 	%rd3, %r159;
	mov.u32 	%r160, %ctaid.x;
	cvt.u64.u32 	%rd318, %r160;
	mov.u32 	%r161, %ctaid.y;
	mov.u32 	%r162, %ntid.x;
	cvt.u64.u32 	%rd4, %r162;
	mov.u32 	%r163, %nctaid.x;
	mul.wide.u32 	%rd319, %r161, %r163;
	add.s64 	%rd5, %rd319, %rd318;
	shr.s64 	%rd320, %rd317, 63;
	shr.u64 	%rd321, %rd320, 54;
	add.s64 	%rd322, %rd317, %rd321;
	shr.s64 	%rd323, %rd322, 10;
	setp.ge.s64 	%p1, %rd5, %rd323;
	@%p1 bra 	$L__BB3_458;
	setp.le.s64 	%p2, %rd314, %rd3;
	@%p2 bra 	$L__BB3_9;
	add.s64 	%rd324, %rd3, %rd4;
	max.u64 	%rd325, %rd314, %rd324;
	setp.lt.u64 	%p3, %rd324, %rd314;
	selp.u64 	%rd6, 1, 0, %p3;
	add.s64 	%rd326, %rd324, %rd6;
	sub.s64 	%rd7, %rd325, %rd326;
	and.b64  	%rd327, %rd7, -4294967296;
	setp.ne.s64 	%p4, %rd327, 0;
	@%p4 bra 	$L__BB3_4;
	cvt.u32.u64 	%r164, %rd4;
	cvt.u32.u64 	%r165, %rd7;
	div.u32 	%r166, %r165, %r164;
	cvt.u64.u32 	%rd410, %r166;
	bra.uni 	$L__BB3_5;
$L__BB3_4:
	div.u64 	%rd410, %rd7, %rd4;
$L__BB3_5:
	add.s64 	%rd11, %rd410, %rd6;
	and.b64  	%rd328, %rd11, 3;
	setp.eq.s64 	%p5, %rd328, 3;
	mov.u64 	%rd413, %rd3;
	@%p5 bra 	$L__BB3_8;
	add.s64 	%rd330, %rd11, 1;
	and.b64  	%rd12, %rd330, 3;
	mov.b64 	%rd412, 0;
	mov.u32 	%r168, _ZZ11swat_print1PclS_lssE2S0;
	mov.u32 	%r171, _ZZ11swat_print1PclS_lssE1F;
	mov.u32 	%r173, _ZZ11swat_print1PclS_lssE2H0;
	mov.u32 	%r175, _ZZ11swat_print1PclS_lssE2H1;
	mov.u64 	%rd413, %rd3;
$L__BB3_7:
	.pragma "nounroll";
	add.s64 	%rd331, %rd1, %rd413;
	ld.global.u8 	%rs26, [%rd331];
	cvt.u32.u64 	%r167, %rd413;
	add.s32 	%r169, %r168, %r167;
	st.shared.u8 	[%r169], %rs26;
	shl.b32 	%r170, %r167, 1;
	add.s32 	%r172, %r171, %r170;
	mov.b16 	%rs27, 0;
	st.shared.u16 	[%r172], %rs27;
	add.s32 	%r174, %r173, %r170;
	st.shared.u16 	[%r174], %rs27;
	add.s32 	%r176, %r175, %r170;
	st.shared.u16 	[%r176], %rs27;
	add.s64 	%rd413, %rd413, %rd4;
	add.s64 	%rd412, %rd412, 1;
	setp.ne.s64 	%p6, %rd412, %rd12;
	@%p6 bra 	$L__BB3_7;
$L__BB3_8:
	setp.lt.u64 	%p7, %rd11, 3;
	@%p7 bra 	$L__BB3_9;
	bra.uni 	$L__BB3_459;
$L__BB3_9:
	shl.b64 	%rd18, %rd5, 10;
	add.s64 	%rd19, %rd3, %rd4;
	max.u64 	%rd337, %rd19, 1024;
	setp.lt.u64 	%p9, %rd19, 1024;
	selp.u64 	%rd20, 1, 0, %p9;
	add.s64 	%rd338, %rd19, %rd20;
	sub.s64 	%rd21, %rd337, %rd338;
	and.b64  	%rd339, %rd21, -4294967296;
	setp.ne.s64 	%p10, %rd339, 0;
	@%p10 bra 	$L__BB3_11;
	cvt.u32.u64 	%r201, %rd4;
	cvt.u32.u64 	%r202, %rd21;
	div.u32 	%r203, %r202, %r201;
	cvt.u64.u32 	%rd414, %r203;
	bra.uni 	$L__BB3_12;
$L__BB3_11:
	div.u64 	%rd414, %rd21, %rd4;
$L__BB3_12:
	add.s64 	%rd25, %rd414, %rd20;
	and.b64  	%rd340, %rd25, 3;
	setp.eq.s64 	%p11, %rd340, 3;
	mov.u64 	%rd417, %rd3;
	@%p11 bra 	$L__BB3_15;
	add.s64 	%rd342, %rd25, 1;
	and.b64  	%rd26, %rd342, 3;
	mov.b64 	%rd416, 0;
	mov.u32 	%r205, _ZZ11swat_print1PclS_lssE2S1;
	mov.u64 	%rd417, %rd3;
$L__BB3_14:
	.pragma "nounroll";
	add.s64 	%rd343, %rd18, %rd417;
	add.s64 	%rd344, %rd2, %rd343;
	ld.global.u8 	%rs33, [%rd344];
	cvt.u32.u64 	%r204, %rd417;
	add.s32 	%r206, %r205, %r204;
	st.shared.u8 	[%r206], %rs33;
	add.s64 	%rd417, %rd417, %rd4;
	add.s64 	%rd416, %rd416, 1;
	setp.ne.s64 	%p12, %rd416, %rd26;
	@%p12 bra 	$L__BB3_14;
$L__BB3_15:
	setp.lt.u64 	%p13, %rd25, 3;
	@%p13 bra 	$L__BB3_17;
$L__BB3_16:
	.pragma "nounroll";
	cvt.u32.u64 	%r207, %rd4;
	add.s64 	%rd345, %rd18, %rd417;
	add.s64 	%rd346, %rd2, %rd345;
	ld.global.u8 	%rs34, [%rd346];
	cvt.u32.u64 	%r208, %rd417;
	mov.u32 	%r209, _ZZ11swat_print1PclS_lssE2S1;
	add.s32 	%r210, %r209, %r208;
	st.shared.u8 	[%r210], %rs34;
	add.s64 	%rd347, %rd346, %rd4;
	ld.global.u8 	%rs35, [%rd347];
	add.s32 	%r211, %r210, %r207;
	st.shared.u8 	[%r211], %rs35;
	add.s64 	%rd348, %rd347, %rd4;
	ld.global.u8 	%rs36, [%rd348];
	add.s32 	%r212, %r211, %r207;
	st.shared.u8 	[%r212], %rs36;
	add.s64 	%rd349, %rd348, %rd4;
	ld.global.u8 	%rs37, [%rd349];
	add.s32 	%r213, %r212, %r207;
	st.shared.u8 	[%r213], %rs37;
	shl.b64 	%rd350, %rd4, 2;
	add.s64 	%rd417, %rd350, %rd417;
	setp.lt.u64 	%p14, %rd417, 1024;
	@%p14 bra 	$L__BB3_16;
$L__BB3_17:
	ld.param.u16 	%rs494, [_Z11swat_print1PclS_lss_param_5];
	bar.sync 	0;
	add.s64 	%rd36, %rd3, 1;
	cvt.s32.s16 	%r1, %rs24;
	cvt.u32.u64 	%r214, %rd314;
	shl.b32 	%r215, %r214, 1;
	mov.u32 	%r216, _ZZ11swat_print1PclS_lssE2H0;
	add.s32 	%r2, %r216, %r215;
	cvt.u64.u16 	%rd37, %rs24;
	cvt.u64.u16 	%rd38, %rs494;
	max.s64 	%rd351, %rd314, %rd19;
	setp.lt.s64 	%p15, %rd19, %rd314;
	selp.u64 	%rd39, 1, 0, %p15;
	add.s64 	%rd352, %rd19, %rd39;
	sub.s64 	%rd40, %rd351, %rd352;
	and.b64  	%rd353, %rd40, -4294967296;
	setp.ne.s64 	%p16, %rd353, 0;
	@%p16 bra 	$L__BB3_19;
	cvt.u32.u64 	%r217, %rd4;
	cvt.u32.u64 	%r218, %rd40;
	div.u32 	%r219, %r218, %r217;
	cvt.u64.u32 	%rd420, %r219;
	bra.uni 	$L__BB3_20;
$L__BB3_19:
	div.u64 	%rd420, %rd40, %rd4;
$L__BB3_20:
	ld.param.u16 	%rs495, [_Z11swat_print1PclS_lss_param_5];
	cvt.u32.u64 	%r220, %rd3;
	cvt.u32.u64 	%r221, %rd4;
	add.s64 	%rd44, %rd420, %rd39;
	add.s64 	%rd355, %rd44, 1;
	and.b64  	%rd45, %rd355, 3;
	shl.b32 	%r222, %r220, 1;
	add.s32 	%r3, %r216, %r222;
	mov.u32 	%r224, _ZZ11swat_print1PclS_lssE1F;
	add.s32 	%r4, %r224, %r222;
	mov.u32 	%r225, _ZZ11swat_print1PclS_lssE2S0;
	add.s32 	%r5, %r225, %r220;
	mov.u32 	%r226, _ZZ11swat_print1PclS_lssE2H1;
	add.s32 	%r6, %r226, %r222;
	cvt.u16.u64 	%rs1, %rd3;
	shl.b32 	%r7, %r221, 1;
	add.s32 	%r8, %r3, %r7;
	add.s32 	%r9, %r5, %r221;
	add.s32 	%r10, %r6, %r7;
	cvt.u16.u64 	%rs2, %rd19;
	add.s64 	%rd46, %rd19, %rd4;
	add.s32 	%r11, %r9, %r221;
	add.s32 	%r12, %r10, %r7;
	cvt.u16.u64 	%rs3, %rd46;
	cvt.u32.u16 	%r227, %rs24;
	mul.wide.u16 	%r228, %rs495, 2;
	add.s32 	%r229, %r227, %r228;
	neg.s32 	%r13, %r229;
	mov.b64 	%rd421, 0;
$L__BB3_21:
	.pragma "nounroll";
	setp.le.s64 	%p17, %rd314, %rd3;
	cvt.u32.u64 	%r230, %rd421;
	mov.u32 	%r231, _ZZ11swat_print1PclS_lssE2S1;
	add.s32 	%r14, %r231, %r230;
	ld.shared.u8 	%rs4, [%r14];
	bar.sync 	0;
	@%p17 bra 	$L__BB3_130;
	setp.eq.s64 	%p18, %rd45, 0;
	mov.u64 	%rd425, %rd36;
	mov.u64 	%rd429, %rd3;
	@%p18 bra 	$L__BB3_70;
	cvt.u32.u64 	%r232, %rd3;
	setp.ne.s32 	%p19, %r232, 0;
	ld.shared.u16 	%rs38, [%r3+2];
	sub.s16 	%rs39, %rs38, %rs24;
	st.shared.u16 	[%r4+2], %rs39;
	ld.shared.u16 	%rs40, [%r3];
	ld.shared.u8 	%rs41, [%r5];
	setp.eq.s16 	%p20, %rs41, %rs4;
	selp.b16 	%rs43, 4, 0, %p20;
	add.s16 	%rs44, %rs40, %rs43;
	add.s16 	%rs45, %rs44, -2;
	max.s16 	%rs46, %rs45, %rs39;
	max.s16 	%rs47, %rs46, 0;
	cvt.u32.u16 	%r233, %rs47;
	st.shared.u16 	[%r6+2], %rs47;
	ld.shared.s16 	%r234, [%r6];
	sub.s32 	%r235, %r234, %r1;
	setp.gt.s32 	%p21, %r235, %r233;
	selp.b16 	%rs48, %rs1, -1, %p21;
	st.shared.u16 	[%r3], %rs48;
	@%p19 bra 	$L__BB3_25;
	mov.b16 	%rs49, -1;
	st.shared.u16 	[%r2], %rs49;
$L__BB3_25:
	bar.sync 	0;
	mov.b16 	%rs50, -1;
	st.shared.u16 	[%r3], %rs50;
	st.shared.u16 	[%r3+2], %rs50;
	bar.sync 	0;
	ld.shared.s16 	%r237, [%r3];
	setp.ne.s32 	%p22, %r232, %r237;
	mov.u64 	%rd423, %rd36;
	@%p22 bra 	$L__BB3_39;
	ld.shared.u16 	%rd356, [%r6];
	sub.s64 	%rd48, %rd356, %rd37;
	mov.u64 	%rd422, %rd3;
$L__BB3_27:
	.pragma "nounroll";
	add.s64 	%rd50, %rd422, 1;
	setp.ge.s64 	%p23, %rd422, %rd314;
	mov.u64 	%rd423, %rd50;
	@%p23 bra 	$L__BB3_39;
	cvt.u32.u64 	%r15, %rd422;
	cvt.u32.u64 	%r238, %rd3;
	sub.s32 	%r239, %r238, %r15;
	cvt.u32.u64 	%r240, %rd48;
	cvt.u32.u64 	%r241, %rd38;
	mad.lo.s32 	%r242, %r239, %r241, %r240;
	cvt.s32.s16 	%r243, %r242;
	shl.b32 	%r244, %r15, 1;
	mov.u32 	%r245, _ZZ11swat_print1PclS_lssE2H1;
	add.s32 	%r16, %r245, %r244;
	ld.shared.s16 	%r246, [%r16+2];
	setp.le.s32 	%p24, %r243, %r246;
	mov.u64 	%rd423, %rd50;
	@%p24 bra 	$L__BB3_39;
	shl.b32 	%r247, %r15, 1;
	mov.u32 	%r248, _ZZ11swat_print1PclS_lssE2H0;
	add.s32 	%r17, %r248, %r247;
	ld.shared.u16 	%rs51, [%r17+2];
	st.shared.u16 	[%r17+2], %rs1;
	setp.ne.s16 	%p25, %rs51, -1;
	mov.u64 	%rd423, %rd50;
	@%p25 bra 	$L__BB3_39;
	add.s64 	%rd51, %rd422, 2;
	setp.ge.s64 	%p26, %rd50, %rd314;
	mov.u64 	%rd423, %rd51;
	@%p26 bra 	$L__BB3_39;
	cvt.u32.u64 	%r249, %rd50;
	cvt.u32.u64 	%r250, %rd3;
	sub.s32 	%r251, %r250, %r249;
	mad.lo.s32 	%r254, %r251, %r241, %r240;
	cvt.s32.s16 	%r255, %r254;
	ld.shared.s16 	%r256, [%r16+4];
	setp.le.s32 	%p27, %r255, %r256;
	mov.u64 	%rd423, %rd51;
	@%p27 bra 	$L__BB3_39;
	ld.shared.u16 	%rs52, [%r17+4];
	st.shared.u16 	[%r17+4], %rs1;
	setp.ne.s16 	%p28, %rs52, -1;
	mov.u64 	%rd423, %rd51;
	@%p28 bra 	$L__BB3_39;
	add.s64 	%rd52, %rd422, 3;
	setp.ge.s64 	%p29, %rd51, %rd314;
	mov.u64 	%rd423, %rd52;
	@%p29 bra 	$L__BB3_39;
	cvt.u32.u64 	%r257, %rd51;
	cvt.u32.u64 	%r258, %rd3;
	sub.s32 	%r259, %r258, %r257;
	mad.lo.s32 	%r262, %r259, %r241, %r240;
	cvt.s32.s16 	%r263, %r262;
	ld.shared.s16 	%r264, [%r16+6];
	setp.le.s32 	%p30, %r263, %r264;
	mov.u64 	%rd423, %rd52;
	@%p30 bra 	$L__BB3_39;
	ld.shared.u16 	%rs53, [%r17+6];
	st.shared.u16 	[%r17+6], %rs1;
	setp.ne.s16 	%p31, %rs53, -1;
	mov.u64 	%rd423, %rd52;
	@%p31 bra 	$L__BB3_39;
	add.s64 	%rd423, %rd422, 4;
	setp.ge.s64 	%p32, %rd52, %rd314;
	@%p32 bra 	$L__BB3_39;
	cvt.u32.u64 	%r265, %rd52;
	cvt.u32.u64 	%r266, %rd3;
	sub.s32 	%r267, %r266, %r265;
	mad.lo.s32 	%r270, %r267, %r241, %r240;
	cvt.s32.s16 	%r271, %r270;
	ld.shared.s16 	%r272, [%r16+8];
	setp.le.s32 	%p33, %r271, %r272;
	@%p33 bra 	$L__BB3_39;
	ld.shared.u16 	%rs54, [%r17+8];
	st.shared.u16 	[%r17+8], %rs1;
	setp.eq.s16 	%p34, %rs54, -1;
	mov.u64 	%rd422, %rd423;
	@%p34 bra 	$L__BB3_27;
$L__BB3_39:
	setp.eq.s64 	%p35, %rd45, 1;
	bar.sync 	0;
	add.s64 	%rd425, %rd423, %rd4;
	mov.u64 	%rd429, %rd19;
	@%p35 bra 	$L__BB3_70;
	cvt.u32.u64 	%r273, %rd425;
	shl.b32 	%r274, %r273, 1;
	mov.u32 	%r275, _ZZ11swat_print1PclS_lssE2H0;
	add.s32 	%r276, %r275, %r274;
	ld.shared.u16 	%rs55, [%r276];
	sub.s16 	%rs56, %rs55, %rs24;
	mov.u32 	%r277, _ZZ11swat_print1PclS_lssE1F;
	add.s32 	%r278, %r277, %r274;
	st.shared.u16 	[%r278], %rs56;
	ld.shared.u16 	%rs57, [%r8];
	ld.shared.u8 	%rs58, [%r9];
	setp.eq.s16 	%p36, %rs58, %rs4;
	selp.b16 	%rs60, 4, 0, %p36;
	add.s16 	%rs61, %rs57, %rs60;
	add.s16 	%rs62, %rs61, -2;
	max.s16 	%rs63, %rs62, %rs56;
	max.s16 	%rs64, %rs63, 0;
	cvt.u32.u16 	%r279, %rs64;
	mov.u32 	%r280, _ZZ11swat_print1PclS_lssE2H1;
	add.s32 	%r281, %r280, %r274;
	st.shared.u16 	[%r281], %rs64;
	ld.shared.s16 	%r282, [%r10];
	sub.s32 	%r283, %r282, %r1;
	setp.gt.s32 	%p37, %r283, %r279;
	selp.b16 	%rs65, %rs2, -1, %p37;
	st.shared.u16 	[%r8], %rs65;
	bar.sync 	0;
	mov.b16 	%rs66, -1;
	st.shared.u16 	[%r276+-2], %rs66;
	st.shared.u16 	[%r276], %rs66;
	bar.sync 	0;
	ld.shared.s16 	%rd357, [%r8];
	setp.ne.s64 	%p38, %rd19, %rd357;
	@%p38 bra 	$L__BB3_54;
	ld.shared.u16 	%rd358, [%r10];
	sub.s64 	%rd56, %rd358, %rd37;
	mov.u64 	%rd424, %rd19;
$L__BB3_42:
	.pragma "nounroll";
	add.s64 	%rd58, %rd424, 1;
	setp.ge.s64 	%p39, %rd424, %rd314;
	mov.u64 	%rd425, %rd58;
	@%p39 bra 	$L__BB3_54;
	cvt.u32.u64 	%r18, %rd424;
	cvt.u32.u64 	%r284, %rd19;
	sub.s32 	%r285, %r284, %r18;
	cvt.u32.u64 	%r286, %rd56;
	cvt.u32.u64 	%r287, %rd38;
	mad.lo.s32 	%r288, %r285, %r287, %r286;
	cvt.s32.s16 	%r289, %r288;
	shl.b32 	%r290, %r18, 1;
	mov.u32 	%r291, _ZZ11swat_print1PclS_lssE2H1;
	add.s32 	%r19, %r291, %r290;
	ld.shared.s16 	%r292, [%r19+2];
	setp.le.s32 	%p40, %r289, %r292;
	mov.u64 	%rd425, %rd58;
	@%p40 bra 	$L__BB3_54;
	shl.b32 	%r293, %r18, 1;
	mov.u32 	%r294, _ZZ11swat_print1PclS_lssE2H0;
	add.s32 	%r20, %r294, %r293;
	ld.shared.u16 	%rs67, [%r20+2];
	st.shared.u16 	[%r20+2], %rs2;
	setp.ne.s16 	%p41, %rs67, -1;
	mov.u64 	%rd425, %rd58;
	@%p41 bra 	$L__BB3_54;
	add.s64 	%rd59, %rd424, 2;
	setp.ge.s64 	%p42, %rd58, %rd314;
	mov.u64 	%rd425, %rd59;
	@%p42 bra 	$L__BB3_54;
	cvt.u32.u64 	%r295, %rd58;
	cvt.u32.u64 	%r296, %rd19;
	sub.s32 	%r297, %r296, %r295;
	mad.lo.s32 	%r300, %r297, %r287, %r286;
	cvt.s32.s16 	%r301, %r300;
	ld.shared.s16 	%r302, [%r19+4];
	setp.le.s32 	%p43, %r301, %r302;
	mov.u64 	%rd425, %rd59;
	@%p43 bra 	$L__BB3_54;
	ld.shared.u16 	%rs68, [%r20+4];
	st.shared.u16 	[%r20+4], %rs2;
	setp.ne.s16 	%p44, %rs68, -1;
	mov.u64 	%rd425, %rd59;
	@%p44 bra 	$L__BB3_54;
	add.s64 	%rd60, %rd424, 3;
	setp.ge.s64 	%p45, %rd59, %rd314;
	mov.u64 	%rd425, %rd60;
	@%p45 bra 	$L__BB3_54;
	cvt.u32.u64 	%r303, %rd59;
	cvt.u32.u64 	%r304, %rd19;
	sub.s32 	%r305, %r304, %r303;
	mad.lo.s32 	%r308, %r305, %r287, %r286;
	cvt.s32.s16 	%r309, %r308;
	ld.shared.s16 	%r310, [%r19+6];
	setp.le.s32 	%p46, %r309, %r310;
	mov.u64 	%rd425, %rd60;
	@%p46 bra 	$L__BB3_54;
	ld.shared.u16 	%rs69, [%r20+6];
	st.shared.u16 	[%r20+6], %rs2;
	setp.ne.s16 	%p47, %rs69, -1;
	mov.u64 	%rd425, %rd60;
	@%p47 bra 	$L__BB3_54;
	add.s64 	%rd425, %rd424, 4;
	setp.ge.s64 	%p48, %rd60, %rd314;
	@%p48 bra 	$L__BB3_54;
	cvt.u32.u64 	%r311, %rd60;
	cvt.u32.u64 	%r312, %rd19;
	sub.s32 	%r313, %r312, %r311;
	mad.lo.s32 	%r316, %r313, %r287, %r286;
	cvt.s32.s16 	%r317, %r316;
	ld.shared.s16 	%r318, [%r19+8];
	setp.le.s32 	%p49, %r317, %r318;
	@%p49 bra 	$L__BB3_54;
	ld.shared.u16 	%rs70, [%r20+8];
	st.shared.u16 	[%r20+8], %rs2;
	setp.eq.s16 	%p50, %rs70, -1;
	mov.u64 	%rd424, %rd425;
	@%p50 bra 	$L__BB3_42;
$L__BB3_54:
	setp.eq.s64 	%p51, %rd45, 2;
	bar.sync 	0;
	add.s64 	%rd425, %rd425, %rd4;
	mov.u64 	%rd429, %rd46;
	@%p51 bra 	$L__BB3_70;
	cvt.u32.u64 	%r319, %rd425;
	shl.b32 	%r320, %r319, 1;
	mov.u32 	%r321, _ZZ11swat_print1PclS_lssE2H0;
	add.s32 	%r322, %r321, %r320;
	ld.shared.u16 	%rs71, [%r322];
	sub.s16 	%rs72, %rs71, %rs24;
	mov.u32 	%r323, _ZZ11swat_print1PclS_lssE1F;
	add.s32 	%r324, %r323, %r320;
	st.shared.u16 	[%r324], %rs72;
	add.s32 	%r325, %r8, %r7;
	ld.shared.u16 	%rs73, [%r325];
	ld.shared.u8 	%rs74, [%r11];
	setp.eq.s16 	%p52, %rs74, %rs4;
	selp.b16 	%rs76, 4, 0, %p52;
	add.s16 	%rs77, %rs73, %rs76;
	add.s16 	%rs78, %rs77, -2;
	max.s16 	%rs79, %rs78, %rs72;
	max.s16 	%rs80, %rs79, 0;
	cvt.u32.u16 	%r326, %rs80;
	mov.u32 	%r327, _ZZ11swat_print1PclS_lssE2H1;
	add.s32 	%r328, %r327, %r320;
	st.shared.u16 	[%r328], %rs80;
	ld.shared.s16 	%r329, [%r12];
	sub.s32 	%r330, %r329, %r1;
	setp.gt.s32 	%p53, %r330, %r326;
	selp.b16 	%rs81, %rs3, -1, %p53;
	st.shared.u16 	[%r325], %rs81;
	bar.sync 	0;
	mov.b16 	%rs82, -1;
	st.shared.u16 	[%r322+-2], %rs82;
	st.shared.u16 	[%r322], %rs82;
	bar.sync 	0;
	ld.shared.s16 	%rd359, [%r325];
	setp.ne.s64 	%p54, %rd46, %rd359;
	@%p54 bra 	$L__BB3_69;
	ld.shared.u16 	%rd360, [%r12];
	sub.s64 	%rd64, %rd360, %rd37;
	mov.u64 	%rd426, %rd46;
$L__BB3_57:
	.pragma "nounroll";
	add.s64 	%rd66, %rd426, 1;
	setp.ge.s64 	%p55, %rd426, %rd314;
	mov.u64 	%rd425, %rd66;
	@%p55 bra 	$L__BB3_69;
	cvt.u32.u64 	%r21, %rd426;
	cvt.u32.u64 	%r331, %rd46;
	sub.s32 	%r332, %r331, %r21;
	cvt.u32.u64 	%r333, %rd64;
	cvt.u32.u64 	%r334, %rd38;
	mad.lo.s32 	%r335, %r332, %r334, %r333;
	cvt.s32.s16 	%r336, %r335;
	shl.b32 	%r337, %r21, 1;
	mov.u32 	%r338, _ZZ11swat_print1PclS_lssE2H1;
	add.s32 	%r22, %r338, %r337;
	ld.shared.s16 	%r339, [%r22+2];
	setp.le.s32 	%p56, %r336, %r339;
	mov.u64 	%rd425, %rd66;
	@%p56 bra 	$L__BB3_69;
	shl.b32 	%r340, %r21, 1;
	mov.u32 	%r341, _ZZ11swat_print1PclS_lssE2H0;
	add.s32 	%r23, %r341, %r340;
	ld.shared.u16 	%rs83, [%r23+2];
	st.shared.u16 	[%r23+2], %rs3;
	setp.ne.s16 	%p57, %rs83, -1;
	mov.u64 	%rd425, %rd66;
	@%p57 bra 	$L__BB3_69;
	add.s64 	%rd67, %rd426, 2;
	setp.ge.s64 	%p58, %rd66, %rd314;
	mov.u64 	%rd425, %rd67;
	@%p58 bra 	$L__BB3_69;
	cvt.u32.u64 	%r342, %rd66;
	cvt.u32.u64 	%r343, %rd46;
	sub.s32 	%r344, %r343, %r342;
	mad.lo.s32 	%r347, %r344, %r334, %r333;
	cvt.s32.s16 	%r348, %r347;
	ld.shared.s16 	%r349, [%r22+4];
	setp.le.s32 	%p59, %r348, %r349;
	mov.u64 	%rd425, %rd67;
	@%p59 bra 	$L__BB3_69;
	ld.shared.u16 	%rs84, [%r23+4];
	st.shared.u16 	[%r23+4], %rs3;
	setp.ne.s16 	%p60, %rs84, -1;
	mov.u64 	%rd425, %rd67;
	@%p60 bra 	$L__BB3_69;
	add.s64 	%rd68, %rd426, 3;
	setp.ge.s64 	%p61, %rd67, %rd314;
	mov.u64 	%rd425, %rd68;
	@%p61 bra 	$L__BB3_69;
	cvt.u32.u64 	%r350, %rd67;
	cvt.u32.u64 	%r351, %rd46;
	sub.s32 	%r352, %r351, %r350;
	mad.lo.s32 	%r355, %r352, %r334, %r333;
	cvt.s32.s16 	%r356, %r355;
	ld.shared.s16 	%r357, [%r22+6];
	setp.le.s32 	%p62, %r356, %r357;
	mov.u64 	%rd425, %rd68;
	@%p62 bra 	$L__BB3_69;
	ld.shared.u16 	%rs85, [%r23+6];
	st.shared.u16 	[%r23+6], %rs3;
	setp.ne.s16 	%p63, %rs85, -1;
	mov.u64 	%rd425, %rd68;
	@%p63 bra 	$L__BB3_69;
	add.s64 	%rd425, %rd426, 4;
	setp.ge.s64 	%p64, %rd68, %rd314;
	@%p64 bra 	$L__BB3_69;
	cvt.u32.u64 	%r358, %rd68;
	cvt.u32.u64 	%r359, %rd46;
	sub.s32 	%r360, %r359, %r358;
	mad.lo.s32 	%r363, %r360, %r334, %r333;
	cvt.s32.s16 	%r364, %r363;
	ld.shared.s16 	%r365, [%r22+8];
	setp.le.s32 	%p65, %r364, %r365;
	@%p65 bra 	$L__BB3_69;
	ld.shared.u16 	%rs86, [%r23+8];
	st.shared.u16 	[%r23+8], %rs3;
	setp.eq.s16 	%p66, %rs86, -1;
	mov.u64 	%rd426, %rd425;
	@%p66 bra 	$L__BB3_57;
$L__BB3_69:
	add.s64 	%rd429, %rd46, %rd4;
	bar.sync 	0;
	add.s64 	%rd425, %rd425, %rd4;
$L__BB3_70:
	setp.lt.u64 	%p67, %rd44, 3;
	@%p67 bra 	$L__BB3_130;
$L__BB3_71:
	.pragma "nounroll";
	cvt.u32.u64 	%r366, %rd425;
	shl.b32 	%r367, %r366, 1;
	mov.u32 	%r368, _ZZ11swat_print1PclS_lssE2H0;
	add.s32 	%r24, %r368, %r367;
	ld.shared.u16 	%rs87, [%r24];
	sub.s16 	%rs88, %rs87, %rs24;
	mov.u32 	%r369, _ZZ11swat_print1PclS_lssE1F;
	add.s32 	%r370, %r369, %r367;
	st.shared.u16 	[%r370], %rs88;
	cvt.u32.u64 	%r25, %rd429;
	shl.b32 	%r371, %r25, 1;
	add.s32 	%r26, %r368, %r371;
	ld.shared.u16 	%rs89, [%r26];
	mov.u32 	%r372, _ZZ11swat_print1PclS_lssE2S0;
	add.s32 	%r27, %r372, %r25;
	ld.shared.u8 	%rs90, [%r27];
	setp.eq.s16 	%p68, %rs90, %rs4;
	selp.b16 	%rs92, 4, 0, %p68;
	add.s16 	%rs93, %rs89, %rs92;
	add.s16 	%rs94, %rs93, -2;
	max.s16 	%rs95, %rs94, %rs88;
	max.s16 	%rs96, %rs95, 0;
	cvt.u32.u16 	%r373, %rs96;
	mov.u32 	%r374, _ZZ11swat_print1PclS_lssE2H1;
	add.s32 	%r375, %r374, %r367;
	st.shared.u16 	[%r375], %rs96;
	add.s32 	%r28, %r374, %r371;
	ld.shared.s16 	%r376, [%r28];
	sub.s32 	%r377, %r376, %r1;
	setp.gt.s32 	%p69, %r377, %r373;
	cvt.u16.u64 	%rs5, %rd429;
	selp.b16 	%rs97, %rs5, -1, %p69;
	st.shared.u16 	[%r26], %rs97;
	setp.ne.s64 	%p70, %rd429, 0;
	@%p70 bra 	$L__BB3_73;
	mov.b16 	%rs98, -1;
	st.shared.u16 	[%r2], %rs98;
$L__BB3_73:
	bar.sync 	0;
	mov.b16 	%rs99, -1;
	st.shared.u16 	[%r24+-2], %rs99;
	st.shared.u16 	[%r24], %rs99;
	bar.sync 	0;
	ld.shared.s16 	%rd361, [%r26];
	setp.ne.s64 	%p71, %rd429, %rd361;
	@%p71 bra 	$L__BB3_87;
	ld.param.u16 	%rs496, [_Z11swat_print1PclS_lss_param_5];
	ld.shared.u16 	%r378, [%r28];
	add.s64 	%rd432, %rd429, 4;
	cvt.u32.u16 	%r379, %rs24;
	cvt.u32.u16 	%r380, %rs496;
	mul.wide.u16 	%r381, %rs496, 3;
	add.s32 	%r382, %r379, %r381;
	sub.s32 	%r383, %r378, %r382;
	shl.b32 	%r1527, %r383, 16;
	add.s32 	%r384, %r13, %r378;
	shl.b32 	%r1526, %r384, 16;
	add.s32 	%r385, %r380, %r379;
	sub.s32 	%r386, %r378, %r385;
	shl.b32 	%r1525, %r386, 16;
	shl.b32 	%r387, %r25, 1;
	mov.u32 	%r388, _ZZ11swat_print1PclS_lssE2H0;
	add.s32 	%r389, %r388, %r387;
	add.s32 	%r1524, %r389, 8;
	shl.b32 	%r390, %r378, 16;
	shl.b32 	%r391, %r379, 16;
	sub.s32 	%r1523, %r390, %r391;
	mov.u32 	%r392, _ZZ11swat_print1PclS_lssE2H1;
	add.s32 	%r393, %r392, %r387;
	add.s32 	%r1522, %r393, 8;
	mov.u64 	%rd433, %rd429;
$L__BB3_75:
	.pragma "nounroll";
	add.s64 	%rd362, %rd432, -4;
	add.s64 	%rd80, %rd433, 1;
	setp.ge.s64 	%p72, %rd362, %rd314;
	mov.u64 	%rd425, %rd80;
	@%p72 bra 	$L__BB3_87;
	add.s64 	%rd425, %rd432, -3;
	shr.s32 	%r394, %r1523, 16;
	ld.shared.s16 	%r395, [%r1522+-6];
	setp.le.s32 	%p73, %r394, %r395;
	@%p73 bra 	$L__BB3_87;
	ld.shared.u16 	%rs100, [%r1524+-6];
	st.shared.u16 	[%r1524+-6], %rs5;
	setp.ne.s16 	%p74, %rs100, -1;
	mov.u64 	%rd425, %rd80;
	@%p74 bra 	$L__BB3_87;
	add.s64 	%rd82, %rd432, -2;
	add.s64 	%rd363, %rd432, -3;
	setp.ge.s64 	%p75, %rd363, %rd314;
	mov.u64 	%rd425, %rd82;
	@%p75 bra 	$L__BB3_87;
	add.s64 	%rd425, %rd433, 2;
	shr.s32 	%r396, %r1525, 16;
	ld.shared.s16 	%r397, [%r1522+-4];
	setp.le.s32 	%p76, %r396, %r397;
	@%p76 bra 	$L__BB3_87;
	ld.shared.u16 	%rs101, [%r1524+-4];
	st.shared.u16 	[%r1524+-4], %rs5;
	setp.ne.s16 	%p77, %rs101, -1;
	@%p77 bra 	$L__BB3_87;
	add.s64 	%rd425, %rd433, 3;
	setp.ge.s64 	%p78, %rd82, %rd314;
	@%p78 bra 	$L__BB3_87;
	shr.s32 	%r398, %r1526, 16;
	ld.shared.s16 	%r399, [%r1522+-2];
	setp.le.s32 	%p79, %r398, %r399;
	@%p79 bra 	$L__BB3_87;
	add.s64 	%rd425, %rd432, -1;
	ld.shared.u16 	%rs102, [%r1524+-2];
	st.shared.u16 	[%r1524+-2], %rs5;
	setp.ne.s16 	%p80, %rs102, -1;
	@%p80 bra 	$L__BB3_87;
	add.s64 	%rd433, %rd433, 4;
	add.s64 	%rd364, %rd432, -1;
	setp.ge.s64 	%p81, %rd364, %rd314;
	mov.u64 	%rd425, %rd432;
	@%p81 bra 	$L__BB3_87;
	shr.s32 	%r400, %r1527, 16;
	ld.shared.s16 	%r401, [%r1522];
	setp.le.s32 	%p82, %r400, %r401;
	mov.u64 	%rd425, %rd433;
	@%p82 bra 	$L__BB3_87;
	ld.param.u16 	%rs497, [_Z11swat_print1PclS_lss_param_5];
	ld.shared.u16 	%rs103, [%r1524];
	st.shared.u16 	[%r1524], %rs5;
	setp.eq.s16 	%p83, %rs103, -1;
	add.s64 	%rd432, %rd432, 4;
	cvt.u32.u16 	%r402, %rs497;
	shl.b32 	%r403, %r402, 18;
	sub.s32 	%r1527, %r1527, %r403;
	sub.s32 	%r1526, %r1526, %r403;
	sub.s32 	%r1525, %r1525, %r403;
	add.s32 	%r1524, %r1524, 8;
	sub.s32 	%r1523, %r1523, %r403;
	add.s32 	%r1522, %r1522, 8;
	mov.u64 	%rd425, %rd433;
	@%p83 bra 	$L__BB3_75;
$L__BB3_87:
	cvt.u32.u64 	%r404, %rd4;
	bar.sync 	0;
	add.s64 	%rd89, %rd429, %rd4;
	add.s64 	%rd436, %rd425, %rd4;
	cvt.u32.u64 	%r405, %rd436;
	shl.b32 	%r406, %r405, 1;
	mov.u32 	%r407, _ZZ11swat_print1PclS_lssE2H0;
	add.s32 	%r408, %r407, %r406;
	ld.shared.u16 	%rs104, [%r408];
	sub.s16 	%rs105, %rs104, %rs24;
	mov.u32 	%r409, _ZZ11swat_print1PclS_lssE1F;
	add.s32 	%r410, %r409, %r406;
	st.shared.u16 	[%r410], %rs105;
	add.s32 	%r47, %r26, %r7;
	ld.shared.u16 	%rs106, [%r47];
	add.s32 	%r48, %r27, %r404;
	ld.shared.u8 	%rs107, [%r48];
	setp.eq.s16 	%p84, %rs107, %rs4;
	selp.b16 	%rs109, 4, 0, %p84;
	add.s16 	%rs110, %rs106, %rs109;
	add.s16 	%rs111, %rs110, -2;
	max.s16 	%rs112, %rs111, %rs105;
	max.s16 	%rs113, %rs112, 0;
	cvt.u32.u16 	%r411, %rs113;
	mov.u32 	%r412, _ZZ11swat_print1PclS_lssE2H1;
	add.s32 	%r413, %r412, %r406;
	st.shared.u16 	[%r413], %rs113;
	add.s32 	%r49, %r28, %r7;
	ld.shared.s16 	%r414, [%r49];
	sub.s32 	%r415, %r414, %r1;
	setp.gt.s32 	%p85, %r415, %r411;
	cvt.u16.u64 	%rs6, %rd89;
	selp.b16 	%rs114, %rs6, -1, %p85;
	st.shared.u16 	[%r47], %rs114;
	bar.sync 	0;
	mov.b16 	%rs115, -1;
	st.shared.u16 	[%r408+-2], %rs115;
	st.shared.u16 	[%r408], %rs115;
	bar.sync 	0;
	ld.shared.s16 	%rd365, [%r47];
	setp.ne.s64 	%p86, %rd89, %rd365;
	@%p86 bra 	$L__BB3_101;
	ld.shared.u16 	%rd366, [%r49];
	sub.s64 	%rd91, %rd366, %rd37;
	mov.u64 	%rd435, %rd89;
$L__BB3_89:
	.pragma "nounroll";
	add.s64 	%rd93, %rd435, 1;
	setp.ge.s64 	%p87, %rd435, %rd314;
	mov.u64 	%rd436, %rd93;
	@%p87 bra 	$L__BB3_101;
	cvt.u32.u64 	%r50, %rd435;
	cvt.u32.u64 	%r416, %rd89;
	sub.s32 	%r417, %r416, %r50;
	cvt.u32.u64 	%r418, %rd91;
	cvt.u32.u64 	%r419, %rd38;
	mad.lo.s32 	%r420, %r417, %r419, %r418;
	cvt.s32.s16 	%r421, %r420;
	shl.b32 	%r422, %r50, 1;
	mov.u32 	%r423, _ZZ11swat_print1PclS_lssE2H1;
	add.s32 	%r51, %r423, %r422;
	ld.shared.s16 	%r424, [%r51+2];
	setp.le.s32 	%p88, %r421, %r424;
	mov.u64 	%rd436, %rd93;
	@%p88 bra 	$L__BB3_101;
	shl.b32 	%r425, %r50, 1;
	mov.u32 	%r426, _ZZ11swat_print1PclS_lssE2H0;
	add.s32 	%r52, %r426, %r425;
	ld.shared.u16 	%rs116, [%r52+2];
	st.shared.u16 	[%r52+2], %rs6;
	setp.ne.s16 	%p89, %rs116, -1;
	mov.u64 	%rd436, %rd93;
	@%p89 bra 	$L__BB3_101;
	add.s64 	%rd94, %rd435, 2;
	setp.ge.s64 	%p90, %rd93, %rd314;
	mov.u64 	%rd436, %rd94;
	@%p90 bra 	$L__BB3_101;
	cvt.u32.u64 	%r427, %rd93;
	cvt.u32.u64 	%r428, %rd89;
	sub.s32 	%r429, %r428, %r427;
	mad.lo.s32 	%r432, %r429, %r419, %r418;
	cvt.s32.s16 	%r433, %r432;
	ld.shared.s16 	%r434, [%r51+4];
	setp.le.s32 	%p91, %r433, %r434;
	mov.u64 	%rd436, %rd94;
	@%p91 bra 	$L__BB3_101;
	ld.shared.u16 	%rs117, [%r52+4];
	st.shared.u16 	[%r52+4], %rs6;
	setp.ne.s16 	%p92, %rs117, -1;
	mov.u64 	%rd436, %rd94;
	@%p92 bra 	$L__BB3_101;
	add.s64 	%rd95, %rd435, 3;
	setp.ge.s64 	%p93, %rd94, %rd314;
	mov.u64 	%rd436, %rd95;
	@%p93 bra 	$L__BB3_101;
	cvt.u32.u64 	%r435, %rd94;
	cvt.u32.u64 	%r436, %rd89;
	sub.s32 	%r437, %r436, %r435;
	mad.lo.s32 	%r440, %r437, %r419, %r418;
	cvt.s32.s16 	%r441, %r440;
	ld.shared.s16 	%r442, [%r51+6];
	setp.le.s32 	%p94, %r441, %r442;
	mov.u64 	%rd436, %rd95;
	@%p94 bra 	$L__BB3_101;
	ld.shared.u16 	%rs118, [%r52+6];
	st.shared.u16 	[%r52+6], %rs6;
	setp.ne.s16 	%p95, %rs118, -1;
	mov.u64 	%rd436, %rd95;
	@%p95 bra 	$L__BB3_101;
	add.s64 	%rd436, %rd435, 4;
	setp.ge.s64 	%p96, %rd95, %rd314;
	@%p96 bra 	$L__BB3_101;
	cvt.u32.u64 	%r443, %rd95;
	cvt.u32.u64 	%r444, %rd89;
	sub.s32 	%r445, %r444, %r443;
	mad.lo.s32 	%r448, %r445, %r419, %r418;
	cvt.s32.s16 	%r449, %r448;
	ld.shared.s16 	%r450, [%r51+8];
	setp.le.s32 	%p97, %r449, %r450;
	@%p97 bra 	$L__BB3_101;
	ld.shared.u16 	%rs119, [%r52+8];
	st.shared.u16 	[%r52+8], %rs6;
	setp.eq.s16 	%p98, %rs119, -1;
	mov.u64 	%rd435, %rd436;
	@%p98 bra 	$L__BB3_89;
$L__BB3_101:
	cvt.u32.u64 	%r451, %rd4;
	bar.sync 	0;
	add.s64 	%rd98, %rd89, %rd4;
	add.s64 	%rd438, %rd436, %rd4;
	cvt.u32.u64 	%r452, %rd438;
	shl.b32 	%r453, %r452, 1;
	mov.u32 	%r454, _ZZ11swat_print1PclS_lssE2H0;
	add.s32 	%r455, %r454, %r453;
	ld.shared.u16 	%rs120, [%r455];
	sub.s16 	%rs121, %rs120, %rs24;
	mov.u32 	%r456, _ZZ11swat_print1PclS_lssE1F;
	add.s32 	%r457, %r456, %r453;
	st.shared.u16 	[%r457], %rs121;
	add.s32 	%r53, %r47, %r7;
	ld.shared.u16 	%rs122, [%r53];
	add.s32 	%r54, %r48, %r451;
	ld.shared.u8 	%rs123, [%r54];
	setp.eq.s16 	%p99, %rs123, %rs4;
	selp.b16 	%rs125, 4, 0, %p99;
	add.s16 	%rs126, %rs122, %rs125;
	add.s16 	%rs127, %rs126, -2;
	max.s16 	%rs128, %rs127, %rs121;
	max.s16 	%rs129, %rs128, 0;
	cvt.u32.u16 	%r458, %rs129;
	mov.u32 	%r459, _ZZ11swat_print1PclS_lssE2H1;
	add.s32 	%r460, %r459, %r453;
	st.shared.u16 	[%r460], %rs129;
	add.s32 	%r55, %r49, %r7;
	ld.shared.s16 	%r461, [%r55];
	sub.s32 	%r462, %r461, %r1;
	setp.gt.s32 	%p100, %r462, %r458;
	cvt.u16.u64 	%rs7, %rd98;
	selp.b16 	%rs130, %rs7, -1, %p100;
	st.shared.u16 	[%r53], %rs130;
	bar.sync 	0;
	mov.b16 	%rs131, -1;
	st.shared.u16 	[%r455+-2], %rs131;
	st.shared.u16 	[%r455], %rs131;
	bar.sync 	0;
	ld.shared.s16 	%rd367, [%r53];
	setp.ne.s64 	%p101, %rd98, %rd367;
	@%p101 bra 	$L__BB3_115;
	ld.shared.u16 	%rd368, [%r55];
	sub.s64 	%rd100, %rd368, %rd37;
	mov.u64 	%rd437, %rd98;
$L__BB3_103:
	.pragma "nounroll";
	add.s64 	%rd102, %rd437, 1;
	setp.ge.s64 	%p102, %rd437, %rd314;
	mov.u64 	%rd438, %rd102;
	@%p102 bra 	$L__BB3_115;
	cvt.u32.u64 	%r56, %rd437;
	cvt.u32.u64 	%r463, %rd98;
	sub.s32 	%r464, %r463, %r56;
	cvt.u32.u64 	%r465, %rd100;
	cvt.u32.u64 	%r466, %rd38;
	mad.lo.s32 	%r467, %r464, %r466, %r465;
	cvt.s32.s16 	%r468, %r467;
	shl.b32 	%r469, %r56, 1;
	mov.u32 	%r470, _ZZ11swat_print1PclS_lssE2H1;
	add.s32 	%r57, %r470, %r469;
	ld.shared.s16 	%r471, [%r57+2];
	setp.le.s32 	%p103, %r468, %r471;
	mov.u64 	%rd438, %rd102;
	@%p103 bra 	$L__BB3_115;
	shl.b32 	%r472, %r56, 1;
	mov.u32 	%r473, _ZZ11swat_print1PclS_lssE2H0;
	add.s32 	%r58, %r473, %r472;
	ld.shared.u16 	%rs132, [%r58+2];
	st.shared.u16 	[%r58+2], %rs7;
	setp.ne.s16 	%p104, %rs132, -1;
	mov.u64 	%rd438, %rd102;
	@%p104 bra 	$L__BB3_115;
	add.s64 	%rd103, %rd437, 2;
	setp.ge.s64 	%p105, %rd102, %rd314;
	mov.u64 	%rd438, %rd103;
	@%p105 bra 	$L__BB3_115;
	cvt.u32.u64 	%r474, %rd102;
	cvt.u32.u64 	%r475, %rd98;
	sub.s32 	%r476, %r475, %r474;
	mad.lo.s32 	%r479, %r476, %r466, %r465;
	cvt.s32.s16 	%r480, %r479;
	ld.shared.s16 	%r481, [%r57+4];
	setp.le.s32 	%p106, %r480, %r481;
	mov.u64 	%rd438, %rd103;
	@%p106 bra 	$L__BB3_115;
	ld.shared.u16 	%rs133, [%r58+4];
	st.shared.u16 	[%r58+4], %rs7;
	setp.ne.s16 	%p107, %rs133, -1;
	mov.u64 	%rd438, %rd103;
	@%p107 bra 	$L__BB3_115;
	add.s64 	%rd104, %rd437, 3;
	setp.ge.s64 	%p108, %rd103, %rd314;
	mov.u64 	%rd438, %rd104;
	@%p108 bra 	$L__BB3_115;
	cvt.u32.u64 	%r482, %rd103;
	cvt.u32.u64 	%r483, %rd98;
	sub.s32 	%r484, %r483, %r482;
	mad.lo.s32 	%r487, %r484, %r466, %r465;
	cvt.s32.s16 	%r488, %r487;
	ld.shared.s16 	%r489, [%r57+6];
	setp.le.s32 	%p109, %r488, %r489;
	mov.u64 	%rd438, %rd104;
	@%p109 bra 	$L__BB3_115;
	ld.shared.u16 	%rs134, [%r58+6];
	st.shared.u16 	[%r58+6], %rs7;
	setp.ne.s16 	%p110, %rs134, -1;
	mov.u64 	%rd438, %rd104;
	@%p110 bra 	$L__BB3_115;
	add.s64 	%rd438, %rd437, 4;
	setp.ge.s64 	%p111, %rd104, %rd314;
	@%p111 bra 	$L__BB3_115;
	cvt.u32.u64 	%r490, %rd104;
	cvt.u32.u64 	%r491, %rd98;
	sub.s32 	%r492, %r491, %r490;
	mad.lo.s32 	%r495, %r492, %r466, %r465;
	cvt.s32.s16 	%r496, %r495;
	ld.shared.s16 	%r497, [%r57+8];
	setp.le.s32 	%p112, %r496, %r497;
	@%p112 bra 	$L__BB3_115;
	ld.shared.u16 	%rs135, [%r58+8];
	st.shared.u16 	[%r58+8], %rs7;
	setp.eq.s16 	%p113, %rs135, -1;
	mov.u64 	%rd437, %rd438;
	@%p113 bra 	$L__BB3_103;
$L__BB3_115:
	cvt.u32.u64 	%r498, %rd4;
	bar.sync 	0;
	add.s64 	%rd107, %rd98, %rd4;
	add.s64 	%rd440, %rd438, %rd4;
	cvt.u32.u64 	%r499, %rd440;
	shl.b32 	%r500, %r499, 1;
	mov.u32 	%r501, _ZZ11swat_print1PclS_lssE2H0;
	add.s32 	%r502, %r501, %r500;
	ld.shared.u16 	%rs136, [%r502];
	sub.s16 	%rs137, %rs136, %rs24;
	mov.u32 	%r503, _ZZ11swat_print1PclS_lssE1F;
	add.s32 	%r504, %r503, %r500;
	st.shared.u16 	[%r504], %rs137;
	add.s32 	%r505, %r53, %r7;
	ld.shared.u16 	%rs138, [%r505];
	add.s32 	%r506, %r54, %r498;
	ld.shared.u8 	%rs139, [%r506];
	setp.eq.s16 	%p114, %rs139, %rs4;
	selp.b16 	%rs141, 4, 0, %p114;
	add.s16 	%rs142, %rs138, %rs141;
	add.s16 	%rs143, %rs142, -2;
	max.s16 	%rs144, %rs143, %rs137;
	max.s16 	%rs145, %rs144, 0;
	cvt.u32.u16 	%r507, %rs145;
	mov.u32 	%r508, _ZZ11swat_print1PclS_lssE2H1;
	add.s32 	%r509, %r508, %r500;
	st.shared.u16 	[%r509], %rs145;
	add.s32 	%r59, %r55, %r7;
	ld.shared.s16 	%r510, [%r59];
	sub.s32 	%r511, %r510, %r1;
	setp.gt.s32 	%p115, %r511, %r507;
	cvt.u16.u64 	%rs8, %rd107;
	selp.b16 	%rs146, %rs8, -1, %p115;
	st.shared.u16 	[%r505], %rs146;
	bar.sync 	0;
	mov.b16 	%rs147, -1;
	st.shared.u16 	[%r502+-2], %rs147;
	st.shared.u16 	[%r502], %rs147;
	bar.sync 	0;
	ld.shared.s16 	%rd369, [%r505];
	setp.ne.s64 	%p116, %rd107, %rd369;
	@%p116 bra 	$L__BB3_129;
	ld.shared.u16 	%rd370, [%r59];
	sub.s64 	%rd109, %rd370, %rd37;
	mov.u64 	%rd439, %rd107;
$L__BB3_117:
	.pragma "nounroll";
	add.s64 	%rd111, %rd439, 1;
	setp.ge.s64 	%p117, %rd439, %rd314;
	mov.u64 	%rd440, %rd111;
	@%p117 bra 	$L__BB3_129;
	cvt.u32.u64 	%r60, %rd439;
	cvt.u32.u64 	%r512, %rd107;
	sub.s32 	%r513, %r512, %r60;
	cvt.u32.u64 	%r514, %rd109;
	cvt.u32.u64 	%r515, %rd38;
	mad.lo.s32 	%r516, %r513, %r515, %r514;
	cvt.s32.s16 	%r517, %r516;
	shl.b32 	%r518, %r60, 1;
	mov.u32 	%r519, _ZZ11swat_print1PclS_lssE2H1;
	add.s32 	%r61, %r519, %r518;
	ld.shared.s16 	%r520, [%r61+2];
	setp.le.s32 	%p118, %r517, %r520;
	mov.u64 	%rd440, %rd111;
	@%p118 bra 	$L__BB3_129;
	shl.b32 	%r521, %r60, 1;
	mov.u32 	%r522, _ZZ11swat_print1PclS_lssE2H0;
	add.s32 	%r62, %r522, %r521;
	ld.shared.u16 	%rs148, [%r62+2];
	st.shared.u16 	[%r62+2], %rs8;
	setp.ne.s16 	%p119, %rs148, -1;
	mov.u64 	%rd440, %rd111;
	@%p119 bra 	$L__BB3_129;
	add.s64 	%rd112, %rd439, 2;
	setp.ge.s64 	%p120, %rd111, %rd314;
	mov.u64 	%rd440, %rd112;
	@%p120 bra 	$L__BB3_129;
	cvt.u32.u64 	%r523, %rd111;
	cvt.u32.u64 	%r524, %rd107;
	sub.s32 	%r525, %r524, %r523;
	mad.lo.s32 	%r528, %r525, %r515, %r514;
	cvt.s32.s16 	%r529, %r528;
	ld.shared.s16 	%r530, [%r61+4];
	setp.le.s32 	%p121, %r529, %r530;
	mov.u64 	%rd440, %rd112;
	@%p121 bra 	$L__BB3_129;
	ld.shared.u16 	%rs149, [%r62+4];
	st.shared.u16 	[%r62+4], %rs8;
	setp.ne.s16 	%p122, %rs149, -1;
	mov.u64 	%rd440, %rd112;
	@%p122 bra 	$L__BB3_129;
	add.s64 	%rd113, %rd439, 3;
	setp.ge.s64 	%p123, %rd112, %rd314;
	mov.u64 	%rd440, %rd113;
	@%p123 bra 	$L__BB3_129;
	cvt.u32.u64 	%r531, %rd112;
	cvt.u32.u64 	%r532, %rd107;
	sub.s32 	%r533, %r532, %r531;
	mad.lo.s32 	%r536, %r533, %r515, %r514;
	cvt.s32.s16 	%r537, %r536;
	ld.shared.s16 	%r538, [%r61+6];
	setp.le.s32 	%p124, %r537, %r538;
	mov.u64 	%rd440, %rd113;
	@%p124 bra 	$L__BB3_129;
	ld.shared.u16 	%rs150, [%r62+6];
	st.shared.u16 	[%r62+6], %rs8;
	setp.ne.s16 	%p125, %rs150, -1;
	mov.u64 	%rd440, %rd113;
	@%p125 bra 	$L__BB3_129;
	add.s64 	%rd440, %rd439, 4;
	setp.ge.s64 	%p126, %rd113, %rd314;
	@%p126 bra 	$L__BB3_129;
	cvt.u32.u64 	%r539, %rd113;
	cvt.u32.u64 	%r540, %rd107;
	sub.s32 	%r541, %r540, %r539;
	mad.lo.s32 	%r544, %r541, %r515, %r514;
	cvt.s32.s16 	%r545, %r544;
	ld.shared.s16 	%r546, [%r61+8];
	setp.le.s32 	%p127, %r545, %r546;
	@%p127 bra 	$L__BB3_129;
	ld.shared.u16 	%rs151, [%r62+8];
	st.shared.u16 	[%r62+8], %rs8;
	setp.eq.s16 	%p128, %rs151, -1;
	mov.u64 	%rd439, %rd440;
	@%p128 bra 	$L__BB3_117;
$L__BB3_129:
	bar.sync 	0;
	add.s64 	%rd429, %rd107, %rd4;
	add.s64 	%rd425, %rd440, %rd4;
	setp.lt.s64 	%p129, %rd429, %rd314;
	@%p129 bra 	$L__BB3_71;
$L__BB3_130:
	ld.shared.u8 	%rs9, [%r14+1];
	bar.sync 	0;
	@%p17 bra 	$L__BB3_239;
	setp.eq.s64 	%p131, %rd45, 0;
	mov.u64 	%rd444, %rd36;
	mov.u64 	%rd448, %rd3;
	@%p131 bra 	$L__BB3_179;
	cvt.u32.u64 	%r547, %rd3;
	setp.ne.s32 	%p132, %r547, 0;
	ld.shared.u16 	%rs152, [%r3+2];
	sub.s16 	%rs153, %rs152, %rs24;
	st.shared.u16 	[%r4+2], %rs153;
	ld.shared.u16 	%rs154, [%r3];
	ld.shared.u8 	%rs155, [%r5];
	setp.eq.s16 	%p133, %rs155, %rs9;
	selp.b16 	%rs157, 4, 0, %p133;
	add.s16 	%rs158, %rs154, %rs157;
	add.s16 	%rs159, %rs158, -2;
	max.s16 	%rs160, %rs159, %rs153;
	max.s16 	%rs161, %rs160, 0;
	cvt.u32.u16 	%r548, %rs161;
	st.shared.u16 	[%r6+2], %rs161;
	ld.shared.s16 	%r549, [%r6];
	sub.s32 	%r550, %r549, %r1;
	setp.gt.s32 	%p134, %r550, %r548;
	selp.b16 	%rs162, %rs1, -1, %p134;
	st.shared.u16 	[%r3], %rs162;
	@%p132 bra 	$L__BB3_134;
	mov.b16 	%rs163, -1;
	st.shared.u16 	[%r2], %rs163;
$L__BB3_134:
	bar.sync 	0;
	mov.b16 	%rs164, -1;
	st.shared.u16 	[%r3], %rs164;
	st.shared.u16 	[%r3+2], %rs164;
	bar.sync 	0;
	ld.shared.s16 	%r552, [%r3];
	setp.ne.s32 	%p135, %r547, %r552;
	mov.u64 	%rd442, %rd36;
	@%p135 bra 	$L__BB3_148;
	ld.shared.u16 	%rd371, [%r6];
	sub.s64 	%rd118, %rd371, %rd37;
	mov.u64 	%rd441, %rd3;
$L__BB3_136:
	.pragma "nounroll";
	add.s64 	%rd120, %rd441, 1;
	setp.ge.s64 	%p136, %rd441, %rd314;
	mov.u64 	%rd442, %rd120;
	@%p136 bra 	$L__BB3_148;
	cvt.u32.u64 	%r63, %rd441;
	cvt.u32.u64 	%r553, %rd3;
	sub.s32 	%r554, %r553, %r63;
	cvt.u32.u64 	%r555, %rd118;
	cvt.u32.u64 	%r556, %rd38;
	mad.lo.s32 	%r557, %r554, %r556, %r555;
	cvt.s32.s16 	%r558, %r557;
	shl.b32 	%r559, %r63, 1;
	mov.u32 	%r560, _ZZ11swat_print1PclS_lssE2H1;
	add.s32 	%r64, %r560, %r559;
	ld.shared.s16 	%r561, [%r64+2];
	setp.le.s32 	%p137, %r558, %r561;
	mov.u64 	%rd442, %rd120;
	@%p137 bra 	$L__BB3_148;
	shl.b32 	%r562, %r63, 1;
	mov.u32 	%r563, _ZZ11swat_print1PclS_lssE2H0;
	add.s32 	%r65, %r563, %r562;
	ld.shared.u16 	%rs165, [%r65+2];
	st.shared.u16 	[%r65+2], %rs1;
	setp.ne.s16 	%p138, %rs165, -1;
	mov.u64 	%rd442, %rd120;
	@%p138 bra 	$L__BB3_148;
	add.s64 	%rd121, %rd441, 2;
	setp.ge.s64 	%p139, %rd120, %rd314;
	mov.u64 	%rd442, %rd121;
	@%p139 bra 	$L__BB3_148;
	cvt.u32.u64 	%r564, %rd120;
	cvt.u32.u64 	%r565, %rd3;
	sub.s32 	%r566, %r565, %r564;
	mad.lo.s32 	%r569, %r566, %r556, %r555;
	cvt.s32.s16 	%r570, %r569;
	ld.shared.s16 	%r571, [%r64+4];
	setp.le.s32 	%p140, %r570, %r571;
	mov.u64 	%rd442, %rd121;
	@%p140 bra 	$L__BB3_148;
	ld.shared.u16 	%rs166, [%r65+4];
	st.shared.u16 	[%r65+4], %rs1;
	setp.ne.s16 	%p141, %rs166, -1;
	mov.u64 	%rd442, %rd121;
	@%p141 bra 	$L__BB3_148;
	add.s64 	%rd122, %rd441, 3;
	setp.ge.s64 	%p142, %rd121, %rd314;
	mov.u64 	%rd442, %rd122;
	@%p142 bra 	$L__BB3_148;
	cvt.u32.u64 	%r572, %rd121;
	cvt.u32.u64 	%r573, %rd3;
	sub.s32 	%r574, %r573, %r572;
	mad.lo.s32 	%r577, %r574, %r556, %r555;
	cvt.s32.s16 	%r578, %r577;
	ld.shared.s16 	%r579, [%r64+6];
	setp.le.s32 	%p143, %r578, %r579;
	mov.u64 	%rd442, %rd122;
	@%p143 bra 	$L__BB3_148;
	ld.shared.u16 	%rs167, [%r65+6];
	st.shared.u16 	[%r65+6], %rs1;
	setp.ne.s16 	%p144, %rs167, -1;
	mov.u64 	%rd442, %rd122;
	@%p144 bra 	$L__BB3_148;
	add.s64 	%rd442, %rd441, 4;
	setp.ge.s64 	%p145, %rd122, %rd314;
	@%p145 bra 	$L__BB3_148;
	cvt.u32.u64 	%r580, %rd122;
	cvt.u32.u64 	%r581, %rd3;
	sub.s32 	%r582, %r581, %r580;
	mad.lo.s32 	%r585, %r582, %r556, %r555;
	cvt.s32.s16 	%r586, %r585;
	ld.shared.s16 	%r587, [%r64+8];
	setp.le.s32 	%p146, %r586, %r587;
	@%p146 bra 	$L__BB3_148;
	ld.shared.u16 	%rs168, [%r65+8];
	st.shared.u16 	[%r65+8], %rs1;
	setp.eq.s16 	%p147, %rs168, -1;
	mov.u64 	%rd441, %rd442;
	@%p147 bra 	$L__BB3_136;
$L__BB3_148:
	setp.eq.s64 	%p148, %rd45, 1;
	bar.sync 	0;
	add.s64 	%rd444, %rd442, %rd4;
	mov.u64 	%rd448, %rd19;
	@%p148 bra 	$L__BB3_179;
	cvt.u32.u64 	%r588, %rd444;
	shl.b32 	%r589, %r588, 1;
	mov.u32 	%r590, _ZZ11swat_print1PclS_lssE2H0;
	add.s32 	%r591, %r590, %r589;
	ld.shared.u16 	%rs169, [%r591];
	sub.s16 	%rs170, %rs169, %rs24;
	mov.u32 	%r592, _ZZ11swat_print1PclS_lssE1F;
	add.s32 	%r593, %r592, %r589;
	st.shared.u16 	[%r593], %rs170;
	ld.shared.u16 	%rs171, [%r8];
	ld.shared.u8 	%rs172, [%r9];
	setp.eq.s16 	%p149, %rs172, %rs9;
	selp.b16 	%rs174, 4, 0, %p149;
	add.s16 	%rs175, %rs171, %rs174;
	add.s16 	%rs176, %rs175, -2;
	max.s16 	%rs177, %rs176, %rs170;
	max.s16 	%rs178, %rs177, 0;
	cvt.u32.u16 	%r594, %rs178;
	mov.u32 	%r595, _ZZ11swat_print1PclS_lssE2H1;
	add.s32 	%r596, %r595, %r589;
	st.shared.u16 	[%r596], %rs178;
	ld.shared.s16 	%r597, [%r10];
	sub.s32 	%r598, %r597, %r1;
	setp.gt.s32 	%p150, %r598, %r594;
	selp.b16 	%rs179, %rs2, -1, %p150;
	st.shared.u16 	[%r8], %rs179;
	bar.sync 	0;
	mov.b16 	%rs180, -1;
	st.shared.u16 	[%r591+-2], %rs180;
	st.shared.u16 	[%r591], %rs180;
	bar.sync 	0;
	ld.shared.s16 	%rd372, [%r8];
	setp.ne.s64 	%p151, %rd19, %rd372;
	@%p151 bra 	$L__BB3_163;
	ld.shared.u16 	%rd373, [%r10];
	sub.s64 	%rd126, %rd373, %rd37;
	mov.u64 	%rd443, %rd19;
$L__BB3_151:
	.pragma "nounroll";
	add.s64 	%rd128, %rd443, 1;
	setp.ge.s64 	%p152, %rd443, %rd314;
	mov.u64 	%rd444, %rd128;
	@%p152 bra 	$L__BB3_163;
	cvt.u32.u64 	%r66, %rd443;
	cvt.u32.u64 	%r599, %rd19;
	sub.s32 	%r600, %r599, %r66;
	cvt.u32.u64 	%r601, %rd126;
	cvt.u32.u64 	%r602, %rd38;
	mad.lo.s32 	%r603, %r600, %r602, %r601;
	cvt.s32.s16 	%r604, %r603;
	shl.b32 	%r605, %r66, 1;
	mov.u32 	%r606, _ZZ11swat_print1PclS_lssE2H1;
	add.s32 	%r67, %r606, %r605;
	ld.shared.s16 	%r607, [%r67+2];
	setp.le.s32 	%p153, %r604, %r607;
	mov.u64 	%rd444, %rd128;
	@%p153 bra 	$L__BB3_163;
	shl.b32 	%r608, %r66, 1;
	mov.u32 	%r609, _ZZ11swat_print1PclS_lssE2H0;
	add.s32 	%r68, %r609, %r608;
	ld.shared.u16 	%rs181, [%r68+2];
	st.shared.u16 	[%r68+2], %rs2;
	setp.ne.s16 	%p154, %rs181, -1;
	mov.u64 	%rd444, %rd128;
	@%p154 bra 	$L__BB3_163;
	add.s64 	%rd129, %rd443, 2;
	setp.ge.s64 	%p155, %rd128, %rd314;
	mov.u64 	%rd444, %rd129;
	@%p155 bra 	$L__BB3_163;
	cvt.u32.u64 	%r610, %rd128;
	cvt.u32.u64 	%r611, %rd19;
	sub.s32 	%r612, %r611, %r610;
	mad.lo.s32 	%r615, %r612, %r602, %r601;
	cvt.s32.s16 	%r616, %r615;
	ld.shared.s16 	%r617, [%r67+4];
	setp.le.s32 	%p156, %r616, %r617;
	mov.u64 	%rd444, %rd129;
	@%p156 bra 	$L__BB3_163;
	ld.shared.u16 	%rs182, [%r68+4];
	st.shared.u16 	[%r68+4], %rs2;
	setp.ne.s16 	%p157, %rs182, -1;
	mov.u64 	%rd444, %rd129;
	@%p157 bra 	$L__BB3_163;
	add.s64 	%rd130, %rd443, 3;
	setp.ge.s64 	%p158, %rd129, %rd314;
	mov.u64 	%rd444, %rd130;
	@%p158 bra 	$L__BB3_163;
	cvt.u32.u64 	%r618, %rd129;
	cvt.u32.u64 	%r619, %rd19;
	sub.s32 	%r620, %r619, %r618;
	mad.lo.s32 	%r623, %r620, %r602, %r601;
	cvt.s32.s16 	%r624, %r623;
	ld.shared.s16 	%r625, [%r67+6];
	setp.le.s32 	%p159, %r624, %r625;
	mov.u64 	%rd444, %rd130;
	@%p159 bra 	$L__BB3_163;
	ld.shared.u16 	%rs183, [%r68+6];
	st.shared.u16 	[%r68+6], %rs2;
	setp.ne.s16 	%p160, %rs183, -1;
	mov.u64 	%rd444, %rd130;
	@%p160 bra 	$L__BB3_163;
	add.s64 	%rd444, %rd443, 4;
	setp.ge.s64 	%p161, %rd130, %rd314;
	@%p161 bra 	$L__BB3_163;
	cvt.u32.u64 	%r626, %rd130;
	cvt.u32.u64 	%r627, %rd19;
	sub.s32 	%r628, %r627, %r626;
	mad.lo.s32 	%r631, %r628, %r602, %r601;
	cvt.s32.s16 	%r632, %r631;
	ld.shared.s16 	%r633, [%r67+8];
	setp.le.s32 	%p162, %r632, %r633;
	@%p162 bra 	$L__BB3_163;
	ld.shared.u16 	%rs184, [%r68+8];
	st.shared.u16 	[%r68+8], %rs2;
	setp.eq.s16 	%p163, %rs184, -1;
	mov.u64 	%rd443, %rd444;
	@%p163 bra 	$L__BB3_151;
$L__BB3_163:
	setp.eq.s64 	%p164, %rd45, 2;
	bar.sync 	0;
	add.s64 	%rd444, %rd444, %rd4;
	mov.u64 	%rd448, %rd46;
	@%p164 bra 	$L__BB3_179;
	cvt.u32.u64 	%r634, %rd444;
	shl.b32 	%r635, %r634, 1;
	mov.u32 	%r636, _ZZ11swat_print1PclS_lssE2H0;
	add.s32 	%r637, %r636, %r635;
	ld.shared.u16 	%rs185, [%r637];
	sub.s16 	%rs186, %rs185, %rs24;
	mov.u32 	%r638, _ZZ11swat_print1PclS_lssE1F;
	add.s32 	%r639, %r638, %r635;
	st.shared.u16 	[%r639], %rs186;
	add.s32 	%r640, %r8, %r7;
	ld.shared.u16 	%rs187, [%r640];
	ld.shared.u8 	%rs188, [%r11];
	setp.eq.s16 	%p165, %rs188, %rs9;
	selp.b16 	%rs190, 4, 0, %p165;
	add.s16 	%rs191, %rs187, %rs190;
	add.s16 	%rs192, %rs191, -2;
	max.s16 	%rs193, %rs192, %rs186;
	max.s16 	%rs194, %rs193, 0;
	cvt.u32.u16 	%r641, %rs194;
	mov.u32 	%r642, _ZZ11swat_print1PclS_lssE2H1;
	add.s32 	%r643, %r642, %r635;
	st.shared.u16 	[%r643], %rs194;
	ld.shared.s16 	%r644, [%r12];
	sub.s32 	%r645, %r644, %r1;
	setp.gt.s32 	%p166, %r645, %r641;
	selp.b16 	%rs195, %rs3, -1, %p166;
	st.shared.u16 	[%r640], %rs195;
	bar.sync 	0;
	mov.b16 	%rs196, -1;
	st.shared.u16 	[%r637+-2], %rs196;
	st.shared.u16 	[%r637], %rs196;
	bar.sync 	0;
	ld.shared.s16 	%rd374, [%r640];
	setp.ne.s64 	%p167, %rd46, %rd374;
	@%p167 bra 	$L__BB3_178;
	ld.shared.u16 	%rd375, [%r12];
	sub.s64 	%rd134, %rd375, %rd37;
	mov.u64 	%rd445, %rd46;
$L__BB3_166:
	.pragma "nounroll";
	add.s64 	%rd136, %rd445, 1;
	setp.ge.s64 	%p168, %rd445, %rd314;
	mov.u64 	%rd444, %rd136;
	@%p168 bra 	$L__BB3_178;
	cvt.u32.u64 	%r69, %rd445;
	cvt.u32.u64 	%r646, %rd46;
	sub.s32 	%r647, %r646, %r69;
	cvt.u32.u64 	%r648, %rd134;
	cvt.u32.u64 	%r649, %rd38;
	mad.lo.s32 	%r650, %r647, %r649, %r648;
	cvt.s32.s16 	%r651, %r650;
	shl.b32 	%r652, %r69, 1;
	mov.u32 	%r653, _ZZ11swat_print1PclS_lssE2H1;
	add.s32 	%r70, %r653, %r652;
	ld.shared.s16 	%r654, [%r70+2];
	setp.le.s32 	%p169, %r651, %r654;
	mov.u64 	%rd444, %rd136;
	@%p169 bra 	$L__BB3_178;
	shl.b32 	%r655, %r69, 1;
	mov.u32 	%r656, _ZZ11swat_print1PclS_lssE2H0;
	add.s32 	%r71, %r656, %r655;
	ld.shared.u16 	%rs197, [%r71+2];
	st.shared.u16 	[%r71+2], %rs3;
	setp.ne.s16 	%p170, %rs197, -1;
	mov.u64 	%rd444, %rd136;
	@%p170 bra 	$L__BB3_178;
	add.s64 	%rd137, %rd445, 2;
	setp.ge.s64 	%p171, %rd136, %rd314;
	mov.u64 	%rd444, %rd137;
	@%p171 bra 	$L__BB3_178;
	cvt.u32.u64 	%r657, %rd136;
	cvt.u32.u64 	%r658, %rd46;
	sub.s32 	%r659, %r658, %r657;
	mad.lo.s32 	%r662, %r659, %r649, %r648;
	cvt.s32.s16 	%r663, %r662;
	ld.shared.s16 	%r664, [%r70+4];
	setp.le.s32 	%p172, %r663, %r664;
	mov.u64 	%rd444, %rd137;
	@%p172 bra 	$L__BB3_178;
	ld.shared.u16 	%rs198, [%r71+4];
	st.shared.u16 	[%r71+4], %rs3;
	setp.ne.s16 	%p173, %rs198, -1;
	mov.u64 	%rd444, %rd137;
	@%p173 bra 	$L__BB3_178;
	add.s64 	%rd138, %rd445, 3;
	setp.ge.s64 	%p174, %rd137, %rd314;
	mov.u64 	%rd444, %rd138;
	@%p174 bra 	$L__BB3_178;
	cvt.u32.u64 	%r665, %rd137;
	cvt.u32.u64 	%r666, %rd46;
	sub.s32 	%r667, %r666, %r665;
	mad.lo.s32 	%r670, %r667, %r649, %r648;
	cvt.s32.s16 	%r671, %r670;
	ld.shared.s16 	%r672, [%r70+6];
	setp.le.s32 	%p175, %r671, %r672;
	mov.u64 	%rd444, %rd138;
	@%p175 bra 	$L__BB3_178;
	ld.shared.u16 	%rs199, [%r71+6];
	st.shared.u16 	[%r71+6], %rs3;
	setp.ne.s16 	%p176, %rs199, -1;
	mov.u64 	%rd444, %rd138;
	@%p176 bra 	$L__BB3_178;
	add.s64 	%rd444, %rd445, 4;
	setp.ge.s64 	%p177, %rd138, %rd314;
	@%p177 bra 	$L__BB3_178;
	cvt.u32.u64 	%r673, %rd138;
	cvt.u32.u64 	%r674, %rd46;
	sub.s32 	%r675, %r674, %r673;
	mad.lo.s32 	%r678, %r675, %r649, %r648;
	cvt.s32.s16 	%r679, %r678;
	ld.shared.s16 	%r680, [%r70+8];
	setp.le.s32 	%p178, %r679, %r680;
	@%p178 bra 	$L__BB3_178;
	ld.shared.u16 	%rs200, [%r71+8];
	st.shared.u16 	[%r71+8], %rs3;
	setp.eq.s16 	%p179, %rs200, -1;
	mov.u64 	%rd445, %rd444;
	@%p179 bra 	$L__BB3_166;
$L__BB3_178:
	add.s64 	%rd448, %rd46, %rd4;
	bar.sync 	0;
	add.s64 	%rd444, %rd444, %rd4;
$L__BB3_179:
	setp.lt.u64 	%p180, %rd44, 3;
	@%p180 bra 	$L__BB3_239;
$L__BB3_180:
	.pragma "nounroll";
	cvt.u32.u64 	%r681, %rd444;
	shl.b32 	%r682, %r681, 1;
	mov.u32 	%r683, _ZZ11swat_print1PclS_lssE2H0;
	add.s32 	%r72, %r683, %r682;
	ld.shared.u16 	%rs201, [%r72];
	sub.s16 	%rs202, %rs201, %rs24;
	mov.u32 	%r684, _ZZ11swat_print1PclS_lssE1F;
	add.s32 	%r685, %r684, %r682;
	st.shared.u16 	[%r685], %rs202;
	cvt.u32.u64 	%r686, %rd448;
	shl.b32 	%r687, %r686, 1;
	add.s32 	%r73, %r683, %r687;
	ld.shared.u16 	%rs203, [%r73];
	mov.u32 	%r688, _ZZ11swat_print1PclS_lssE2S0;
	add.s32 	%r74, %r688, %r686;
	ld.shared.u8 	%rs204, [%r74];
	setp.eq.s16 	%p181, %rs204, %rs9;
	selp.b16 	%rs206, 4, 0, %p181;
	add.s16 	%rs207, %rs203, %rs206;
	add.s16 	%rs208, %rs207, -2;
	max.s16 	%rs209, %rs208, %rs202;
	max.s16 	%rs210, %rs209, 0;
	cvt.u32.u16 	%r689, %rs210;
	mov.u32 	%r690, _ZZ11swat_print1PclS_lssE2H1;
	add.s32 	%r691, %r690, %r682;
	st.shared.u16 	[%r691], %rs210;
	add.s32 	%r75, %r690, %r687;
	ld.shared.s16 	%r692, [%r75];
	sub.s32 	%r693, %r692, %r1;
	setp.gt.s32 	%p182, %r693, %r689;
	cvt.u16.u64 	%rs10, %rd448;
	selp.b16 	%rs211, %rs10, -1, %p182;
	st.shared.u16 	[%r73], %rs211;
	setp.ne.s64 	%p183, %rd448, 0;
	@%p183 bra 	$L__BB3_182;
	mov.b16 	%rs212, -1;
	st.shared.u16 	[%r2], %rs212;
$L__BB3_182:
	bar.sync 	0;
	mov.b16 	%rs213, -1;
	st.shared.u16 	[%r72+-2], %rs213;
	st.shared.u16 	[%r72], %rs213;
	bar.sync 	0;
	ld.shared.s16 	%rd376, [%r73];
	setp.ne.s64 	%p184, %rd448, %rd376;
	@%p184 bra 	$L__BB3_196;
	ld.shared.u16 	%rd377, [%r75];
	sub.s64 	%rd147, %rd377, %rd37;
	mov.u64 	%rd451, %rd448;
$L__BB3_184:
	.pragma "nounroll";
	add.s64 	%rd149, %rd451, 1;
	setp.ge.s64 	%p185, %rd451, %rd314;
	mov.u64 	%rd444, %rd149;
	@%p185 bra 	$L__BB3_196;
	cvt.u32.u64 	%r76, %rd451;
	cvt.u32.u64 	%r694, %rd448;
	sub.s32 	%r695, %r694, %r76;
	cvt.u32.u64 	%r696, %rd147;
	cvt.u32.u64 	%r697, %rd38;
	mad.lo.s32 	%r698, %r695, %r697, %r696;
	cvt.s32.s16 	%r699, %r698;
	shl.b32 	%r700, %r76, 1;
	mov.u32 	%r701, _ZZ11swat_print1PclS_lssE2H1;
	add.s32 	%r77, %r701, %r700;
	ld.shared.s16 	%r702, [%r77+2];
	setp.le.s32 	%p186, %r699, %r702;
	mov.u64 	%rd444, %rd149;
	@%p186 bra 	$L__BB3_196;
	shl.b32 	%r703, %r76, 1;
	mov.u32 	%r704, _ZZ11swat_print1PclS_lssE2H0;
	add.s32 	%r78, %r704, %r703;
	ld.shared.u16 	%rs214, [%r78+2];
	st.shared.u16 	[%r78+2], %rs10;
	setp.ne.s16 	%p187, %rs214, -1;
	mov.u64 	%rd444, %rd149;
	@%p187 bra 	$L__BB3_196;
	add.s64 	%rd150, %rd451, 2;
	setp.ge.s64 	%p188, %rd149, %rd314;
	mov.u64 	%rd444, %rd150;
	@%p188 bra 	$L__BB3_196;
	cvt.u32.u64 	%r705, %rd149;
	cvt.u32.u64 	%r706, %rd448;
	sub.s32 	%r707, %r706, %r705;
	mad.lo.s32 	%r710, %r707, %r697, %r696;
	cvt.s32.s16 	%r711, %r710;
	ld.shared.s16 	%r712, [%r77+4];
	setp.le.s32 	%p189, %r711, %r712;
	mov.u64 	%rd444, %rd150;
	@%p189 bra 	$L__BB3_196;
	ld.shared.u16 	%rs215, [%r78+4];
	st.shared.u16 	[%r78+4], %rs10;
	setp.ne.s16 	%p190, %rs215, -1;
	mov.u64 	%rd444, %rd150;
	@%p190 bra 	$L__BB3_196;
	add.s64 	%rd151, %rd451, 3;
	setp.ge.s64 	%p191, %rd150, %rd314;
	mov.u64 	%rd444, %rd151;
	@%p191 bra 	$L__BB3_196;
	cvt.u32.u64 	%r713, %rd150;
	cvt.u32.u64 	%r714, %rd448;
	sub.s32 	%r715, %r714, %r713;
	mad.lo.s32 	%r718, %r715, %r697, %r696;
	cvt.s32.s16 	%r719, %r718;
	ld.shared.s16 	%r720, [%r77+6];
	setp.le.s32 	%p192, %r719, %r720;
	mov.u64 	%rd444, %rd151;
	@%p192 bra 	$L__BB3_196;
	ld.shared.u16 	%rs216, [%r78+6];
	st.shared.u16 	[%r78+6], %rs10;
	setp.ne.s16 	%p193, %rs216, -1;
	mov.u64 	%rd444, %rd151;
	@%p193 bra 	$L__BB3_196;
	add.s64 	%rd444, %rd451, 4;
	setp.ge.s64 	%p194, %rd151, %rd314;
	@%p194 bra 	$L__BB3_196;
	cvt.u32.u64 	%r721, %rd151;
	cvt.u32.u64 	%r722, %rd448;
	sub.s32 	%r723, %r722, %r721;
	mad.lo.s32 	%r726, %r723, %r697, %r696;
	cvt.s32.s16 	%r727, %r726;
	ld.shared.s16 	%r728, [%r77+8];
	setp.le.s32 	%p195, %r727, %r728;
	@%p195 bra 	$L__BB3_196;
	ld.shared.u16 	%rs217, [%r78+8];
	st.shared.u16 	[%r78+8], %rs10;
	setp.eq.s16 	%p196, %rs217, -1;
	mov.u64 	%rd451, %rd444;
	@%p196 bra 	$L__BB3_184;
$L__BB3_196:
	cvt.u32.u64 	%r729, %rd4;
	bar.sync 	0;
	add.s64 	%rd154, %rd448, %rd4;
	add.s64 	%rd454, %rd444, %rd4;
	cvt.u32.u64 	%r730, %rd454;
	shl.b32 	%r731, %r730, 1;
	mov.u32 	%r732, _ZZ11swat_print1PclS_lssE2H0;
	add.s32 	%r733, %r732, %r731;
	ld.shared.u16 	%rs218, [%r733];
	sub.s16 	%rs219, %rs218, %rs24;
	mov.u32 	%r734, _ZZ11swat_print1PclS_lssE1F;
	add.s32 	%r735, %r734, %r731;
	st.shared.u16 	[%r735], %rs219;
	add.s32 	%r79, %r73, %r7;
	ld.shared.u16 	%rs220, [%r79];
	add.s32 	%r80, %r74, %r729;
	ld.shared.u8 	%rs221, [%r80];
	setp.eq.s16 	%p197, %rs221, %rs9;
	selp.b16 	%rs223, 4, 0, %p197;
	add.s16 	%rs224, %rs220, %rs223;
	add.s16 	%rs225, %rs224, -2;
	max.s16 	%rs226, %rs225, %rs219;
	max.s16 	%rs227, %rs226, 0;
	cvt.u32.u16 	%r736, %rs227;
	mov.u32 	%r737, _ZZ11swat_print1PclS_lssE2H1;
	add.s32 	%r738, %r737, %r731;
	st.shared.u16 	[%r738], %rs227;
	add.s32 	%r81, %r75, %r7;
	ld.shared.s16 	%r739, [%r81];
	sub.s32 	%r740, %r739, %r1;
	setp.gt.s32 	%p198, %r740, %r736;
	cvt.u16.u64 	%rs11, %rd154;
	selp.b16 	%rs228, %rs11, -1, %p198;
	st.shared.u16 	[%r79], %rs228;
	bar.sync 	0;
	mov.b16 	%rs229, -1;
	st.shared.u16 	[%r733+-2], %rs229;
	st.shared.u16 	[%r733], %rs229;
	bar.sync 	0;
	ld.shared.s16 	%rd378, [%r79];
	setp.ne.s64 	%p199, %rd154, %rd378;
	@%p199 bra 	$L__BB3_210;
	ld.shared.u16 	%rd379, [%r81];
	sub.s64 	%rd156, %rd379, %rd37;
	mov.u64 	%rd453, %rd154;
$L__BB3_198:
	.pragma "nounroll";
	add.s64 	%rd158, %rd453, 1;
	setp.ge.s64 	%p200, %rd453, %rd314;
	mov.u64 	%rd454, %rd158;
	@%p200 bra 	$L__BB3_210;
	cvt.u32.u64 	%r82, %rd453;
	cvt.u32.u64 	%r741, %rd154;
	sub.s32 	%r742, %r741, %r82;
	cvt.u32.u64 	%r743, %rd156;
	cvt.u32.u64 	%r744, %rd38;
	mad.lo.s32 	%r745, %r742, %r744, %r743;
	cvt.s32.s16 	%r746, %r745;
	shl.b32 	%r747, %r82, 1;
	mov.u32 	%r748, _ZZ11swat_print1PclS_lssE2H1;
	add.s32 	%r83, %r748, %r747;
	ld.shared.s16 	%r749, [%r83+2];
	setp.le.s32 	%p201, %r746, %r749;
	mov.u64 	%rd454, %rd158;
	@%p201 bra 	$L__BB3_210;
	shl.b32 	%r750, %r82, 1;
	mov.u32 	%r751, _ZZ11swat_print1PclS_lssE2H0;
	add.s32 	%r84, %r751, %r750;
	ld.shared.u16 	%rs230, [%r84+2];
	st.shared.u16 	[%r84+2], %rs11;
	setp.ne.s16 	%p202, %rs230, -1;
	mov.u64 	%rd454, %rd158;
	@%p202 bra 	$L__BB3_210;
	add.s64 	%rd159, %rd453, 2;
	setp.ge.s64 	%p203, %rd158, %rd314;
	mov.u64 	%rd454, %rd159;
	@%p203 bra 	$L__BB3_210;
	cvt.u32.u64 	%r752, %rd158;
	cvt.u32.u64 	%r753, %rd154;
	sub.s32 	%r754, %r753, %r752;
	mad.lo.s32 	%r757, %r754, %r744, %r743;
	cvt.s32.s16 	%r758, %r757;
	ld.shared.s16 	%r759, [%r83+4];
	setp.le.s32 	%p204, %r758, %r759;
	mov.u64 	%rd454, %rd159;
	@%p204 bra 	$L__BB3_210;
	ld.shared.u16 	%rs231, [%r84+4];
	st.shared.u16 	[%r84+4], %rs11;
	setp.ne.s16 	%p205, %rs231, -1;
	mov.u64 	%rd454, %rd159;
	@%p205 bra 	$L__BB3_210;
	add.s64 	%rd160, %rd453, 3;
	setp.ge.s64 	%p206, %rd159, %rd314;
	mov.u64 	%rd454, %rd160;
	@%p206 bra 	$L__BB3_210;
	cvt.u32.u64 	%r760, %rd159;
	cvt.u32.u64 	%r761, %rd154;
	sub.s32 	%r762, %r761, %r760;
	mad.lo.s32 	%r765, %r762, %r744, %r743;
	cvt.s32.s16 	%r766, %r765;
	ld.shared.s16 	%r767, [%r83+6];
	setp.le.s32 	%p207, %r766, %r767;
	mov.u64 	%rd454, %rd160;
	@%p207 bra 	$L__BB3_210;
	ld.shared.u16 	%rs232, [%r84+6];
	st.shared.u16 	[%r84+6], %rs11;
	setp.ne.s16 	%p208, %rs232, -1;
	mov.u64 	%rd454, %rd160;
	@%p208 bra 	$L__BB3_210;
	add.s64 	%rd454, %rd453, 4;
	setp.ge.s64 	%p209, %rd160, %rd314;
	@%p209 bra 	$L__BB3_210;
	cvt.u32.u64 	%r768, %rd160;
	cvt.u32.u64 	%r769, %rd154;
	sub.s32 	%r770, %r769, %r768;
	mad.lo.s32 	%r773, %r770, %r744, %r743;
	cvt.s32.s16 	%r774, %r773;
	ld.shared.s16 	%r775, [%r83+8];
	setp.le.s32 	%p210, %r774, %r775;
	@%p210 bra 	$L__BB3_210;
	ld.shared.u16 	%rs233, [%r84+8];
	st.shared.u16 	[%r84+8], %rs11;
	setp.eq.s16 	%p211, %rs233, -1;
	mov.u64 	%rd453, %rd454;
	@%p211 bra 	$L__BB3_198;
$L__BB3_210:
	cvt.u32.u64 	%r776, %rd4;
	bar.sync 	0;
	add.s64 	%rd163, %rd154, %rd4;
	add.s64 	%rd456, %rd454, %rd4;
	cvt.u32.u64 	%r777, %rd456;
	shl.b32 	%r778, %r777, 1;
	mov.u32 	%r779, _ZZ11swat_print1PclS_lssE2H0;
	add.s32 	%r780, %r779, %r778;
	ld.shared.u16 	%rs234, [%r780];
	sub.s16 	%rs235, %rs234, %rs24;
	mov.u32 	%r781, _ZZ11swat_print1PclS_lssE1F;
	add.s32 	%r782, %r781, %r778;
	st.shared.u16 	[%r782], %rs235;
	add.s32 	%r85, %r79, %r7;
	ld.shared.u16 	%rs236, [%r85];
	add.s32 	%r86, %r80, %r776;
	ld.shared.u8 	%rs237, [%r86];
	setp.eq.s16 	%p212, %rs237, %rs9;
	selp.b16 	%rs239, 4, 0, %p212;
	add.s16 	%rs240, %rs236, %rs239;
	add.s16 	%rs241, %rs240, -2;
	max.s16 	%rs242, %rs241, %rs235;
	max.s16 	%rs243, %rs242, 0;
	cvt.u32.u16 	%r783, %rs243;
	mov.u32 	%r784, _ZZ11swat_print1PclS_lssE2H1;
	add.s32 	%r785, %r784, %r778;
	st.shared.u16 	[%r785], %rs243;
	add.s32 	%r87, %r81, %r7;
	ld.shared.s16 	%r786, [%r87];
	sub.s32 	%r787, %r786, %r1;
	setp.gt.s32 	%p213, %r787, %r783;
	cvt.u16.u64 	%rs12, %rd163;
	selp.b16 	%rs244, %rs12, -1, %p213;
	st.shared.u16 	[%r85], %rs244;
	bar.sync 	0;
	mov.b16 	%rs245, -1;
	st.shared.u16 	[%r780+-2], %rs245;
	st.shared.u16 	[%r780], %rs245;
	bar.sync 	0;
	ld.shared.s16 	%rd380, [%r85];
	setp.ne.s64 	%p214, %rd163, %rd380;
	@%p214 bra 	$L__BB3_224;
	ld.shared.u16 	%rd381, [%r87];
	sub.s64 	%rd165, %rd381, %rd37;
	mov.u64 	%rd455, %rd163;
$L__BB3_212:
	.pragma "nounroll";
	add.s64 	%rd167, %rd455, 1;
	setp.ge.s64 	%p215, %rd455, %rd314;
	mov.u64 	%rd456, %rd167;
	@%p215 bra 	$L__BB3_224;
	cvt.u32.u64 	%r88, %rd455;
	cvt.u32.u64 	%r788, %rd163;
	sub.s32 	%r789, %r788, %r88;
	cvt.u32.u64 	%r790, %rd165;
	cvt.u32.u64 	%r791, %rd38;
	mad.lo.s32 	%r792, %r789, %r791, %r790;
	cvt.s32.s16 	%r793, %r792;
	shl.b32 	%r794, %r88, 1;
	mov.u32 	%r795, _ZZ11swat_print1PclS_lssE2H1;
	add.s32 	%r89, %r795, %r794;
	ld.shared.s16 	%r796, [%r89+2];
	setp.le.s32 	%p216, %r793, %r796;
	mov.u64 	%rd456, %rd167;
	@%p216 bra 	$L__BB3_224;
	shl.b32 	%r797, %r88, 1;
	mov.u32 	%r798, _ZZ11swat_print1PclS_lssE2H0;
	add.s32 	%r90, %r798, %r797;
	ld.shared.u16 	%rs246, [%r90+2];
	st.shared.u16 	[%r90+2], %rs12;
	setp.ne.s16 	%p217, %rs246, -1;
	mov.u64 	%rd456, %rd167;
	@%p217 bra 	$L__BB3_224;
	add.s64 	%rd168, %rd455, 2;
	setp.ge.s64 	%p218, %rd167, %rd314;
	mov.u64 	%rd456, %rd168;
	@%p218 bra 	$L__BB3_224;
	cvt.u32.u64 	%r799, %rd167;
	cvt.u32.u64 	%r800, %rd163;
	sub.s32 	%r801, %r800, %r799;
	mad.lo.s32 	%r804, %r801, %r791, %r790;
	cvt.s32.s16 	%r805, %r804;
	ld.shared.s16 	%r806, [%r89+4];
	setp.le.s32 	%p219, %r805, %r806;
	mov.u64 	%rd456, %rd168;
	@%p219 bra 	$L__BB3_224;
	ld.shared.u16 	%rs247, [%r90+4];
	st.shared.u16 	[%r90+4], %rs12;
	setp.ne.s16 	%p220, %rs247, -1;
	mov.u64 	%rd456, %rd168;
	@%p220 bra 	$L__BB3_224;
	add.s64 	%rd169, %rd455, 3;
	setp.ge.s64 	%p221, %rd168, %rd314;
	mov.u64 	%rd456, %rd169;
	@%p221 bra 	$L__BB3_224;
	cvt.u32.u64 	%r807, %rd168;
	cvt.u32.u64 	%r808, %rd163;
	sub.s32 	%r809, %r808, %r807;
	mad.lo.s32 	%r812, %r809, %r791, %r790;
	cvt.s32.s16 	%r813, %r812;
	ld.shared.s16 	%r814, [%r89+6];
	setp.le.s32 	%p222, %r813, %r814;
	mov.u64 	%rd456, %rd169;
	@%p222 bra 	$L__BB3_224;
	ld.shared.u16 	%rs248, [%r90+6];
	st.shared.u16 	[%r90+6], %rs12;
	setp.ne.s16 	%p223, %rs248, -1;
	mov.u64 	%rd456, %rd169;
	@%p223 bra 	$L__BB3_224;
	add.s64 	%rd456, %rd455, 4;
	setp.ge.s64 	%p224, %rd169, %rd314;
	@%p224 bra 	$L__BB3_224;
	cvt.u32.u64 	%r815, %rd169;
	cvt.u32.u64 	%r816, %rd163;
	sub.s32 	%r817, %r816, %r815;
	mad.lo.s32 	%r820, %r817, %r791, %r790;
	cvt.s32.s16 	%r821, %r820;
	ld.shared.s16 	%r822, [%r89+8];
	setp.le.s32 	%p225, %r821, %r822;
	@%p225 bra 	$L__BB3_224;
	ld.shared.u16 	%rs249, [%r90+8];
	st.shared.u16 	[%r90+8], %rs12;
	setp.eq.s16 	%p226, %rs249, -1;
	mov.u64 	%rd455, %rd456;
	@%p226 bra 	$L__BB3_212;
$L__BB3_224:
	cvt.u32.u64 	%r823, %rd4;
	bar.sync 	0;
	add.s64 	%rd172, %rd163, %rd4;
	add.s64 	%rd458, %rd456, %rd4;
	cvt.u32.u64 	%r824, %rd458;
	shl.b32 	%r825, %r824, 1;
	mov.u32 	%r826, _ZZ11swat_print1PclS_lssE2H0;
	add.s32 	%r827, %r826, %r825;
	ld.shared.u16 	%rs250, [%r827];
	sub.s16 	%rs251, %rs250, %rs24;
	mov.u32 	%r828, _ZZ11swat_print1PclS_lssE1F;
	add.s32 	%r829, %r828, %r825;
	st.shared.u16 	[%r829], %rs251;
	add.s32 	%r830, %r85, %r7;
	ld.shared.u16 	%rs252, [%r830];
	add.s32 	%r831, %r86, %r823;
	ld.shared.u8 	%rs253, [%r831];
	setp.eq.s16 	%p227, %rs253, %rs9;
	selp.b16 	%rs255, 4, 0, %p227;
	add.s16 	%rs256, %rs252, %rs255;
	add.s16 	%rs257, %rs256, -2;
	max.s16 	%rs258, %rs257, %rs251;
	max.s16 	%rs259, %rs258, 0;
	cvt.u32.u16 	%r832, %rs259;
	mov.u32 	%r833, _ZZ11swat_print1PclS_lssE2H1;
	add.s32 	%r834, %r833, %r825;
	st.shared.u16 	[%r834], %rs259;
	add.s32 	%r91, %r87, %r7;
	ld.shared.s16 	%r835, [%r91];
	sub.s32 	%r836, %r835, %r1;
	setp.gt.s32 	%p228, %r836, %r832;
	cvt.u16.u64 	%rs13, %rd172;
	selp.b16 	%rs260, %rs13, -1, %p228;
	st.shared.u16 	[%r830], %rs260;
	bar.sync 	0;
	mov.b16 	%rs261, -1;
	st.shared.u16 	[%r827+-2], %rs261;
	st.shared.u16 	[%r827], %rs261;
	bar.sync 	0;
	ld.shared.s16 	%rd382, [%r830];
	setp.ne.s64 	%p229, %rd172, %rd382;
	@%p229 bra 	$L__BB3_238;
	ld.shared.u16 	%rd383, [%r91];
	sub.s64 	%rd174, %rd383, %rd37;
	mov.u64 	%rd457, %rd172;
$L__BB3_226:
	.pragma "nounroll";
	add.s64 	%rd176, %rd457, 1;
	setp.ge.s64 	%p230, %rd457, %rd314;
	mov.u64 	%rd458, %rd176;
	@%p230 bra 	$L__BB3_238;
	cvt.u32.u64 	%r92, %rd457;
	cvt.u32.u64 	%r837, %rd172;
	sub.s32 	%r838, %r837, %r92;
	cvt.u32.u64 	%r839, %rd174;
	cvt.u32.u64 	%r840, %rd38;
	mad.lo.s32 	%r841, %r838, %r840, %r839;
	cvt.s32.s16 	%r842, %r841;
	shl.b32 	%r843, %r92, 1;
	mov.u32 	%r844, _ZZ11swat_print1PclS_lssE2H1;
	add.s32 	%r93, %r844, %r843;
	ld.shared.s16 	%r845, [%r93+2];
	setp.le.s32 	%p231, %r842, %r845;
	mov.u64 	%rd458, %rd176;
	@%p231 bra 	$L__BB3_238;
	shl.b32 	%r846, %r92, 1;
	mov.u32 	%r847, _ZZ11swat_print1PclS_lssE2H0;
	add.s32 	%r94, %r847, %r846;
	ld.shared.u16 	%rs262, [%r94+2];
	st.shared.u16 	[%r94+2], %rs13;
	setp.ne.s16 	%p232, %rs262, -1;
	mov.u64 	%rd458, %rd176;
	@%p232 bra 	$L__BB3_238;
	add.s64 	%rd177, %rd457, 2;
	setp.ge.s64 	%p233, %rd176, %rd314;
	mov.u64 	%rd458, %rd177;
	@%p233 bra 	$L__BB3_238;
	cvt.u32.u64 	%r848, %rd176;
	cvt.u32.u64 	%r849, %rd172;
	sub.s32 	%r850, %r849, %r848;
	mad.lo.s32 	%r853, %r850, %r840, %r839;
	cvt.s32.s16 	%r854, %r853;
	ld.shared.s16 	%r855, [%r93+4];
	setp.le.s32 	%p234, %r854, %r855;
	mov.u64 	%rd458, %rd177;
	@%p234 bra 	$L__BB3_238;
	ld.shared.u16 	%rs263, [%r94+4];
	st.shared.u16 	[%r94+4], %rs13;
	setp.ne.s16 	%p235, %rs263, -1;
	mov.u64 	%rd458, %rd177;
	@%p235 bra 	$L__BB3_238;
	add.s64 	%rd178, %rd457, 3;
	setp.ge.s64 	%p236, %rd177, %rd314;
	mov.u64 	%rd458, %rd178;
	@%p236 bra 	$L__BB3_238;
	cvt.u32.u64 	%r856, %rd177;
	cvt.u32.u64 	%r857, %rd172;
	sub.s32 	%r858, %r857, %r856;
	mad.lo.s32 	%r861, %r858, %r840, %r839;
	cvt.s32.s16 	%r862, %r861;
	ld.shared.s16 	%r863, [%r93+6];
	setp.le.s32 	%p237, %r862, %r863;
	mov.u64 	%rd458, %rd178;
	@%p237 bra 	$L__BB3_238;
	ld.shared.u16 	%rs264, [%r94+6];
	st.shared.u16 	[%r94+6], %rs13;
	setp.ne.s16 	%p238, %rs264, -1;
	mov.u64 	%rd458, %rd178;
	@%p238 bra 	$L__BB3_238;
	add.s64 	%rd458, %rd457, 4;
	setp.ge.s64 	%p239, %rd178, %rd314;
	@%p239 bra 	$L__BB3_238;
	cvt.u32.u64 	%r864, %rd178;
	cvt.u32.u64 	%r865, %rd172;
	sub.s32 	%r866, %r865, %r864;
	mad.lo.s32 	%r869, %r866, %r840, %r839;
	cvt.s32.s16 	%r870, %r869;
	ld.shared.s16 	%r871, [%r93+8];
	setp.le.s32 	%p240, %r870, %r871;
	@%p240 bra 	$L__BB3_238;
	ld.shared.u16 	%rs265, [%r94+8];
	st.shared.u16 	[%r94+8], %rs13;
	setp.eq.s16 	%p241, %rs265, -1;
	mov.u64 	%rd457, %rd458;
	@%p241 bra 	$L__BB3_226;
$L__BB3_238:
	bar.sync 	0;
	add.s64 	%rd448, %rd172, %rd4;
	add.s64 	%rd444, %rd458, %rd4;
	setp.lt.s64 	%p242, %rd448, %rd314;
	@%p242 bra 	$L__BB3_180;
$L__BB3_239:
	ld.shared.u8 	%rs14, [%r14+2];
	bar.sync 	0;
	@%p17 bra 	$L__BB3_348;
	setp.eq.s64 	%p244, %rd45, 0;
	mov.u64 	%rd462, %rd36;
	mov.u64 	%rd466, %rd3;
	@%p244 bra 	$L__BB3_288;
	cvt.u32.u64 	%r872, %rd3;
	setp.ne.s32 	%p245, %r872, 0;
	ld.shared.u16 	%rs266, [%r3+2];
	sub.s16 	%rs267, %rs266, %rs24;
	st.shared.u16 	[%r4+2], %rs267;
	ld.shared.u16 	%rs268, [%r3];
	ld.shared.u8 	%rs269, [%r5];
	setp.eq.s16 	%p246, %rs269, %rs14;
	selp.b16 	%rs271, 4, 0, %p246;
	add.s16 	%rs272, %rs268, %rs271;
	add.s16 	%rs273, %rs272, -2;
	max.s16 	%rs274, %rs273, %rs267;
	max.s16 	%rs275, %rs274, 0;
	cvt.u32.u16 	%r873, %rs275;
	st.shared.u16 	[%r6+2], %rs275;
	ld.shared.s16 	%r874, [%r6];
	sub.s32 	%r875, %r874, %r1;
	setp.gt.s32 	%p247, %r875, %r873;
	selp.b16 	%rs276, %rs1, -1, %p247;
	st.shared.u16 	[%r3], %rs276;
	@%p245 bra 	$L__BB3_243;
	mov.b16 	%rs277, -1;
	st.shared.u16 	[%r2], %rs277;
$L__BB3_243:
	bar.sync 	0;
	mov.b16 	%rs278, -1;
	st.shared.u16 	[%r3], %rs278;
	st.shared.u16 	[%r3+2], %rs278;
	bar.sync 	0;
	ld.shared.s16 	%r877, [%r3];
	setp.ne.s32 	%p248, %r872, %r877;
	mov.u64 	%rd460, %rd36;
	@%p248 bra 	$L__BB3_257;
	ld.shared.u16 	%rd384, [%r6];
	sub.s64 	%rd183, %rd384, %rd37;
	mov.u64 	%rd459, %rd3;
$L__BB3_245:
	.pragma "nounroll";
	add.s64 	%rd185, %rd459, 1;
	setp.ge.s64 	%p249, %rd459, %rd314;
	mov.u64 	%rd460, %rd185;
	@%p249 bra 	$L__BB3_257;
	cvt.u32.u64 	%r95, %rd459;
	cvt.u32.u64 	%r878, %rd3;
	sub.s32 	%r879, %r878, %r95;
	cvt.u32.u64 	%r880, %rd183;
	cvt.u32.u64 	%r881, %rd38;
	mad.lo.s32 	%r882, %r879, %r881, %r880;
	cvt.s32.s16 	%r883, %r882;
	shl.b32 	%r884, %r95, 1;
	mov.u32 	%r885, _ZZ11swat_print1PclS_lssE2H1;
	add.s32 	%r96, %r885, %r884;
	ld.shared.s16 	%r886, [%r96+2];
	setp.le.s32 	%p250, %r883, %r886;
	mov.u64 	%rd460, %rd185;
	@%p250 bra 	$L__BB3_257;
	shl.b32 	%r887, %r95, 1;
	mov.u32 	%r888, _ZZ11swat_print1PclS_lssE2H0;
	add.s32 	%r97, %r888, %r887;
	ld.shared.u16 	%rs279, [%r97+2];
	st.shared.u16 	[%r97+2], %rs1;
	setp.ne.s16 	%p251, %rs279, -1;
	mov.u64 	%rd460, %rd185;
	@%p251 bra 	$L__BB3_257;
	add.s64 	%rd186, %rd459, 2;
	setp.ge.s64 	%p252, %rd185, %rd314;
	mov.u64 	%rd460, %rd186;
	@%p252 bra 	$L__BB3_257;
	cvt.u32.u64 	%r889, %rd185;
	cvt.u32.u64 	%r890, %rd3;
	sub.s32 	%r891, %r890, %r889;
	mad.lo.s32 	%r894, %r891, %r881, %r880;
	cvt.s32.s16 	%r895, %r894;
	ld.shared.s16 	%r896, [%r96+4];
	setp.le.s32 	%p253, %r895, %r896;
	mov.u64 	%rd460, %rd186;
	@%p253 bra 	$L__BB3_257;
	ld.shared.u16 	%rs280, [%r97+4];
	st.shared.u16 	[%r97+4], %rs1;
	setp.ne.s16 	%p254, %rs280, -1;
	mov.u64 	%rd460, %rd186;
	@%p254 bra 	$L__BB3_257;
	add.s64 	%rd187, %rd459, 3;
	setp.ge.s64 	%p255, %rd186, %rd314;
	mov.u64 	%rd460, %rd187;
	@%p255 bra 	$L__BB3_257;
	cvt.u32.u64 	%r897, %rd186;
	cvt.u32.u64 	%r898, %rd3;
	sub.s32 	%r899, %r898, %r897;
	mad.lo.s32 	%r902, %r899, %r881, %r880;
	cvt.s32.s16 	%r903, %r902;
	ld.shared.s16 	%r904, [%r96+6];
	setp.le.s32 	%p256, %r903, %r904;
	mov.u64 	%rd460, %rd187;
	@%p256 bra 	$L__BB3_257;
	ld.shared.u16 	%rs281, [%r97+6];
	st.shared.u16 	[%r97+6], %rs1;
	setp.ne.s16 	%p257, %rs281, -1;
	mov.u64 	%rd460, %rd187;
	@%p257 bra 	$L__BB3_257;
	add.s64 	%rd460, %rd459, 4;
	setp.ge.s64 	%p258, %rd187, %rd314;
	@%p258 bra 	$L__BB3_257;
	cvt.u32.u64 	%r905, %rd187;
	cvt.u32.u64 	%r906, %rd3;
	sub.s32 	%r907, %r906, %r905;
	mad.lo.s32 	%r910, %r907, %r881, %r880;
	cvt.s32.s16 	%r911, %r910;
	ld.shared.s16 	%r912, [%r96+8];
	setp.le.s32 	%p259, %r911, %r912;
	@%p259 bra 	$L__BB3_257;
	ld.shared.u16 	%rs282, [%r97+8];
	st.shared.u16 	[%r97+8], %rs1;
	setp.eq.s16 	%p260, %rs282, -1;
	mov.u64 	%rd459, %rd460;
	@%p260 bra 	$L__BB3_245;
$L__BB3_257:
	setp.eq.s64 	%p261, %rd45, 1;
	bar.sync 	0;
	add.s64 	%rd462, %rd460, %rd4;
	mov.u64 	%rd466, %rd19;
	@%p261 bra 	$L__BB3_288;
	cvt.u32.u64 	%r913, %rd462;
	shl.b32 	%r914, %r913, 1;
	mov.u32 	%r915, _ZZ11swat_print1PclS_lssE2H0;
	add.s32 	%r916, %r915, %r914;
	ld.shared.u16 	%rs283, [%r916];
	sub.s16 	%rs284, %rs283, %rs24;
	mov.u32 	%r917, _ZZ11swat_print1PclS_lssE1F;
	add.s32 	%r918, %r917, %r914;
	st.shared.u16 	[%r918], %rs284;
	ld.shared.u16 	%rs285, [%r8];
	ld.shared.u8 	%rs286, [%r9];
	setp.eq.s16 	%p262, %rs286, %rs14;
	selp.b16 	%rs288, 4, 0, %p262;
	add.s16 	%rs289, %rs285, %rs288;
	add.s16 	%rs290, %rs289, -2;
	max.s16 	%rs291, %rs290, %rs284;
	max.s16 	%rs292, %rs291, 0;
	cvt.u32.u16 	%r919, %rs292;
	mov.u32 	%r920, _ZZ11swat_print1PclS_lssE2H1;
	add.s32 	%r921, %r920, %r914;
	st.shared.u16 	[%r921], %rs292;
	ld.shared.s16 	%r922, [%r10];
	sub.s32 	%r923, %r922, %r1;
	setp.gt.s32 	%p263, %r923, %r919;
	selp.b16 	%rs293, %rs2, -1, %p263;
	st.shared.u16 	[%r8], %rs293;
	bar.sync 	0;
	mov.b16 	%rs294, -1;
	st.shared.u16 	[%r916+-2], %rs294;
	st.shared.u16 	[%r916], %rs294;
	bar.sync 	0;
	ld.shared.s16 	%rd385, [%r8];
	setp.ne.s64 	%p264, %rd19, %rd385;
	@%p264 bra 	$L__BB3_272;
	ld.shared.u16 	%rd386, [%r10];
	sub.s64 	%rd191, %rd386, %rd37;
	mov.u64 	%rd461, %rd19;
$L__BB3_260:
	.pragma "nounroll";
	add.s64 	%rd193, %rd461, 1;
	setp.ge.s64 	%p265, %rd461, %rd314;
	mov.u64 	%rd462, %rd193;
	@%p265 bra 	$L__BB3_272;
	cvt.u32.u64 	%r98, %rd461;
	cvt.u32.u64 	%r924, %rd19;
	sub.s32 	%r925, %r924, %r98;
	cvt.u32.u64 	%r926, %rd191;
	cvt.u32.u64 	%r927, %rd38;
	mad.lo.s32 	%r928, %r925, %r927, %r926;
	cvt.s32.s16 	%r929, %r928;
	shl.b32 	%r930, %r98, 1;
	mov.u32 	%r931, _ZZ11swat_print1PclS_lssE2H1;
	add.s32 	%r99, %r931, %r930;
	ld.shared.s16 	%r932, [%r99+2];
	setp.le.s32 	%p266, %r929, %r932;
	mov.u64 	%rd462, %rd193;
	@%p266 bra 	$L__BB3_272;
	shl.b32 	%r933, %r98, 1;
	mov.u32 	%r934, _ZZ11swat_print1PclS_lssE2H0;
	add.s32 	%r100, %r934, %r933;
	ld.shared.u16 	%rs295, [%r100+2];
	st.shared.u16 	[%r100+2], %rs2;
	setp.ne.s16 	%p267, %rs295, -1;
	mov.u64 	%rd462, %rd193;
	@%p267 bra 	$L__BB3_272;
	add.s64 	%rd194, %rd461, 2;
	setp.ge.s64 	%p268, %rd193, %rd314;
	mov.u64 	%rd462, %rd194;
	@%p268 bra 	$L__BB3_272;
	cvt.u32.u64 	%r935, %rd193;
	cvt.u32.u64 	%r936, %rd19;
	sub.s32 	%r937, %r936, %r935;
	mad.lo.s32 	%r940, %r937, %r927, %r926;
	cvt.s32.s16 	%r941, %r940;
	ld.shared.s16 	%r942, [%r99+4];
	setp.le.s32 	%p269, %r941, %r942;
	mov.u64 	%rd462, %rd194;
	@%p269 bra 	$L__BB3_272;
	ld.shared.u16 	%rs296, [%r100+4];
	st.shared.u16 	[%r100+4], %rs2;
	setp.ne.s16 	%p270, %rs296, -1;
	mov.u64 	%rd462, %rd194;
	@%p270 bra 	$L__BB3_272;
	add.s64 	%rd195, %rd461, 3;
	setp.ge.s64 	%p271, %rd194, %rd314;
	mov.u64 	%rd462, %rd195;
	@%p271 bra 	$L__BB3_272;
	cvt.u32.u64 	%r943, %rd194;
	cvt.u32.u64 	%r944, %rd19;
	sub.s32 	%r945, %r944, %r943;
	mad.lo.s32 	%r948, %r945, %r927, %r926;
	cvt.s32.s16 	%r949, %r948;
	ld.shared.s16 	%r950, [%r99+6];
	setp.le.s32 	%p272, %r949, %r950;
	mov.u64 	%rd462, %rd195;
	@%p272 bra 	$L__BB3_272;
	ld.shared.u16 	%rs297, [%r100+6];
	st.shared.u16 	[%r100+6], %rs2;
	setp.ne.s16 	%p273, %rs297, -1;
	mov.u64 	%rd462, %rd195;
	@%p273 bra 	$L__BB3_272;
	add.s64 	%rd462, %rd461, 4;
	setp.ge.s64 	%p274, %rd195, %rd314;
	@%p274 bra 	$L__BB3_272;
	cvt.u32.u64 	%r951, %rd195;
	cvt.u32.u64 	%r952, %rd19;
	sub.s32 	%r953, %r952, %r951;
	mad.lo.s32 	%r956, %r953, %r927, %r926;
	cvt.s32.s16 	%r957, %r956;
	ld.shared.s16 	%r958, [%r99+8];
	setp.le.s32 	%p275, %r957, %r958;
	@%p275 bra 	$L__BB3_272;
	ld.shared.u16 	%rs298, [%r100+8];
	st.shared.u16 	[%r100+8], %rs2;
	setp.eq.s16 	%p276, %rs298, -1;
	mov.u64 	%rd461, %rd462;
	@%p276 bra 	$L__BB3_260;
$L__BB3_272:
	setp.eq.s64 	%p277, %rd45, 2;
	bar.sync 	0;
	add.s64 	%rd462, %rd462, %rd4;
	mov.u64 	%rd466, %rd46;
	@%p277 bra 	$L__BB3_288;
	cvt.u32.u64 	%r959, %rd462;
	shl.b32 	%r960, %r959, 1;
	mov.u32 	%r961, _ZZ11swat_print1PclS_lssE2H0;
	add.s32 	%r962, %r961, %r960;
	ld.shared.u16 	%rs299, [%r962];
	sub.s16 	%rs300, %rs299, %rs24;
	mov.u32 	%r963, _ZZ11swat_print1PclS_lssE1F;
	add.s32 	%r964, %r963, %r960;
	st.shared.u16 	[%r964], %rs300;
	add.s32 	%r965, %r8, %r7;
	ld.shared.u16 	%rs301, [%r965];
	ld.shared.u8 	%rs302, [%r11];
	setp.eq.s16 	%p278, %rs302, %rs14;
	selp.b16 	%rs304, 4, 0, %p278;
	add.s16 	%rs305, %rs301, %rs304;
	add.s16 	%rs306, %rs305, -2;
	max.s16 	%rs307, %rs306, %rs300;
	max.s16 	%rs308, %rs307, 0;
	cvt.u32.u16 	%r966, %rs308;
	mov.u32 	%r967, _ZZ11swat_print1PclS_lssE2H1;
	add.s32 	%r968, %r967, %r960;
	st.shared.u16 	[%r968], %rs308;
	ld.shared.s16 	%r969, [%r12];
	sub.s32 	%r970, %r969, %r1;
	setp.gt.s32 	%p279, %r970, %r966;
	selp.b16 	%rs309, %rs3, -1, %p279;
	st.shared.u16 	[%r965], %rs309;
	bar.sync 	0;
	mov.b16 	%rs310, -1;
	st.shared.u16 	[%r962+-2], %rs310;
	st.shared.u16 	[%r962], %rs310;
	bar.sync 	0;
	ld.shared.s16 	%rd387, [%r965];
	setp.ne.s64 	%p280, %rd46, %rd387;
	@%p280 bra 	$L__BB3_287;
	ld.shared.u16 	%rd388, [%r12];
	sub.s64 	%rd199, %rd388, %rd37;
	mov.u64 	%rd463, %rd46;
$L__BB3_275:
	.pragma "nounroll";
	add.s64 	%rd201, %rd463, 1;
	setp.ge.s64 	%p281, %rd463, %rd314;
	mov.u64 	%rd462, %rd201;
	@%p281 bra 	$L__BB3_287;
	cvt.u32.u64 	%r101, %rd463;
	cvt.u32.u64 	%r971, %rd46;
	sub.s32 	%r972, %r971, %r101;
	cvt.u32.u64 	%r973, %rd199;
	cvt.u32.u64 	%r974, %rd38;
	mad.lo.s32 	%r975, %r972, %r974, %r973;
	cvt.s32.s16 	%r976, %r975;
	shl.b32 	%r977, %r101, 1;
	mov.u32 	%r978, _ZZ11swat_print1PclS_lssE2H1;
	add.s32 	%r102, %r978, %r977;
	ld.shared.s16 	%r979, [%r102+2];
	setp.le.s32 	%p282, %r976, %r979;
	mov.u64 	%rd462, %rd201;
	@%p282 bra 	$L__BB3_287;
	shl.b32 	%r980, %r101, 1;
	mov.u32 	%r981, _ZZ11swat_print1PclS_lssE2H0;
	add.s32 	%r103, %r981, %r980;
	ld.shared.u16 	%rs311, [%r103+2];
	st.shared.u16 	[%r103+2], %rs3;
	setp.ne.s16 	%p283, %rs311, -1;
	mov.u64 	%rd462, %rd201;
	@%p283 bra 	$L__BB3_287;
	add.s64 	%rd202, %rd463, 2;
	setp.ge.s64 	%p284, %rd201, %rd314;
	mov.u64 	%rd462, %rd202;
	@%p284 bra 	$L__BB3_287;
	cvt.u32.u64 	%r982, %rd201;
	cvt.u32.u64 	%r983, %rd46;
	sub.s32 	%r984, %r983, %r982;
	mad.lo.s32 	%r987, %r984, %r974, %r973;
	cvt.s32.s16 	%r988, %r987;
	ld.shared.s16 	%r989, [%r102+4];
	setp.le.s32 	%p285, %r988, %r989;
	mov.u64 	%rd462, %rd202;
	@%p285 bra 	$L__BB3_287;
	ld.shared.u16 	%rs312, [%r103+4];
	st.shared.u16 	[%r103+4], %rs3;
	setp.ne.s16 	%p286, %rs312, -1;
	mov.u64 	%rd462, %rd202;
	@%p286 bra 	$L__BB3_287;
	add.s64 	%rd203, %rd463, 3;
	setp.ge.s64 	%p287, %rd202, %rd314;
	mov.u64 	%rd462, %rd203;
	@%p287 bra 	$L__BB3_287;
	cvt.u32.u64 	%r990, %rd202;
	cvt.u32.u64 	%r991, %rd46;
	sub.s32 	%r992, %r991, %r990;
	mad.lo.s32 	%r995, %r992, %r974, %r973;
	cvt.s32.s16 	%r996, %r995;
	ld.shared.s16 	%r997, [%r102+6];
	setp.le.s32 	%p288, %r996, %r997;
	mov.u64 	%rd462, %rd203;
	@%p288 bra 	$L__BB3_287;
	ld.shared.u16 	%rs313, [%r103+6];
	st.shared.u16 	[%r103+6], %rs3;
	setp.ne.s16 	%p289, %rs313, -1;
	mov.u64 	%rd462, %rd203;
	@%p289 bra 	$L__BB3_287;
	add.s64 	%rd462, %rd463, 4;
	setp.ge.s64 	%p290, %rd203, %rd314;
	@%p290 bra 	$L__BB3_287;
	cvt.u32.u64 	%r998, %rd203;
	cvt.u32.u64 	%r999, %rd46;
	sub.s32 	%r1000, %r999, %r998;
	mad.lo.s32 	%r1003, %r1000, %r974, %r973;
	cvt.s32.s16 	%r1004, %r1003;
	ld.shared.s16 	%r1005, [%r102+8];
	setp.le.s32 	%p291, %r1004, %r1005;
	@%p291 bra 	$L__BB3_287;
	ld.shared.u16 	%rs314, [%r103+8];
	st.shared.u16 	[%r103+8], %rs3;
	setp.eq.s16 	%p292, %rs314, -1;
	mov.u64 	%rd463, %rd462;
	@%p292 bra 	$L__BB3_275;
$L__BB3_287:
	add.s64 	%rd466, %rd46, %rd4;
	bar.sync 	0;
	add.s64 	%rd462, %rd462, %rd4;
$L__BB3_288:
	setp.lt.u64 	%p293, %rd44, 3;
	@%p293 bra 	$L__BB3_348;
$L__BB3_289:
	.pragma "nounroll";
	cvt.u32.u64 	%r1006, %rd462;
	shl.b32 	%r1007, %r1006, 1;
	mov.u32 	%r1008, _ZZ11swat_print1PclS_lssE2H0;
	add.s32 	%r104, %r1008, %r1007;
	ld.shared.u16 	%rs315, [%r104];
	sub.s16 	%rs316, %rs315, %rs24;
	mov.u32 	%r1009, _ZZ11swat_print1PclS_lssE1F;
	add.s32 	%r1010, %r1009, %r1007;
	st.shared.u16 	[%r1010], %rs316;
	cvt.u32.u64 	%r1011, %rd466;
	shl.b32 	%r1012, %r1011, 1;
	add.s32 	%r105, %r1008, %r1012;
	ld.shared.u16 	%rs317, [%r105];
	mov.u32 	%r1013, _ZZ11swat_print1PclS_lssE2S0;
	add.s32 	%r106, %r1013, %r1011;
	ld.shared.u8 	%rs318, [%r106];
	setp.eq.s16 	%p294, %rs318, %rs14;
	selp.b16 	%rs320, 4, 0, %p294;
	add.s16 	%rs321, %rs317, %rs320;
	add.s16 	%rs322, %rs321, -2;
	max.s16 	%rs323, %rs322, %rs316;
	max.s16 	%rs324, %rs323, 0;
	cvt.u32.u16 	%r1014, %rs324;
	mov.u32 	%r1015, _ZZ11swat_print1PclS_lssE2H1;
	add.s32 	%r1016, %r1015, %r1007;
	st.shared.u16 	[%r1016], %rs324;
	add.s32 	%r107, %r1015, %r1012;
	ld.shared.s16 	%r1017, [%r107];
	sub.s32 	%r1018, %r1017, %r1;
	setp.gt.s32 	%p295, %r1018, %r1014;
	cvt.u16.u64 	%rs15, %rd466;
	selp.b16 	%rs325, %rs15, -1, %p295;
	st.shared.u16 	[%r105], %rs325;
	setp.ne.s64 	%p296, %rd466, 0;
	@%p296 bra 	$L__BB3_291;
	mov.b16 	%rs326, -1;
	st.shared.u16 	[%r2], %rs326;
$L__BB3_291:
	bar.sync 	0;
	mov.b16 	%rs327, -1;
	st.shared.u16 	[%r104+-2], %rs327;
	st.shared.u16 	[%r104], %rs327;
	bar.sync 	0;
	ld.shared.s16 	%rd389, [%r105];
	setp.ne.s64 	%p297, %rd466, %rd389;
	@%p297 bra 	$L__BB3_305;
	ld.shared.u16 	%rd390, [%r107];
	sub.s64 	%rd212, %rd390, %rd37;
	mov.u64 	%rd469, %rd466;
$L__BB3_293:
	.pragma "nounroll";
	add.s64 	%rd214, %rd469, 1;
	setp.ge.s64 	%p298, %rd469, %rd314;
	mov.u64 	%rd462, %rd214;
	@%p298 bra 	$L__BB3_305;
	cvt.u32.u64 	%r108, %rd469;
	cvt.u32.u64 	%r1019, %rd466;
	sub.s32 	%r1020, %r1019, %r108;
	cvt.u32.u64 	%r1021, %rd212;
	cvt.u32.u64 	%r1022, %rd38;
	mad.lo.s32 	%r1023, %r1020, %r1022, %r1021;
	cvt.s32.s16 	%r1024, %r1023;
	shl.b32 	%r1025, %r108, 1;
	mov.u32 	%r1026, _ZZ11swat_print1PclS_lssE2H1;
	add.s32 	%r109, %r1026, %r1025;
	ld.shared.s16 	%r1027, [%r109+2];
	setp.le.s32 	%p299, %r1024, %r1027;
	mov.u64 	%rd462, %rd214;
	@%p299 bra 	$L__BB3_305;
	shl.b32 	%r1028, %r108, 1;
	mov.u32 	%r1029, _ZZ11swat_print1PclS_lssE2H0;
	add.s32 	%r110, %r1029, %r1028;
	ld.shared.u16 	%rs328, [%r110+2];
	st.shared.u16 	[%r110+2], %rs15;
	setp.ne.s16 	%p300, %rs328, -1;
	mov.u64 	%rd462, %rd214;
	@%p300 bra 	$L__BB3_305;
	add.s64 	%rd215, %rd469, 2;
	setp.ge.s64 	%p301, %rd214, %rd314;
	mov.u64 	%rd462, %rd215;
	@%p301 bra 	$L__BB3_305;
	cvt.u32.u64 	%r1030, %rd214;
	cvt.u32.u64 	%r1031, %rd466;
	sub.s32 	%r1032, %r1031, %r1030;
	mad.lo.s32 	%r1035, %r1032, %r1022, %r1021;
	cvt.s32.s16 	%r1036, %r1035;
	ld.shared.s16 	%r1037, [%r109+4];
	setp.le.s32 	%p302, %r1036, %r1037;
	mov.u64 	%rd462, %rd215;
	@%p302 bra 	$L__BB3_305;
	ld.shared.u16 	%rs329, [%r110+4];
	st.shared.u16 	[%r110+4], %rs15;
	setp.ne.s16 	%p303, %rs329, -1;
	mov.u64 	%rd462, %rd215;
	@%p303 bra 	$L__BB3_305;
	add.s64 	%rd216, %rd469, 3;
	setp.ge.s64 	%p304, %rd215, %rd314;
	mov.u64 	%rd462, %rd216;
	@%p304 bra 	$L__BB3_305;
	cvt.u32.u64 	%r1038, %rd215;
	cvt.u32.u64 	%r1039, %rd466;
	sub.s32 	%r1040, %r1039, %r1038;
	mad.lo.s32 	%r1043, %r1040, %r1022, %r1021;
	cvt.s32.s16 	%r1044, %r1043;
	ld.shared.s16 	%r1045, [%r109+6];
	setp.le.s32 	%p305, %r1044, %r1045;
	mov.u64 	%rd462, %rd216;
	@%p305 bra 	$L__BB3_305;
	ld.shared.u16 	%rs330, [%r110+6];
	st.shared.u16 	[%r110+6], %rs15;
	setp.ne.s16 	%p306, %rs330, -1;
	mov.u64 	%rd462, %rd216;
	@%p306 bra 	$L__BB3_305;
	add.s64 	%rd462, %rd469, 4;
	setp.ge.s64 	%p307, %rd216, %rd314;
	@%p307 bra 	$L__BB3_305;
	cvt.u32.u64 	%r1046, %rd216;
	cvt.u32.u64 	%r1047, %rd466;
	sub.s32 	%r1048, %r1047, %r1046;
	mad.lo.s32 	%r1051, %r1048, %r1022, %r1021;
	cvt.s32.s16 	%r1052, %r1051;
	ld.shared.s16 	%r1053, [%r109+8];
	setp.le.s32 	%p308, %r1052, %r1053;
	@%p308 bra 	$L__BB3_305;
	ld.shared.u16 	%rs331, [%r110+8];
	st.shared.u16 	[%r110+8], %rs15;
	setp.eq.s16 	%p309, %rs331, -1;
	mov.u64 	%rd469, %rd462;
	@%p309 bra 	$L__BB3_293;
$L__BB3_305:
	cvt.u32.u64 	%r1054, %rd4;
	bar.sync 	0;
	add.s64 	%rd219, %rd466, %rd4;
	add.s64 	%rd472, %rd462, %rd4;
	cvt.u32.u64 	%r1055, %rd472;
	shl.b32 	%r1056, %r1055, 1;
	mov.u32 	%r1057, _ZZ11swat_print1PclS_lssE2H0;
	add.s32 	%r1058, %r1057, %r1056;
	ld.shared.u16 	%rs332, [%r1058];
	sub.s16 	%rs333, %rs332, %rs24;
	mov.u32 	%r1059, _ZZ11swat_print1PclS_lssE1F;
	add.s32 	%r1060, %r1059, %r1056;
	st.shared.u16 	[%r1060], %rs333;
	add.s32 	%r111, %r105, %r7;
	ld.shared.u16 	%rs334, [%r111];
	add.s32 	%r112, %r106, %r1054;
	ld.shared.u8 	%rs335, [%r112];
	setp.eq.s16 	%p310, %rs335, %rs14;
	selp.b16 	%rs337, 4, 0, %p310;
	add.s16 	%rs338, %rs334, %rs337;
	add.s16 	%rs339, %rs338, -2;
	max.s16 	%rs340, %rs339, %rs333;
	max.s16 	%rs341, %rs340, 0;
	cvt.u32.u16 	%r1061, %rs341;
	mov.u32 	%r1062, _ZZ11swat_print1PclS_lssE2H1;
	add.s32 	%r1063, %r1062, %r1056;
	st.shared.u16 	[%r1063], %rs341;
	add.s32 	%r113, %r107, %r7;
	ld.shared.s16 	%r1064, [%r113];
	sub.s32 	%r1065, %r1064, %r1;
	setp.gt.s32 	%p311, %r1065, %r1061;
	cvt.u16.u64 	%rs16, %rd219;
	selp.b16 	%rs342, %rs16, -1, %p311;
	st.shared.u16 	[%r111], %rs342;
	bar.sync 	0;
	mov.b16 	%rs343, -1;
	st.shared.u16 	[%r1058+-2], %rs343;
	st.shared.u16 	[%r1058], %rs343;
	bar.sync 	0;
	ld.shared.s16 	%rd391, [%r111];
	setp.ne.s64 	%p312, %rd219, %rd391;
	@%p312 bra 	$L__BB3_319;
	ld.shared.u16 	%rd392, [%r113];
	sub.s64 	%rd221, %rd392, %rd37;
	mov.u64 	%rd471, %rd219;
$L__BB3_307:
	.pragma "nounroll";
	add.s64 	%rd223, %rd471, 1;
	setp.ge.s64 	%p313, %rd471, %rd314;
	mov.u64 	%rd472, %rd223;
	@%p313 bra 	$L__BB3_319;
	cvt.u32.u64 	%r114, %rd471;
	cvt.u32.u64 	%r1066, %rd219;
	sub.s32 	%r1067, %r1066, %r114;
	cvt.u32.u64 	%r1068, %rd221;
	cvt.u32.u64 	%r1069, %rd38;
	mad.lo.s32 	%r1070, %r1067, %r1069, %r1068;
	cvt.s32.s16 	%r1071, %r1070;
	shl.b32 	%r1072, %r114, 1;
	mov.u32 	%r1073, _ZZ11swat_print1PclS_lssE2H1;
	add.s32 	%r115, %r1073, %r1072;
	ld.shared.s16 	%r1074, [%r115+2];
	setp.le.s32 	%p314, %r1071, %r1074;
	mov.u64 	%rd472, %rd223;
	@%p314 bra 	$L__BB3_319;
	shl.b32 	%r1075, %r114, 1;
	mov.u32 	%r1076, _ZZ11swat_print1PclS_lssE2H0;
	add.s32 	%r116, %r1076, %r1075;
	ld.shared.u16 	%rs344, [%r116+2];
	st.shared.u16 	[%r116+2], %rs16;
	setp.ne.s16 	%p315, %rs344, -1;
	mov.u64 	%rd472, %rd223;
	@%p315 bra 	$L__BB3_319;
	add.s64 	%rd224, %rd471, 2;
	setp.ge.s64 	%p316, %rd223, %rd314;
	mov.u64 	%rd472, %rd224;
	@%p316 bra 	$L__BB3_319;
	cvt.u32.u64 	%r1077, %rd223;
	cvt.u32.u64 	%r1078, %rd219;
	sub.s32 	%r1079, %r1078, %r1077;
	mad.lo.s32 	%r1082, %r1079, %r1069, %r1068;
	cvt.s32.s16 	%r1083, %r1082;
	ld.shared.s16 	%r1084, [%r115+4];
	setp.le.s32 	%p317, %r1083, %r1084;
	mov.u64 	%rd472, %rd224;
	@%p317 bra 	$L__BB3_319;
	ld.shared.u16 	%rs345, [%r116+4];
	st.shared.u16 	[%r116+4], %rs16;
	setp.ne.s16 	%p318, %rs345, -1;
	mov.u64 	%rd472, %rd224;
	@%p318 bra 	$L__BB3_319;
	add.s64 	%rd225, %rd471, 3;
	setp.ge.s64 	%p319, %rd224, %rd314;
	mov.u64 	%rd472, %rd225;
	@%p319 bra 	$L__BB3_319;
	cvt.u32.u64 	%r1085, %rd224;
	cvt.u32.u64 	%r1086, %rd219;
	sub.s32 	%r1087, %r1086, %r1085;
	mad.lo.s32 	%r1090, %r1087, %r1069, %r1068;
	cvt.s32.s16 	%r1091, %r1090;
	ld.shared.s16 	%r1092, [%r115+6];
	setp.le.s32 	%p320, %r1091, %r1092;
	mov.u64 	%rd472, %rd225;
	@%p320 bra 	$L__BB3_319;
	ld.shared.u16 	%rs346, [%r116+6];
	st.shared.u16 	[%r116+6], %rs16;
	setp.ne.s16 	%p321, %rs346, -1;
	mov.u64 	%rd472, %rd225;
	@%p321 bra 	$L__BB3_319;
	add.s64 	%rd472, %rd471, 4;
	setp.ge.s64 	%p322, %rd225, %rd314;
	@%p322 bra 	$L__BB3_319;
	cvt.u32.u64 	%r1093, %rd225;
	cvt.u32.u64 	%r1094, %rd219;
	sub.s32 	%r1095, %r1094, %r1093;
	mad.lo.s32 	%r1098, %r1095, %r1069, %r1068;
	cvt.s32.s16 	%r1099, %r1098;
	ld.shared.s16 	%r1100, [%r115+8];
	setp.le.s32 	%p323, %r1099, %r1100;
	@%p323 bra 	$L__BB3_319;
	ld.shared.u16 	%rs347, [%r116+8];
	st.shared.u16 	[%r116+8], %rs16;
	setp.eq.s16 	%p324, %rs347, -1;
	mov.u64 	%rd471, %rd472;
	@%p324 bra 	$L__BB3_307;
$L__BB3_319:
	cvt.u32.u64 	%r1101, %rd4;
	bar.sync 	0;
	add.s64 	%rd228, %rd219, %rd4;
	add.s64 	%rd474, %rd472, %rd4;
	cvt.u32.u64 	%r1102, %rd474;
	shl.b32 	%r1103, %r1102, 1;
	mov.u32 	%r1104, _ZZ11swat_print1PclS_lssE2H0;
	add.s32 	%r1105, %r1104, %r1103;
	ld.shared.u16 	%rs348, [%r1105];
	sub.s16 	%rs349, %rs348, %rs24;
	mov.u32 	%r1106, _ZZ11swat_print1PclS_lssE1F;
	add.s32 	%r1107, %r1106, %r1103;
	st.shared.u16 	[%r1107], %rs349;
	add.s32 	%r117, %r111, %r7;
	ld.shared.u16 	%rs350, [%r117];
	add.s32 	%r118, %r112, %r1101;
	ld.shared.u8 	%rs351, [%r118];
	setp.eq.s16 	%p325, %rs351, %rs14;
	selp.b16 	%rs353, 4, 0, %p325;
	add.s16 	%rs354, %rs350, %rs353;
	add.s16 	%rs355, %rs354, -2;
	max.s16 	%rs356, %rs355, %rs349;
	max.s16 	%rs357, %rs356, 0;
	cvt.u32.u16 	%r1108, %rs357;
	mov.u32 	%r1109, _ZZ11swat_print1PclS_lssE2H1;
	add.s32 	%r1110, %r1109, %r1103;
	st.shared.u16 	[%r1110], %rs357;
	add.s32 	%r119, %r113, %r7;
	ld.shared.s16 	%r1111, [%r119];
	sub.s32 	%r1112, %r1111, %r1;
	setp.gt.s32 	%p326, %r1112, %r1108;
	cvt.u16.u64 	%rs17, %rd228;
	selp.b16 	%rs358, %rs17, -1, %p326;
	st.shared.u16 	[%r117], %rs358;
	bar.sync 	0;
	mov.b16 	%rs359, -1;
	st.shared.u16 	[%r1105+-2], %rs359;
	st.shared.u16 	[%r1105], %rs359;
	bar.sync 	0;
	ld.shared.s16 	%rd393, [%r117];
	setp.ne.s64 	%p327, %rd228, %rd393;
	@%p327 bra 	$L__BB3_333;
	ld.shared.u16 	%rd394, [%r119];
	sub.s64 	%rd230, %rd394, %rd37;
	mov.u64 	%rd473, %rd228;
$L__BB3_321:
	.pragma "nounroll";
	add.s64 	%rd232, %rd473, 1;
	setp.ge.s64 	%p328, %rd473, %rd314;
	mov.u64 	%rd474, %rd232;
	@%p328 bra 	$L__BB3_333;
	cvt.u32.u64 	%r120, %rd473;
	cvt.u32.u64 	%r1113, %rd228;
	sub.s32 	%r1114, %r1113, %r120;
	cvt.u32.u64 	%r1115, %rd230;
	cvt.u32.u64 	%r1116, %rd38;
	mad.lo.s32 	%r1117, %r1114, %r1116, %r1115;
	cvt.s32.s16 	%r1118, %r1117;
	shl.b32 	%r1119, %r120, 1;
	mov.u32 	%r1120, _ZZ11swat_print1PclS_lssE2H1;
	add.s32 	%r121, %r1120, %r1119;
	ld.shared.s16 	%r1121, [%r121+2];
	setp.le.s32 	%p329, %r1118, %r1121;
	mov.u64 	%rd474, %rd232;
	@%p329 bra 	$L__BB3_333;
	shl.b32 	%r1122, %r120, 1;
	mov.u32 	%r1123, _ZZ11swat_print1PclS_lssE2H0;
	add.s32 	%r122, %r1123, %r1122;
	ld.shared.u16 	%rs360, [%r122+2];
	st.shared.u16 	[%r122+2], %rs17;
	setp.ne.s16 	%p330, %rs360, -1;
	mov.u64 	%rd474, %rd232;
	@%p330 bra 	$L__BB3_333;
	add.s64 	%rd233, %rd473, 2;
	setp.ge.s64 	%p331, %rd232, %rd314;
	mov.u64 	%rd474, %rd233;
	@%p331 bra 	$L__BB3_333;
	cvt.u32.u64 	%r1124, %rd232;
	cvt.u32.u64 	%r1125, %rd228;
	sub.s32 	%r1126, %r1125, %r1124;
	mad.lo.s32 	%r1129, %r1126, %r1116, %r1115;
	cvt.s32.s16 	%r1130, %r1129;
	ld.shared.s16 	%r1131, [%r121+4];
	setp.le.s32 	%p332, %r1130, %r1131;
	mov.u64 	%rd474, %rd233;
	@%p332 bra 	$L__BB3_333;
	ld.shared.u16 	%rs361, [%r122+4];
	st.shared.u16 	[%r122+4], %rs17;
	setp.ne.s16 	%p333, %rs361, -1;
	mov.u64 	%rd474, %rd233;
	@%p333 bra 	$L__BB3_333;
	add.s64 	%rd234, %rd473, 3;
	setp.ge.s64 	%p334, %rd233, %rd314;
	mov.u64 	%rd474, %rd234;
	@%p334 bra 	$L__BB3_333;
	cvt.u32.u64 	%r1132, %rd233;
	cvt.u32.u64 	%r1133, %rd228;
	sub.s32 	%r1134, %r1133, %r1132;
	mad.lo.s32 	%r1137, %r1134, %r1116, %r1115;
	cvt.s32.s16 	%r1138, %r1137;
	ld.shared.s16 	%r1139, [%r121+6];
	setp.le.s32 	%p335, %r1138, %r1139;
	mov.u64 	%rd474, %rd234;
	@%p335 bra 	$L__BB3_333;
	ld.shared.u16 	%rs362, [%r122+6];
	st.shared.u16 	[%r122+6], %rs17;
	setp.ne.s16 	%p336, %rs362, -1;
	mov.u64 	%rd474, %rd234;
	@%p336 bra 	$L__BB3_333;
	add.s64 	%rd474, %rd473, 4;
	setp.ge.s64 	%p337, %rd234, %rd314;
	@%p337 bra 	$L__BB3_333;
	cvt.u32.u64 	%r1140, %rd234;
	cvt.u32.u64 	%r1141, %rd228;
	sub.s32 	%r1142, %r1141, %r1140;
	mad.lo.s32 	%r1145, %r1142, %r1116, %r1115;
	cvt.s32.s16 	%r1146, %r1145;
	ld.shared.s16 	%r1147, [%r121+8];
	setp.le.s32 	%p338, %r1146, %r1147;
	@%p338 bra 	$L__BB3_333;
	ld.shared.u16 	%rs363, [%r122+8];
	st.shared.u16 	[%r122+8], %rs17;
	setp.eq.s16 	%p339, %rs363, -1;
	mov.u64 	%rd473, %rd474;
	@%p339 bra 	$L__BB3_321;
$L__BB3_333:
	cvt.u32.u64 	%r1148, %rd4;
	bar.sync 	0;
	add.s64 	%rd237, %rd228, %rd4;
	add.s64 	%rd476, %rd474, %rd4;
	cvt.u32.u64 	%r1149, %rd476;
	shl.b32 	%r1150, %r1149, 1;
	mov.u32 	%r1151, _ZZ11swat_print1PclS_lssE2H0;
	add.s32 	%r1152, %r1151, %r1150;
	ld.shared.u16 	%rs364, [%r1152];
	sub.s16 	%rs365, %rs364, %rs24;
	mov.u32 	%r1153, _ZZ11swat_print1PclS_lssE1F;
	add.s32 	%r1154, %r1153, %r1150;
	st.shared.u16 	[%r1154], %rs365;
	add.s32 	%r1155, %r117, %r7;
	ld.shared.u16 	%rs366, [%r1155];
	add.s32 	%r1156, %r118, %r1148;
	ld.shared.u8 	%rs367, [%r1156];
	setp.eq.s16 	%p340, %rs367, %rs14;
	selp.b16 	%rs369, 4, 0, %p340;
	add.s16 	%rs370, %rs366, %rs369;
	add.s16 	%rs371, %rs370, -2;
	max.s16 	%rs372, %rs371, %rs365;
	max.s16 	%rs373, %rs372, 0;
	cvt.u32.u16 	%r1157, %rs373;
	mov.u32 	%r1158, _ZZ11swat_print1PclS_lssE2H1;
	add.s32 	%r1159, %r1158, %r1150;
	st.shared.u16 	[%r1159], %rs373;
	add.s32 	%r123, %r119, %r7;
	ld.shared.s16 	%r1160, [%r123];
	sub.s32 	%r1161, %r1160, %r1;
	setp.gt.s32 	%p341, %r1161, %r1157;
	cvt.u16.u64 	%rs18, %rd237;
	selp.b16 	%rs374, %rs18, -1, %p341;
	st.shared.u16 	[%r1155], %rs374;
	bar.sync 	0;
	mov.b16 	%rs375, -1;
	st.shared.u16 	[%r1152+-2], %rs375;
	st.shared.u16 	[%r1152], %rs375;
	bar.sync 	0;
	ld.shared.s16 	%rd395, [%r1155];
	setp.ne.s64 	%p342, %rd237, %rd395;
	@%p342 bra 	$L__BB3_347;
	ld.shared.u16 	%rd396, [%r123];
	sub.s64 	%rd239, %rd396, %rd37;
	mov.u64 	%rd475, %rd237;
$L__BB3_335:
	.pragma "nounroll";
	add.s64 	%rd241, %rd475, 1;
	setp.ge.s64 	%p343, %rd475, %rd314;
	mov.u64 	%rd476, %rd241;
	@%p343 bra 	$L__BB3_347;
	cvt.u32.u64 	%r124, %rd475;
	cvt.u32.u64 	%r1162, %rd237;
	sub.s32 	%r1163, %r1162, %r124;
	cvt.u32.u64 	%r1164, %rd239;
	cvt.u32.u64 	%r1165, %rd38;
	mad.lo.s32 	%r1166, %r1163, %r1165, %r1164;
	cvt.s32.s16 	%r1167, %r1166;
	shl.b32 	%r1168, %r124, 1;
	mov.u32 	%r1169, _ZZ11swat_print1PclS_lssE2H1;
	add.s32 	%r125, %r1169, %r1168;
	ld.shared.s16 	%r1170, [%r125+2];
	setp.le.s32 	%p344, %r1167, %r1170;
	mov.u64 	%rd476, %rd241;
	@%p344 bra 	$L__BB3_347;
	shl.b32 	%r1171, %r124, 1;
	mov.u32 	%r1172, _ZZ11swat_print1PclS_lssE2H0;
	add.s32 	%r126, %r1172, %r1171;
	ld.shared.u16 	%rs376, [%r126+2];
	st.shared.u16 	[%r126+2], %rs18;
	setp.ne.s16 	%p345, %rs376, -1;
	mov.u64 	%rd476, %rd241;
	@%p345 bra 	$L__BB3_347;
	add.s64 	%rd242, %rd475, 2;
	setp.ge.s64 	%p346, %rd241, %rd314;
	mov.u64 	%rd476, %rd242;
	@%p346 bra 	$L__BB3_347;
	cvt.u32.u64 	%r1173, %rd241;
	cvt.u32.u64 	%r1174, %rd237;
	sub.s32 	%r1175, %r1174, %r1173;
	mad.lo.s32 	%r1178, %r1175, %r1165, %r1164;
	cvt.s32.s16 	%r1179, %r1178;
	ld.shared.s16 	%r1180, [%r125+4];
	setp.le.s32 	%p347, %r1179, %r1180;
	mov.u64 	%rd476, %rd242;
	@%p347 bra 	$L__BB3_347;
	ld.shared.u16 	%rs377, [%r126+4];
	st.shared.u16 	[%r126+4], %rs18;
	setp.ne.s16 	%p348, %rs377, -1;
	mov.u64 	%rd476, %rd242;
	@%p348 bra 	$L__BB3_347;
	add.s64 	%rd243, %rd475, 3;
	setp.ge.s64 	%p349, %rd242, %rd314;
	mov.u64 	%rd476, %rd243;
	@%p349 bra 	$L__BB3_347;
	cvt.u32.u64 	%r1181, %rd242;
	cvt.u32.u64 	%r1182, %rd237;
	sub.s32 	%r1183, %r1182, %r1181;
	mad.lo.s32 	%r1186, %r1183, %r1165, %r1164;
	cvt.s32.s16 	%r1187, %r1186;
	ld.shared.s16 	%r1188, [%r125+6];
	setp.le.s32 	%p350, %r1187, %r1188;
	mov.u64 	%rd476, %rd243;
	@%p350 bra 	$L__BB3_347;
	ld.shared.u16 	%rs378, [%r126+6];
	st.shared.u16 	[%r126+6], %rs18;
	setp.ne.s16 	%p351, %rs378, -1;
	mov.u64 	%rd476, %rd243;
	@%p351 bra 	$L__BB3_347;
	add.s64 	%rd476, %rd475, 4;
	setp.ge.s64 	%p352, %rd243, %rd314;
	@%p352 bra 	$L__BB3_347;
	cvt.u32.u64 	%r1189, %rd243;
	cvt.u32.u64 	%r1190, %rd237;
	sub.s32 	%r1191, %r1190, %r1189;
	mad.lo.s32 	%r1194, %r1191, %r1165, %r1164;
	cvt.s32.s16 	%r1195, %r1194;
	ld.shared.s16 	%r1196, [%r125+8];
	setp.le.s32 	%p353, %r1195, %r1196;
	@%p353 bra 	$L__BB3_347;
	ld.shared.u16 	%rs379, [%r126+8];
	st.shared.u16 	[%r126+8], %rs18;
	setp.eq.s16 	%p354, %rs379, -1;
	mov.u64 	%rd475, %rd476;
	@%p354 bra 	$L__BB3_335;
$L__BB3_347:
	bar.sync 	0;
	add.s64 	%rd466, %rd237, %rd4;
	add.s64 	%rd462, %rd476, %rd4;
	setp.lt.s64 	%p355, %rd466, %rd314;
	@%p355 bra 	$L__BB3_289;
$L__BB3_348:
	ld.shared.u8 	%rs19, [%r14+3];
	bar.sync 	0;
	@%p17 bra 	$L__BB3_457;
	setp.eq.s64 	%p357, %rd45, 0;
	mov.u64 	%rd480, %rd36;
	mov.u64 	%rd484, %rd3;
	@%p357 bra 	$L__BB3_397;
	cvt.u32.u64 	%r1197, %rd3;
	setp.ne.s32 	%p358, %r1197, 0;
	ld.shared.u16 	%rs380, [%r3+2];
	sub.s16 	%rs381, %rs380, %rs24;
	st.shared.u16 	[%r4+2], %rs381;
	ld.shared.u16 	%rs382, [%r3];
	ld.shared.u8 	%rs383, [%r5];
	setp.eq.s16 	%p359, %rs383, %rs19;
	selp.b16 	%rs385, 4, 0, %p359;
	add.s16 	%rs386, %rs382, %rs385;
	add.s16 	%rs387, %rs386, -2;
	max.s16 	%rs388, %rs387, %rs381;
	max.s16 	%rs389, %rs388, 0;
	cvt.u32.u16 	%r1198, %rs389;
	st.shared.u16 	[%r6+2], %rs389;
	ld.shared.s16 	%r1199, [%r6];
	sub.s32 	%r1200, %r1199, %r1;
	setp.gt.s32 	%p360, %r1200, %r1198;
	selp.b16 	%rs390, %rs1, -1, %p360;
	st.shared.u16 	[%r3], %rs390;
	@%p358 bra 	$L__BB3_352;
	mov.b16 	%rs391, -1;
	st.shared.u16 	[%r2], %rs391;
$L__BB3_352:
	bar.sync 	0;
	mov.b16 	%rs392, -1;
	st.shared.u16 	[%r3], %rs392;
	st.shared.u16 	[%r3+2], %rs392;
	bar.sync 	0;
	ld.shared.s16 	%r1202, [%r3];
	setp.ne.s32 	%p361, %r1197, %r1202;
	mov.u64 	%rd478, %rd36;
	@%p361 bra 	$L__BB3_366;
	ld.shared.u16 	%rd397, [%r6];
	sub.s64 	%rd248, %rd397, %rd37;
	mov.u64 	%rd477, %rd3;
$L__BB3_354:
	.pragma "nounroll";
	add.s64 	%rd250, %rd477, 1;
	setp.ge.s64 	%p362, %rd477, %rd314;
	mov.u64 	%rd478, %rd250;
	@%p362 bra 	$L__BB3_366;
	cvt.u32.u64 	%r127, %rd477;
	cvt.u32.u64 	%r1203, %rd3;
	sub.s32 	%r1204, %r1203, %r127;
	cvt.u32.u64 	%r1205, %rd248;
	cvt.u32.u64 	%r1206, %rd38;
	mad.lo.s32 	%r1207, %r1204, %r1206, %r1205;
	cvt.s32.s16 	%r1208, %r1207;
	shl.b32 	%r1209, %r127, 1;
	mov.u32 	%r1210, _ZZ11swat_print1PclS_lssE2H1;
	add.s32 	%r128, %r1210, %r1209;
	ld.shared.s16 	%r1211, [%r128+2];
	setp.le.s32 	%p363, %r1208, %r1211;
	mov.u64 	%rd478, %rd250;
	@%p363 bra 	$L__BB3_366;
	shl.b32 	%r1212, %r127, 1;
	mov.u32 	%r1213, _ZZ11swat_print1PclS_lssE2H0;
	add.s32 	%r129, %r1213, %r1212;
	ld.shared.u16 	%rs393, [%r129+2];
	st.shared.u16 	[%r129+2], %rs1;
	setp.ne.s16 	%p364, %rs393, -1;
	mov.u64 	%rd478, %rd250;
	@%p364 bra 	$L__BB3_366;
	add.s64 	%rd251, %rd477, 2;
	setp.ge.s64 	%p365, %rd250, %rd314;
	mov.u64 	%rd478, %rd251;
	@%p365 bra 	$L__BB3_366;
	cvt.u32.u64 	%r1214, %rd250;
	cvt.u32.u64 	%r1215, %rd3;
	sub.s32 	%r1216, %r1215, %r1214;
	mad.lo.s32 	%r1219, %r1216, %r1206, %r1205;
	cvt.s32.s16 	%r1220, %r1219;
	ld.shared.s16 	%r1221, [%r128+4];
	setp.le.s32 	%p366, %r1220, %r1221;
	mov.u64 	%rd478, %rd251;
	@%p366 bra 	$L__BB3_366;
	ld.shared.u16 	%rs394, [%r129+4];
	st.shared.u16 	[%r129+4], %rs1;
	setp.ne.s16 	%p367, %rs394, -1;
	mov.u64 	%rd478, %rd251;
	@%p367 bra 	$L__BB3_366;
	add.s64 	%rd252, %rd477, 3;
	setp.ge.s64 	%p368, %rd251, %rd314;
	mov.u64 	%rd478, %rd252;
	@%p368 bra 	$L__BB3_366;
	cvt.u32.u64 	%r1222, %rd251;
	cvt.u32.u64 	%r1223, %rd3;
	sub.s32 	%r1224, %r1223, %r1222;
	mad.lo.s32 	%r1227, %r1224, %r1206, %r1205;
	cvt.s32.s16 	%r1228, %r1227;
	ld.shared.s16 	%r1229, [%r128+6];
	setp.le.s32 	%p369, %r1228, %r1229;
	mov.u64 	%rd478, %rd252;
	@%p369 bra 	$L__BB3_366;
	ld.shared.u16 	%rs395, [%r129+6];
	st.shared.u16 	[%r129+6], %rs1;
	setp.ne.s16 	%p370, %rs395, -1;
	mov.u64 	%rd478, %rd252;
	@%p370 bra 	$L__BB3_366;
	add.s64 	%rd478, %rd477, 4;
	setp.ge.s64 	%p371, %rd252, %rd314;
	@%p371 bra 	$L__BB3_366;
	cvt.u32.u64 	%r1230, %rd252;
	cvt.u32.u64 	%r1231, %rd3;
	sub.s32 	%r1232, %r1231, %r1230;
	mad.lo.s32 	%r1235, %r1232, %r1206, %r1205;
	cvt.s32.s16 	%r1236, %r1235;
	ld.shared.s16 	%r1237, [%r128+8];
	setp.le.s32 	%p372, %r1236, %r1237;
	@%p372 bra 	$L__BB3_366;
	ld.shared.u16 	%rs396, [%r129+8];
	st.shared.u16 	[%r129+8], %rs1;
	setp.eq.s16 	%p373, %rs396, -1;
	mov.u64 	%rd477, %rd478;
	@%p373 bra 	$L__BB3_354;
$L__BB3_366:
	setp.eq.s64 	%p374, %rd45, 1;
	bar.sync 	0;
	add.s64 	%rd480, %rd478, %rd4;
	mov.u64 	%rd484, %rd19;
	@%p374 bra 	$L__BB3_397;
	cvt.u32.u64 	%r1238, %rd480;
	shl.b32 	%r1239, %r1238, 1;
	mov.u32 	%r1240, _ZZ11swat_print1PclS_lssE2H0;
	add.s32 	%r1241, %r1240, %r1239;
	ld.shared.u16 	%rs397, [%r1241];
	sub.s16 	%rs398, %rs397, %rs24;
	mov.u32 	%r1242, _ZZ11swat_print1PclS_lssE1F;
	add.s32 	%r1243, %r1242, %r1239;
	st.shared.u16 	[%r1243], %rs398;
	ld.shared.u16 	%rs399, [%r8];
	ld.shared.u8 	%rs400, [%r9];
	setp.eq.s16 	%p375, %rs400, %rs19;
	selp.b16 	%rs402, 4, 0, %p375;
	add.s16 	%rs403, %rs399, %rs402;
	add.s16 	%rs404, %rs403, -2;
	max.s16 	%rs405, %rs404, %rs398;
	max.s16 	%rs406, %rs405, 0;
	cvt.u32.u16 	%r1244, %rs406;
	mov.u32 	%r1245, _ZZ11swat_print1PclS_lssE2H1;
	add.s32 	%r1246, %r1245, %r1239;
	st.shared.u16 	[%r1246], %rs406;
	ld.shared.s16 	%r1247, [%r10];
	sub.s32 	%r1248, %r1247, %r1;
	setp.gt.s32 	%p376, %r1248, %r1244;
	selp.b16 	%rs407, %rs2, -1, %p376;
	st.shared.u16 	[%r8], %rs407;
	bar.sync 	0;
	mov.b16 	%rs408, -1;
	st.shared.u16 	[%r1241+-2], %rs408;
	st.shared.u16 	[%r1241], %rs408;
	bar.sync 	0;
	ld.shared.s16 	%rd398, [%r8];
	setp.ne.s64 	%p377, %rd19, %rd398;
	@%p377 bra 	$L__BB3_381;
	ld.shared.u16 	%rd399, [%r10];
	sub.s64 	%rd256, %rd399, %rd37;
	mov.u64 	%rd479, %rd19;
$L__BB3_369:
	.pragma "nounroll";
	add.s64 	%rd258, %rd479, 1;
	setp.ge.s64 	%p378, %rd479, %rd314;
	mov.u64 	%rd480, %rd258;
	@%p378 bra 	$L__BB3_381;
	cvt.u32.u64 	%r130, %rd479;
	cvt.u32.u64 	%r1249, %rd19;
	sub.s32 	%r1250, %r1249, %r130;
	cvt.u32.u64 	%r1251, %rd256;
	cvt.u32.u64 	%r1252, %rd38;
	mad.lo.s32 	%r1253, %r1250, %r1252, %r1251;
	cvt.s32.s16 	%r1254, %r1253;
	shl.b32 	%r1255, %r130, 1;
	mov.u32 	%r1256, _ZZ11swat_print1PclS_lssE2H1;
	add.s32 	%r131, %r1256, %r1255;
	ld.shared.s16 	%r1257, [%r131+2];
	setp.le.s32 	%p379, %r1254, %r1257;
	mov.u64 	%rd480, %rd258;
	@%p379 bra 	$L__BB3_381;
	shl.b32 	%r1258, %r130, 1;
	mov.u32 	%r1259, _ZZ11swat_print1PclS_lssE2H0;
	add.s32 	%r132, %r1259, %r1258;
	ld.shared.u16 	%rs409, [%r132+2];
	st.shared.u16 	[%r132+2], %rs2;
	setp.ne.s16 	%p380, %rs409, -1;
	mov.u64 	%rd480, %rd258;
	@%p380 bra 	$L__BB3_381;
	add.s64 	%rd259, %rd479, 2;
	setp.ge.s64 	%p381, %rd258, %rd314;
	mov.u64 	%rd480, %rd259;
	@%p381 bra 	$L__BB3_381;
	cvt.u32.u64 	%r1260, %rd258;
	cvt.u32.u64 	%r1261, %rd19;
	sub.s32 	%r1262, %r1261, %r1260;
	mad.lo.s32 	%r1265, %r1262, %r1252, %r1251;
	cvt.s32.s16 	%r1266, %r1265;
	ld.shared.s16 	%r1267, [%r131+4];
	setp.le.s32 	%p382, %r1266, %r1267;
	mov.u64 	%rd480, %rd259;
	@%p382 bra 	$L__BB3_381;
	ld.shared.u16 	%rs410, [%r132+4];
	st.shared.u16 	[%r132+4], %rs2;
	setp.ne.s16 	%p383, %rs410, -1;
	mov.u64 	%rd480, %rd259;
	@%p383 bra 	$L__BB3_381;
	add.s64 	%rd260, %rd479, 3;
	setp.ge.s64 	%p384, %rd259, %rd314;
	mov.u64 	%rd480, %rd260;
	@%p384 bra 	$L__BB3_381;
	cvt.u32.u64 	%r1268, %rd259;
	cvt.u32.u64 	%r1269, %rd19;
	sub.s32 	%r1270, %r1269, %r1268;
	mad.lo.s32 	%r1273, %r1270, %r1252, %r1251;
	cvt.s32.s16 	%r1274, %r1273;
	ld.shared.s16 	%r1275, [%r131+6];
	setp.le.s32 	%p385, %r1274, %r1275;
	mov.u64 	%rd480, %rd260;
	@%p385 bra 	$L__BB3_381;
	ld.shared.u16 	%rs411, [%r132+6];
	st.shared.u16 	[%r132+6], %rs2;
	setp.ne.s16 	%p386, %rs411, -1;
	mov.u64 	%rd480, %rd260;
	@%p386 bra 	$L__BB3_381;
	add.s64 	%rd480, %rd479, 4;
	setp.ge.s64 	%p387, %rd260, %rd314;
	@%p387 bra 	$L__BB3_381;
	cvt.u32.u64 	%r1276, %rd260;
	cvt.u32.u64 	%r1277, %rd19;
	sub.s32 	%r1278, %r1277, %r1276;
	mad.lo.s32 	%r1281, %r1278, %r1252, %r1251;
	cvt.s32.s16 	%r1282, %r1281;
	ld.shared.s16 	%r1283, [%r131+8];
	setp.le.s32 	%p388, %r1282, %r1283;
	@%p388 bra 	$L__BB3_381;
	ld.shared.u16 	%rs412, [%r132+8];
	st.shared.u16 	[%r132+8], %rs2;
	setp.eq.s16 	%p389, %rs412, -1;
	mov.u64 	%rd479, %rd480;
	@%p389 bra 	$L__BB3_369;
$L__BB3_381:
	setp.eq.s64 	%p390, %rd45, 2;
	bar.sync 	0;
	add.s64 	%rd480, %rd480, %rd4;
	mov.u64 	%rd484, %rd46;
	@%p390 bra 	$L__BB3_397;
	cvt.u32.u64 	%r1284, %rd480;
	shl.b32 	%r1285, %r1284, 1;
	mov.u32 	%r1286, _ZZ11swat_print1PclS_lssE2H0;
	add.s32 	%r1287, %r1286, %r1285;
	ld.shared.u16 	%rs413, [%r1287];
	sub.s16 	%rs414, %rs413, %rs24;
	mov.u32 	%r1288, _ZZ11swat_print1PclS_lssE1F;
	add.s32 	%r1289, %r1288, %r1285;
	st.shared.u16 	[%r1289], %rs414;
	add.s32 	%r1290, %r8, %r7;
	ld.shared.u16 	%rs415, [%r1290];
	ld.shared.u8 	%rs416, [%r11];
	setp.eq.s16 	%p391, %rs416, %rs19;
	selp.b16 	%rs418, 4, 0, %p391;
	add.s16 	%rs419, %rs415, %rs418;
	add.s16 	%rs420, %rs419, -2;
	max.s16 	%rs421, %rs420, %rs414;
	max.s16 	%rs422, %rs421, 0;
	cvt.u32.u16 	%r1291, %rs422;
	mov.u32 	%r1292, _ZZ11swat_print1PclS_lssE2H1;
	add.s32 	%r1293, %r1292, %r1285;
	st.shared.u16 	[%r1293], %rs422;
	ld.shared.s16 	%r1294, [%r12];
	sub.s32 	%r1295, %r1294, %r1;
	setp.gt.s32 	%p392, %r1295, %r1291;
	selp.b16 	%rs423, %rs3, -1, %p392;
	st.shared.u16 	[%r1290], %rs423;
	bar.sync 	0;
	mov.b16 	%rs424, -1;
	st.shared.u16 	[%r1287+-2], %rs424;
	st.shared.u16 	[%r1287], %rs424;
	bar.sync 	0;
	ld.shared.s16 	%rd400, [%r1290];
	setp.ne.s64 	%p393, %rd46, %rd400;
	@%p393 bra 	$L__BB3_396;
	ld.shared.u16 	%rd401, [%r12];
	sub.s64 	%rd264, %rd401, %rd37;
	mov.u64 	%rd481, %rd46;
$L__BB3_384:
	.pragma "nounroll";
	add.s64 	%rd266, %rd481, 1;
	setp.ge.s64 	%p394, %rd481, %rd314;
	mov.u64 	%rd480, %rd266;
	@%p394 bra 	$L__BB3_396;
	cvt.u32.u64 	%r133, %rd481;
	cvt.u32.u64 	%r1296, %rd46;
	sub.s32 	%r1297, %r1296, %r133;
	cvt.u32.u64 	%r1298, %rd264;
	cvt.u32.u64 	%r1299, %rd38;
	mad.lo.s32 	%r1300, %r1297, %r1299, %r1298;
	cvt.s32.s16 	%r1301, %r1300;
	shl.b32 	%r1302, %r133, 1;
	mov.u32 	%r1303, _ZZ11swat_print1PclS_lssE2H1;
	add.s32 	%r134, %r1303, %r1302;
	ld.shared.s16 	%r1304, [%r134+2];
	setp.le.s32 	%p395, %r1301, %r1304;
	mov.u64 	%rd480, %rd266;
	@%p395 bra 	$L__BB3_396;
	shl.b32 	%r1305, %r133, 1;
	mov.u32 	%r1306, _ZZ11swat_print1PclS_lssE2H0;
	add.s32 	%r135, %r1306, %r1305;
	ld.shared.u16 	%rs425, [%r135+2];
	st.shared.u16 	[%r135+2], %rs3;
	setp.ne.s16 	%p396, %rs425, -1;
	mov.u64 	%rd480, %rd266;
	@%p396 bra 	$L__BB3_396;
	add.s64 	%rd267, %rd481, 2;
	setp.ge.s64 	%p397, %rd266, %rd314;
	mov.u64 	%rd480, %rd267;
	@%p397 bra 	$L__BB3_396;
	cvt.u32.u64 	%r1307, %rd266;
	cvt.u32.u64 	%r1308, %rd46;
	sub.s32 	%r1309, %r1308, %r1307;
	mad.lo.s32 	%r1312, %r1309, %r1299, %r1298;
	cvt.s32.s16 	%r1313, %r1312;
	ld.shared.s16 	%r1314, [%r134+4];
	setp.le.s32 	%p398, %r1313, %r1314;
	mov.u64 	%rd480, %rd267;
	@%p398 bra 	$L__BB3_396;
	ld.shared.u16 	%rs426, [%r135+4];
	st.shared.u16 	[%r135+4], %rs3;
	setp.ne.s16 	%p399, %rs426, -1;
	mov.u64 	%rd480, %rd267;
	@%p399 bra 	$L__BB3_396;
	add.s64 	%rd268, %rd481, 3;
	setp.ge.s64 	%p400, %rd267, %rd314;
	mov.u64 	%rd480, %rd268;
	@%p400 bra 	$L__BB3_396;
	cvt.u32.u64 	%r1315, %rd267;
	cvt.u32.u64 	%r1316, %rd46;
	sub.s32 	%r1317, %r1316, %r1315;
	mad.lo.s32 	%r1320, %r1317, %r1299, %r1298;
	cvt.s32.s16 	%r1321, %r1320;
	ld.shared.s16 	%r1322, [%r134+6];
	setp.le.s32 	%p401, %r1321, %r1322;
	mov.u64 	%rd480, %rd268;
	@%p401 bra 	$L__BB3_396;
	ld.shared.u16 	%rs427, [%r135+6];
	st.shared.u16 	[%r135+6], %rs3;
	setp.ne.s16 	%p402, %rs427, -1;
	mov.u64 	%rd480, %rd268;
	@%p402 bra 	$L__BB3_396;
	add.s64 	%rd480, %rd481, 4;
	setp.ge.s64 	%p403, %rd268, %rd314;
	@%p403 bra 	$L__BB3_396;
	cvt.u32.u64 	%r1323, %rd268;
	cvt.u32.u64 	%r1324, %rd46;
	sub.s32 	%r1325, %r1324, %r1323;
	mad.lo.s32 	%r1328, %r1325, %r1299, %r1298;
	cvt.s32.s16 	%r1329, %r1328;
	ld.shared.s16 	%r1330, [%r134+8];
	setp.le.s32 	%p404, %r1329, %r1330;
	@%p404 bra 	$L__BB3_396;
	ld.shared.u16 	%rs428, [%r135+8];
	st.shared.u16 	[%r135+8], %rs3;
	setp.eq.s16 	%p405, %rs428, -1;
	mov.u64 	%rd481, %rd480;
	@%p405 bra 	$L__BB3_384;
$L__BB3_396:
	add.s64 	%rd484, %rd46, %rd4;
	bar.sync 	0;
	add.s64 	%rd480, %rd480, %rd4;
$L__BB3_397:
	setp.lt.u64 	%p406, %rd44, 3;
	@%p406 bra 	$L__BB3_457;
$L__BB3_398:
	.pragma "nounroll";
	cvt.u32.u64 	%r1331, %rd480;
	shl.b32 	%r1332, %r1331, 1;
	mov.u32 	%r1333, _ZZ11swat_print1PclS_lssE2H0;
	add.s32 	%r136, %r1333, %r1332;
	ld.shared.u16 	%rs429, [%r136];
	sub.s16 	%rs430, %rs429, %rs24;
	mov.u32 	%r1334, _ZZ11swat_print1PclS_lssE1F;
	add.s32 	%r1335, %r1334, %r1332;
	st.shared.u16 	[%r1335], %rs430;
	cvt.u32.u64 	%r1336, %rd484;
	shl.b32 	%r1337, %r1336, 1;
	add.s32 	%r137, %r1333, %r1337;
	ld.shared.u16 	%rs431, [%r137];
	mov.u32 	%r1338, _ZZ11swat_print1PclS_lssE2S0;
	add.s32 	%r138, %r1338, %r1336;
	ld.shared.u8 	%rs432, [%r138];
	setp.eq.s16 	%p407, %rs432, %rs19;
	selp.b16 	%rs434, 4, 0, %p407;
	add.s16 	%rs435, %rs431, %rs434;
	add.s16 	%rs436, %rs435, -2;
	max.s16 	%rs437, %rs436, %rs430;
	max.s16 	%rs438, %rs437, 0;
	cvt.u32.u16 	%r1339, %rs438;
	mov.u32 	%r1340, _ZZ11swat_print1PclS_lssE2H1;
	add.s32 	%r1341, %r1340, %r1332;
	st.shared.u16 	[%r1341], %rs438;
	add.s32 	%r139, %r1340, %r1337;
	ld.shared.s16 	%r1342, [%r139];
	sub.s32 	%r1343, %r1342, %r1;
	setp.gt.s32 	%p408, %r1343, %r1339;
	cvt.u16.u64 	%rs20, %rd484;
	selp.b16 	%rs439, %rs20, -1, %p408;
	st.shared.u16 	[%r137], %rs439;
	setp.ne.s64 	%p409, %rd484, 0;
	@%p409 bra 	$L__BB3_400;
	mov.b16 	%rs440, -1;
	st.shared.u16 	[%r2], %rs440;
$L__BB3_400:
	bar.sync 	0;
	mov.b16 	%rs441, -1;
	st.shared.u16 	[%r136+-2], %rs441;
	st.shared.u16 	[%r136], %rs441;
	bar.sync 	0;
	ld.shared.s16 	%rd402, [%r137];
	setp.ne.s64 	%p410, %rd484, %rd402;
	@%p410 bra 	$L__BB3_414;
	ld.shared.u16 	%rd403, [%r139];
	sub.s64 	%rd277, %rd403, %rd37;
	mov.u64 	%rd487, %rd484;
$L__BB3_402:
	.pragma "nounroll";
	add.s64 	%rd279, %rd487, 1;
	setp.ge.s64 	%p411, %rd487, %rd314;
	mov.u64 	%rd480, %rd279;
	@%p411 bra 	$L__BB3_414;
	cvt.u32.u64 	%r140, %rd487;
	cvt.u32.u64 	%r1344, %rd484;
	sub.s32 	%r1345, %r1344, %r140;
	cvt.u32.u64 	%r1346, %rd277;
	cvt.u32.u64 	%r1347, %rd38;
	mad.lo.s32 	%r1348, %r1345, %r1347, %r1346;
	cvt.s32.s16 	%r1349, %r1348;
	shl.b32 	%r1350, %r140, 1;
	mov.u32 	%r1351, _ZZ11swat_print1PclS_lssE2H1;
	add.s32 	%r141, %r1351, %r1350;
	ld.shared.s16 	%r1352, [%r141+2];
	setp.le.s32 	%p412, %r1349, %r1352;
	mov.u64 	%rd480, %rd279;
	@%p412 bra 	$L__BB3_414;
	shl.b32 	%r1353, %r140, 1;
	mov.u32 	%r1354, _ZZ11swat_print1PclS_lssE2H0;
	add.s32 	%r142, %r1354, %r1353;
	ld.shared.u16 	%rs442, [%r142+2];
	st.shared.u16 	[%r142+2], %rs20;
	setp.ne.s16 	%p413, %rs442, -1;
	mov.u64 	%rd480, %rd279;
	@%p413 bra 	$L__BB3_414;
	add.s64 	%rd280, %rd487, 2;
	setp.ge.s64 	%p414, %rd279, %rd314;
	mov.u64 	%rd480, %rd280;
	@%p414 bra 	$L__BB3_414;
	cvt.u32.u64 	%r1355, %rd279;
	cvt.u32.u64 	%r1356, %rd484;
	sub.s32 	%r1357, %r1356, %r1355;
	mad.lo.s32 	%r1360, %r1357, %r1347, %r1346;
	cvt.s32.s16 	%r1361, %r1360;
	ld.shared.s16 	%r1362, [%r141+4];
	setp.le.s32 	%p415, %r1361, %r1362;
	mov.u64 	%rd480, %rd280;
	@%p415 bra 	$L__BB3_414;
	ld.shared.u16 	%rs443, [%r142+4];
	st.shared.u16 	[%r142+4], %rs20;
	setp.ne.s16 	%p416, %rs443, -1;
	mov.u64 	%rd480, %rd280;
	@%p416 bra 	$L__BB3_414;
	add.s64 	%rd281, %rd487, 3;
	setp.ge.s64 	%p417, %rd280, %rd314;
	mov.u64 	%rd480, %rd281;
	@%p417 bra 	$L__BB3_414;
	cvt.u32.u64 	%r1363, %rd280;
	cvt.u32.u64 	%r1364, %rd484;
	sub.s32 	%r1365, %r1364, %r1363;
	mad.lo.s32 	%r1368, %r1365, %r1347, %r1346;
	cvt.s32.s16 	%r1369, %r1368;
	ld.shared.s16 	%r1370, [%r141+6];
	setp.le.s32 	%p418, %r1369, %r1370;
	mov.u64 	%rd480, %rd281;
	@%p418 bra 	$L__BB3_414;
	ld.shared.u16 	%rs444, [%r142+6];
	st.shared.u16 	[%r142+6], %rs20;
	setp.ne.s16 	%p419, %rs444, -1;
	mov.u64 	%rd480, %rd281;
	@%p419 bra 	$L__BB3_414;
	add.s64 	%rd480, %rd487, 4;
	setp.ge.s64 	%p420, %rd281, %rd314;
	@%p420 bra 	$L__BB3_414;
	cvt.u32.u64 	%r1371, %rd281;
	cvt.u32.u64 	%r1372, %rd484;
	sub.s32 	%r1373, %r1372, %r1371;
	mad.lo.s32 	%r1376, %r1373, %r1347, %r1346;
	cvt.s32.s16 	%r1377, %r1376;
	ld.shared.s16 	%r1378, [%r141+8];
	setp.le.s32 	%p421, %r1377, %r1378;
	@%p421 bra 	$L__BB3_414;
	ld.shared.u16 	%rs445, [%r142+8];
	st.shared.u16 	[%r142+8], %rs20;
	setp.eq.s16 	%p422, %rs445, -1;
	mov.u64 	%rd487, %rd480;
	@%p422 bra 	$L__BB3_402;
$L__BB3_414:
	cvt.u32.u64 	%r1379, %rd4;
	bar.sync 	0;
	add.s64 	%rd284, %rd484, %rd4;
	add.s64 	%rd490, %rd480, %rd4;
	cvt.u32.u64 	%r1380, %rd490;
	shl.b32 	%r1381, %r1380, 1;
	mov.u32 	%r1382, _ZZ11swat_print1PclS_lssE2H0;
	add.s32 	%r1383, %r1382, %r1381;
	ld.shared.u16 	%rs446, [%r1383];
	sub.s16 	%rs447, %rs446, %rs24;
	mov.u32 	%r1384, _ZZ11swat_print1PclS_lssE1F;
	add.s32 	%r1385, %r1384, %r1381;
	st.shared.u16 	[%r1385], %rs447;
	add.s32 	%r143, %r137, %r7;
	ld.shared.u16 	%rs448, [%r143];
	add.s32 	%r144, %r138, %r1379;
	ld.shared.u8 	%rs449, [%r144];
	setp.eq.s16 	%p423, %rs449, %rs19;
	selp.b16 	%rs451, 4, 0, %p423;
	add.s16 	%rs452, %rs448, %rs451;
	add.s16 	%rs453, %rs452, -2;
	max.s16 	%rs454, %rs453, %rs447;
	max.s16 	%rs455, %rs454, 0;
	cvt.u32.u16 	%r1386, %rs455;
	mov.u32 	%r1387, _ZZ11swat_print1PclS_lssE2H1;
	add.s32 	%r1388, %r1387, %r1381;
	st.shared.u16 	[%r1388], %rs455;
	add.s32 	%r145, %r139, %r7;
	ld.shared.s16 	%r1389, [%r145];
	sub.s32 	%r1390, %r1389, %r1;
	setp.gt.s32 	%p424, %r1390, %r1386;
	cvt.u16.u64 	%rs21, %rd284;
	selp.b16 	%rs456, %rs21, -1, %p424;
	st.shared.u16 	[%r143], %rs456;
	bar.sync 	0;
	mov.b16 	%rs457, -1;
	st.shared.u16 	[%r1383+-2], %rs457;
	st.shared.u16 	[%r1383], %rs457;
	bar.sync 	0;
	ld.shared.s16 	%rd404, [%r143];
	setp.ne.s64 	%p425, %rd284, %rd404;
	@%p425 bra 	$L__BB3_428;
	ld.shared.u16 	%rd405, [%r145];
	sub.s64 	%rd286, %rd405, %rd37;
	mov.u64 	%rd489, %rd284;
$L__BB3_416:
	.pragma "nounroll";
	add.s64 	%rd288, %rd489, 1;
	setp.ge.s64 	%p426, %rd489, %rd314;
	mov.u64 	%rd490, %rd288;
	@%p426 bra 	$L__BB3_428;
	cvt.u32.u64 	%r146, %rd489;
	cvt.u32.u64 	%r1391, %rd284;
	sub.s32 	%r1392, %r1391, %r146;
	cvt.u32.u64 	%r1393, %rd286;
	cvt.u32.u64 	%r1394, %rd38;
	mad.lo.s32 	%r1395, %r1392, %r1394, %r1393;
	cvt.s32.s16 	%r1396, %r1395;
	shl.b32 	%r1397, %r146, 1;
	mov.u32 	%r1398, _ZZ11swat_print1PclS_lssE2H1;
	add.s32 	%r147, %r1398, %r1397;
	ld.shared.s16 	%r1399, [%r147+2];
	setp.le.s32 	%p427, %r1396, %r1399;
	mov.u64 	%rd490, %rd288;
	@%p427 bra 	$L__BB3_428;
	shl.b32 	%r1400, %r146, 1;
	mov.u32 	%r1401, _ZZ11swat_print1PclS_lssE2H0;
	add.s32 	%r148, %r1401, %r1400;
	ld.shared.u16 	%rs458, [%r148+2];
	st.shared.u16 	[%r148+2], %rs21;
	setp.ne.s16 	%p428, %rs458, -1;
	mov.u64 	%rd490, %rd288;
	@%p428 bra 	$L__BB3_428;
	add.s64 	%rd289, %rd489, 2;
	setp.ge.s64 	%p429, %rd288, %rd314;
	mov.u64 	%rd490, %rd289;
	@%p429 bra 	$L__BB3_428;
	cvt.u32.u64 	%r1402, %rd288;
	cvt.u32.u64 	%r1403, %rd284;
	sub.s32 	%r1404, %r1403, %r1402;
	mad.lo.s32 	%r1407, %r1404, %r1394, %r1393;
	cvt.s32.s16 	%r1408, %r1407;
	ld.shared.s16 	%r1409, [%r147+4];
	setp.le.s32 	%p430, %r1408, %r1409;
	mov.u64 	%rd490, %rd289;
	@%p430 bra 	$L__BB3_428;
	ld.shared.u16 	%rs459, [%r148+4];
	st.shared.u16 	[%r148+4], %rs21;
	setp.ne.s16 	%p431, %rs459, -1;
	mov.u64 	%rd490, %rd289;
	@%p431 bra 	$L__BB3_428;
	add.s64 	%rd290, %rd489, 3;
	setp.ge.s64 	%p432, %rd289, %rd314;
	mov.u64 	%rd490, %rd290;
	@%p432 bra 	$L__BB3_428;
	cvt.u32.u64 	%r1410, %rd289;
	cvt.u32.u64 	%r1411, %rd284;
	sub.s32 	%r1412, %r1411, %r1410;
	mad.lo.s32 	%r1415, %r1412, %r1394, %r1393;
	cvt.s32.s16 	%r1416, %r1415;
	ld.shared.s16 	%r1417, [%r147+6];
	setp.le.s32 	%p433, %r1416, %r1417;
	mov.u64 	%rd490, %rd290;
	@%p433 bra 	$L__BB3_428;
	ld.shared.u16 	%rs460, [%r148+6];
	st.shared.u16 	[%r148+6], %rs21;
	setp.ne.s16 	%p434, %rs460, -1;
	mov.u64 	%rd490, %rd290;
	@%p434 bra 	$L__BB3_428;
	add.s64 	%rd490, %rd489, 4;
	setp.ge.s64 	%p435, %rd290, %rd314;
	@%p435 bra 	$L__BB3_428;
	cvt.u32.u64 	%r1418, %rd290;
	cvt.u32.u64 	%r1419, %rd284;
	sub.s32 	%r1420, %r1419, %r1418;
	mad.lo.s32 	%r1423, %r1420, %r1394, %r1393;
	cvt.s32.s16 	%r1424, %r1423;
	ld.shared.s16 	%r1425, [%r147+8];
	setp.le.s32 	%p436, %r1424, %r1425;
	@%p436 bra 	$L__BB3_428;
	ld.shared.u16 	%rs461, [%r148+8];
	st.shared.u16 	[%r148+8], %rs21;
	setp.eq.s16 	%p437, %rs461, -1;
	mov.u64 	%rd489, %rd490;
	@%p437 bra 	$L__BB3_416;
$L__BB3_428:
	cvt.u32.u64 	%r1426, %rd4;
	bar.sync 	0;
	add.s64 	%rd293, %rd284, %rd4;
	add.s64 	%rd492, %rd490, %rd4;
	cvt.u32.u64 	%r1427, %rd492;
	shl.b32 	%r1428, %r1427, 1;
	mov.u32 	%r1429, _ZZ11swat_print1PclS_lssE2H0;
	add.s32 	%r1430, %r1429, %r1428;
	ld.shared.u16 	%rs462, [%r1430];
	sub.s16 	%rs463, %rs462, %rs24;
	mov.u32 	%r1431, _ZZ11swat_print1PclS_lssE1F;
	add.s32 	%r1432, %r1431, %r1428;
	st.shared.u16 	[%r1432], %rs463;
	add.s32 	%r149, %r143, %r7;
	ld.shared.u16 	%rs464, [%r149];
	add.s32 	%r150, %r144, %r1426;
	ld.shared.u8 	%rs465, [%r150];
	setp.eq.s16 	%p438, %rs465, %rs19;
	selp.b16 	%rs467, 4, 0, %p438;
	add.s16 	%rs468, %rs464, %rs467;
	add.s16 	%rs469, %rs468, -2;
	max.s16 	%rs470, %rs469, %rs463;
	max.s16 	%rs471, %rs470, 0;
	cvt.u32.u16 	%r1433, %rs471;
	mov.u32 	%r1434, _ZZ11swat_print1PclS_lssE2H1;
	add.s32 	%r1435, %r1434, %r1428;
	st.shared.u16 	[%r1435], %rs471;
	add.s32 	%r151, %r145, %r7;
	ld.shared.s16 	%r1436, [%r151];
	sub.s32 	%r1437, %r1436, %r1;
	setp.gt.s32 	%p439, %r1437, %r1433;
	cvt.u16.u64 	%rs22, %rd293;
	selp.b16 	%rs472, %rs22, -1, %p439;
	st.shared.u16 	[%r149], %rs472;
	bar.sync 	0;
	mov.b16 	%rs473, -1;
	st.shared.u16 	[%r1430+-2], %rs473;
	st.shared.u16 	[%r1430], %rs473;
	bar.sync 	0;
	ld.shared.s16 	%rd406, [%r149];
	setp.ne.s64 	%p440, %rd293, %rd406;
	@%p440 bra 	$L__BB3_442;
	ld.shared.u16 	%rd407, [%r151];
	sub.s64 	%rd295, %rd407, %rd37;
	mov.u64 	%rd491, %rd293;
$L__BB3_430:
	.pragma "nounroll";
	add.s64 	%rd297, %rd491, 1;
	setp.ge.s64 	%p441, %rd491, %rd314;
	mov.u64 	%rd492, %rd297;
	@%p441 bra 	$L__BB3_442;
	cvt.u32.u64 	%r152, %rd491;
	cvt.u32.u64 	%r1438, %rd293;
	sub.s32 	%r1439, %r1438, %r152;
	cvt.u32.u64 	%r1440, %rd295;
	cvt.u32.u64 	%r1441, %rd38;
	mad.lo.s32 	%r1442, %r1439, %r1441, %r1440;
	cvt.s32.s16 	%r1443, %r1442;
	shl.b32 	%r1444, %r152, 1;
	mov.u32 	%r1445, _ZZ11swat_print1PclS_lssE2H1;
	add.s32 	%r153, %r1445, %r1444;
	ld.shared.s16 	%r1446, [%r153+2];
	setp.le.s32 	%p442, %r1443, %r1446;
	mov.u64 	%rd492, %rd297;
	@%p442 bra 	$L__BB3_442;
	shl.b32 	%r1447, %r152, 1;
	mov.u32 	%r1448, _ZZ11swat_print1PclS_lssE2H0;
	add.s32 	%r154, %r1448, %r1447;
	ld.shared.u16 	%rs474, [%r154+2];
	st.shared.u16 	[%r154+2], %rs22;
	setp.ne.s16 	%p443, %rs474, -1;
	mov.u64 	%rd492, %rd297;
	@%p443 bra 	$L__BB3_442;
	add.s64 	%rd298, %rd491, 2;
	setp.ge.s64 	%p444, %rd297, %rd314;
	mov.u64 	%rd492, %rd298;
	@%p444 bra 	$L__BB3_442;
	cvt.u32.u64 	%r1449, %rd297;
	cvt.u32.u64 	%r1450, %rd293;
	sub.s32 	%r1451, %r1450, %r1449;
	mad.lo.s32 	%r1454, %r1451, %r1441, %r1440;
	cvt.s32.s16 	%r1455, %r1454;
	ld.shared.s16 	%r1456, [%r153+4];
	setp.le.s32 	%p445, %r1455, %r1456;
	mov.u64 	%rd492, %rd298;
	@%p445 bra 	$L__BB3_442;
	ld.shared.u16 	%rs475, [%r154+4];
	st.shared.u16 	[%r154+4], %rs22;
	setp.ne.s16 	%p446, %rs475, -1;
	mov.u64 	%rd492, %rd298;
	@%p446 bra 	$L__BB3_442;
	add.s64 	%rd299, %rd491, 3;
	setp.ge.s64 	%p447, %rd298, %rd314;
	mov.u64 	%rd492, %rd299;
	@%p447 bra 	$L__BB3_442;
	cvt.u32.u64 	%r1457, %rd298;
	cvt.u32.u64 	%r1458, %rd293;
	sub.s32 	%r1459, %r1458, %r1457;
	mad.lo.s32 	%r1462, %r1459, %r1441, %r1440;
	cvt.s32.s16 	%r1463, %r1462;
	ld.shared.s16 	%r1464, [%r153+6];
	setp.le.s32 	%p448, %r1463, %r1464;
	mov.u64 	%rd492, %rd299;
	@%p448 bra 	$L__BB3_442;
	ld.shared.u16 	%rs476, [%r154+6];
	st.shared.u16 	[%r154+6], %rs22;
	setp.ne.s16 	%p449, %rs476, -1;
	mov.u64 	%rd492, %rd299;
	@%p449 bra 	$L__BB3_442;
	add.s64 	%rd492, %rd491, 4;
	setp.ge.s64 	%p450, %rd299, %rd314;
	@%p450 bra 	$L__BB3_442;
	cvt.u32.u64 	%r1465, %rd299;
	cvt.u32.u64 	%r1466, %rd293;
	sub.s32 	%r1467, %r1466, %r1465;
	mad.lo.s32 	%r1470, %r1467, %r1441, %r1440;
	cvt.s32.s16 	%r1471, %r1470;
	ld.shared.s16 	%r1472, [%r153+8];
	setp.le.s32 	%p451, %r1471, %r1472;
	@%p451 bra 	$L__BB3_442;
	ld.shared.u16 	%rs477, [%r154+8];
	st.shared.u16 	[%r154+8], %rs22;
	setp.eq.s16 	%p452, %rs477, -1;
	mov.u64 	%rd491, %rd492;
	@%p452 bra 	$L__BB3_430;
$L__BB3_442:
	cvt.u32.u64 	%r1473, %rd4;
	bar.sync 	0;
	add.s64 	%rd302, %rd293, %rd4;
	add.s64 	%rd494, %rd492, %rd4;
	cvt.u32.u64 	%r1474, %rd494;
	shl.b32 	%r1475, %r1474, 1;
	mov.u32 	%r1476, _ZZ11swat_print1PclS_lssE2H0;
	add.s32 	%r1477, %r1476, %r1475;
	ld.shared.u16 	%rs478, [%r1477];
	sub.s16 	%rs479, %rs478, %rs24;
	mov.u32 	%r1478, _ZZ11swat_print1PclS_lssE1F;
	add.s32 	%r1479, %r1478, %r1475;
	st.shared.u16 	[%r1479], %rs479;
	add.s32 	%r1480, %r149, %r7;
	ld.shared.u16 	%rs480, [%r1480];
	add.s32 	%r1481, %r150, %r1473;
	ld.shared.u8 	%rs481, [%r1481];
	setp.eq.s16 	%p453, %rs481, %rs19;
	selp.b16 	%rs483, 4, 0, %p453;
	add.s16 	%rs484, %rs480, %rs483;
	add.s16 	%rs485, %rs484, -2;
	max.s16 	%rs486, %rs485, %rs479;
	max.s16 	%rs487, %rs486, 0;
	cvt.u32.u16 	%r1482, %rs487;
	mov.u32 	%r1483, _ZZ11swat_print1PclS_lssE2H1;
	add.s32 	%r1484, %r1483, %r1475;
	st.shared.u16 	[%r1484], %rs487;
	add.s32 	%r155, %r151, %r7;
	ld.shared.s16 	%r1485, [%r155];
	sub.s32 	%r1486, %r1485, %r1;
	setp.gt.s32 	%p454, %r1486, %r1482;
	cvt.u16.u64 	%rs23, %rd302;
	selp.b16 	%rs488, %rs23, -1, %p454;
	st.shared.u16 	[%r1480], %rs488;
	bar.sync 	0;
	mov.b16 	%rs489, -1;
	st.shared.u16 	[%r1477+-2], %rs489;
	st.shared.u16 	[%r1477], %rs489;
	bar.sync 	0;
	ld.shared.s16 	%rd408, [%r1480];
	setp.ne.s64 	%p455, %rd302, %rd408;
	@%p455 bra 	$L__BB3_456;
	ld.shared.u16 	%rd409, [%r155];
	sub.s64 	%rd304, %rd409, %rd37;
	mov.u64 	%rd493, %rd302;
$L__BB3_444:
	.pragma "nounroll";
	add.s64 	%rd306, %rd493, 1;
	setp.ge.s64 	%p456, %rd493, %rd314;
	mov.u64 	%rd494, %rd306;
	@%p456 bra 	$L__BB3_456;
	cvt.u32.u64 	%r156, %rd493;
	cvt.u32.u64 	%r1487, %rd302;
	sub.s32 	%r1488, %r1487, %r156;
	cvt.u32.u64 	%r1489, %rd304;
	cvt.u32.u64 	%r1490, %rd38;
	mad.lo.s32 	%r1491, %r1488, %r1490, %r1489;
	cvt.s32.s16 	%r1492, %r1491;
	shl.b32 	%r1493, %r156, 1;
	mov.u32 	%r1494, _ZZ11swat_print1PclS_lssE2H1;
	add.s32 	%r157, %r1494, %r1493;
	ld.shared.s16 	%r1495, [%r157+2];
	setp.le.s32 	%p457, %r1492, %r1495;
	mov.u64 	%rd494, %rd306;
	@%p457 bra 	$L__BB3_456;
	shl.b32 	%r1496, %r156, 1;
	mov.u32 	%r1497, _ZZ11swat_print1PclS_lssE2H0;
	add.s32 	%r158, %r1497, %r1496;
	ld.shared.u16 	%rs490, [%r158+2];
	st.shared.u16 	[%r158+2], %rs23;
	setp.ne.s16 	%p458, %rs490, -1;
	mov.u64 	%rd494, %rd306;
	@%p458 bra 	$L__BB3_456;
	add.s64 	%rd307, %rd493, 2;
	setp.ge.s64 	%p459, %rd306, %rd314;
	mov.u64 	%rd494, %rd307;
	@%p459 bra 	$L__BB3_456;
	cvt.u32.u64 	%r1498, %rd306;
	cvt.u32.u64 	%r1499, %rd302;
	sub.s32 	%r1500, %r1499, %r1498;
	mad.lo.s32 	%r1503, %r1500, %r1490, %r1489;
	cvt.s32.s16 	%r1504, %r1503;
	ld.shared.s16 	%r1505, [%r157+4];
	setp.le.s32 	%p460, %r1504, %r1505;
	mov.u64 	%rd494, %rd307;
	@%p460 bra 	$L__BB3_456;
	ld.shared.u16 	%rs491, [%r158+4];
	st.shared.u16 	[%r158+4], %rs23;
	setp.ne.s16 	%p461, %rs491, -1;
	mov.u64 	%rd494, %rd307;
	@%p461 bra 	$L__BB3_456;
	add.s64 	%rd308, %rd493, 3;
	setp.ge.s64 	%p462, %rd307, %rd314;
	mov.u64 	%rd494, %rd308;
	@%p462 bra 	$L__BB3_456;
	cvt.u32.u64 	%r1506, %rd307;
	cvt.u32.u64 	%r1507, %rd302;
	sub.s32 	%r1508, %r1507, %r1506;
	mad.lo.s32 	%r1511, %r1508, %r1490, %r1489;
	cvt.s32.s16 	%r1512, %r1511;
	ld.shared.s16 	%r1513, [%r157+6];
	setp.le.s32 	%p463, %r1512, %r1513;
	mov.u64 	%rd494, %rd308;
	@%p463 bra 	$L__BB3_456;
	ld.shared.u16 	%rs492, [%r158+6];
	st.shared.u16 	[%r158+6], %rs23;
	setp.ne.s16 	%p464, %rs492, -1;
	mov.u64 	%rd494, %rd308;
	@%p464 bra 	$L__BB3_456;
	add.s64 	%rd494, %rd493, 4;
	setp.ge.s64 	%p465, %rd308, %rd314;
	@%p465 bra 	$L__BB3_456;
	cvt.u32.u64 	%r1514, %rd308;
	cvt.u32.u64 	%r1515, %rd302;
	sub.s32 	%r1516, %r1515, %r1514;
	mad.lo.s32 	%r1519, %r1516, %r1490, %r1489;
	cvt.s32.s16 	%r1520, %r1519;
	ld.shared.s16 	%r1521, [%r157+8];
	setp.le.s32 	%p466, %r1520, %r1521;
	@%p466 bra 	$L__BB3_456;
	ld.shared.u16 	%rs493, [%r158+8];
	st.shared.u16 	[%r158+8], %rs23;
	setp.eq.s16 	%p467, %rs493, -1;
	mov.u64 	%rd493, %rd494;
	@%p467 bra 	$L__BB3_444;
$L__BB3_456:
	bar.sync 	0;
	add.s64 	%rd484, %rd302, %rd4;
	add.s64 	%rd480, %rd494, %rd4;
	setp.lt.s64 	%p468, %rd484, %rd314;
	@%p468 bra 	$L__BB3_398;
$L__BB3_457:
	add.s64 	%rd421, %rd421, 4;
	setp.ne.s64 	%p469, %rd421, 1024;
	@%p469 bra 	$L__BB3_21;
$L__BB3_458:
	ret;
$L__BB3_459:
	.pragma "nounroll";
	cvt.u32.u64 	%r177, %rd4;
	add.s64 	%rd332, %rd1, %rd413;
	ld.global.u8 	%rs28, [%rd332];
	cvt.u32.u64 	%r178, %rd413;
	mov.u32 	%r179, _ZZ11swat_print1PclS_lssE2S0;
	add.s32 	%r180, %r179, %r178;
	st.shared.u8 	[%r180], %rs28;
	shl.b32 	%r181, %r178, 1;
	mov.u32 	%r182, _ZZ11swat_print1PclS_lssE1F;
	add.s32 	%r183, %r182, %r181;
	mov.b16 	%rs29, 0;
	st.shared.u16 	[%r183], %rs29;
	mov.u32 	%r184, _ZZ11swat_print1PclS_lssE2H0;
	add.s32 	%r185, %r184, %r181;
	st.shared.u16 	[%r185], %rs29;
	mov.u32 	%r186, _ZZ11swat_print1PclS_lssE2H1;
	add.s32 	%r187, %r186, %r181;
	st.shared.u16 	[%r187], %rs29;
	add.s64 	%rd333, %rd332, %rd4;
	ld.global.u8 	%rs30, [%rd333];
	add.s32 	%r188, %r180, %r177;
	st.shared.u8 	[%r188], %rs30;
	shl.b32 	%r189, %r177, 1;
	add.s32 	%r190, %r183, %r189;
	st.shared.u16 	[%r190], %rs29;
	add.s32 	%r191, %r185, %r189;
	st.shared.u16 	[%r191], %rs29;
	add.s32 	%r192, %r187, %r189;
	st.shared.u16 	[%r192], %rs29;
	add.s64 	%rd334, %rd333, %rd4;
	ld.global.u8 	%rs31, [%rd334];
	add.s32 	%r193, %r188, %r177;
	st.shared.u8 	[%r193], %rs31;
	add.s32 	%r194, %r190, %r189;
	st.shared.u16 	[%r194], %rs29;
	add.s32 	%r195, %r191, %r189;
	st.shared.u16 	[%r195], %rs29;
	add.s32 	%r196, %r192, %r189;
	st.shared.u16 	[%r196], %rs29;
	add.s64 	%rd335, %rd334, %rd4;
	ld.global.u8 	%rs32, [%rd335];
	add.s32 	%r197, %r193, %r177;
	st.shared.u8 	[%r197], %rs32;
	add.s32 	%r198, %r194, %r189;
	st.shared.u16 	[%r198], %rs29;
	add.s32 	%r199, %r195, %r189;
	st.shared.u16 	[%r199], %rs29;
	add.s32 	%r200, %r196, %r189;
	st.shared.u16 	[%r200], %rs29;
	shl.b64 	%rd336, %rd4, 2;
	add.s64 	%rd413, %rd336, %rd413;
	setp.lt.s64 	%p8, %rd413, %rd314;
	@%p8 bra 	$L__BB3_459;
	bra.uni 	$L__BB3_9;

}
	// .globl	_Z11swat_strip0PclS_lssl
.visible .entry _Z11swat_strip0PclS_lssl(
	.param .u64 .ptr .align 1 _Z11swat_strip0PclS_lssl_param_0,
	.param .u64 _Z11swat_strip0PclS_lssl_param_1,
	.param .u64 .ptr .align 1 _Z11swat_strip0PclS_lssl_param_2,
	.param .u64 _Z11swat_strip0PclS_lssl_param_3,
	.param .u16 _Z11swat_strip0PclS_lssl_param_4,
	.param .u16 _Z11swat_strip0PclS_lssl_param_5,
	.param .u64 _Z11swat_strip0PclS_lssl_param_6
)
{
	.reg .pred 	%p<75>;
	.reg .b16 	%rs<531>;
	.reg .b32 	%r<261>;
	.reg .b64 	%rd<61>;
	// demoted variable
	.shared .align 2 .b8 _ZZ11swat_strip0PclS_lsslE1F[9088];
	// demoted variable
	.shared .align 2 .b8 _ZZ11swat_strip0PclS_lsslE2H0[9088];
	// demoted variable
	.shared .align 2 .b8 _ZZ11swat_strip0PclS_lsslE2H1[9088];
	ld.param.u64 	%rd30, [_Z11swat_strip0PclS_lssl_param_1];
	ld.param.u64 	%rd31, [_Z11swat_strip0PclS_lssl_param_3];
	ld.param.u16 	%rs115, [_Z11swat_strip0PclS_lssl_param_4];
	ld.param.u16 	%rs116, [_Z11swat_strip0PclS_lssl_param_5];
	ld.param.u64 	%rd32, [_Z11swat_strip0PclS_lssl_param_6];
	mov.u32 	%r1, %tid.x;
	cvt.u64.u32 	%rd57, %r1;
	mov.u32 	%r87, %ntid.x;
	cvt.u64.u32 	%rd2, %r87;
	add.s64 	%rd33, %rd2, %rd30;
	add.s64 	%rd3, %rd33, -1;
	and.b64  	%rd34, %rd3, -4294967296;
	setp.ne.s64 	%p1, %rd34, 0;
	@%p1 bra 	$L__BB4_2;
	cvt.u32.u64 	%r88, %rd2;
	cvt.u32.u64 	%r89, %rd3;
	div.u32 	%r90, %r89, %r88;
	cvt.u64.u32 	%rd52, %r90;
	bra.uni 	$L__BB4_3;
$L__BB4_2:
	div.s64 	%rd52, %rd3, %rd2;
$L__BB4_3:
	cvt.u32.u64 	%r2, %rd52;
	setp.lt.s64 	%p2, %rd30, %rd57;
	@%p2 bra 	$L__BB4_102;
	or.b64  	%rd35, %rd31, %rd32;
	and.b64  	%rd36, %rd35, -4294967296;
	setp.ne.s64 	%p3, %rd36, 0;
	@%p3 bra 	$L__BB4_6;
	cvt.u32.u64 	%r91, %rd32;
	cvt.u32.u64 	%r92, %rd31;
	div.u32 	%r93, %r92, %r91;
	cvt.u64.u32 	%rd53, %r93;
	bra.uni 	$L__BB4_7;
$L__BB4_6:
	div.s64 	%rd53, %rd31, %rd32;
$L__BB4_7:
	mov.u32 	%r94, %nctaid.x;
	mov.u32 	%r95, %ctaid.y;
	mul.wide.u32 	%rd37, %r95, %r94;
	mov.u32 	%r96, %ctaid.x;
	cvt.u64.u32 	%rd38, %r96;
	add.s64 	%rd39, %rd37, %rd38;
	setp.ge.s64 	%p4, %rd39, %rd53;
	@%p4 bra 	$L__BB4_102;
	setp.le.u64 	%p5, %rd30, %rd57;
	@%p5 bra 	$L__BB4_18;
	add.s64 	%rd40, %rd57, %rd2;
	max.u64 	%rd41, %rd30, %rd40;
	setp.lt.u64 	%p6, %rd40, %rd30;
	selp.u64 	%rd10, 1, 0, %p6;
	add.s64 	%rd42, %rd40, %rd10;
	sub.s64 	%rd11, %rd41, %rd42;
	and.b64  	%rd43, %rd11, -4294967296;
	setp.ne.s64 	%p7, %rd43, 0;
	@%p7 bra 	$L__BB4_11;
	cvt.u32.u64 	%r97, %rd2;
	cvt.u32.u64 	%r98, %rd11;
	div.u32 	%r99, %r98, %r97;
	cvt.u64.u32 	%rd54, %r99;
	bra.uni 	$L__BB4_12;
$L__BB4_11:
	div.u64 	%rd54, %rd11, %rd2;
$L__BB4_12:
	add.s64 	%rd15, %rd54, %rd10;
	and.b64  	%rd44, %rd15, 3;
	setp.eq.s64 	%p8, %rd44, 3;
	@%p8 bra 	$L__BB4_15;
	add.s64 	%rd46, %rd15, 1;
	and.b64  	%rd16, %rd46, 3;
	mov.b64 	%rd56, 0;
	mov.u32 	%r102, _ZZ11swat_strip0PclS_lsslE1F;
	mov.u32 	%r104, _ZZ11swat_strip0PclS_lsslE2H0;
	mov.u32 	%r106, _ZZ11swat_strip0PclS_lsslE2H1;
$L__BB4_14:
	.pragma "nounroll";
	cvt.u32.u64 	%r100, %rd57;
	shl.b32 	%r101, %r100, 1;
	add.s32 	%r103, %r102, %r101;
	mov.b16 	%rs117, 0;
	st.shared.u16 	[%r103], %rs117;
	add.s32 	%r105, %r104, %r101;
	st.shared.u16 	[%r105], %rs117;
	add.s32 	%r107, %r106, %r101;
	st.shared.u16 	[%r107], %rs117;
	add.s64 	%rd57, %rd57, %rd2;
	add.s64 	%rd56, %rd56, 1;
	setp.ne.s64 	%p9, %rd56, %rd16;
	@%p9 bra 	$L__BB4_14;
$L__BB4_15:
	setp.lt.u64 	%p10, %rd15, 3;
	@%p10 bra 	$L__BB4_18;
	cvt.u32.u64 	%r108, %rd2;
	mov.u32 	%r111, _ZZ11swat_strip0PclS_lsslE1F;
	mov.u32 	%r113, _ZZ11swat_strip0PclS_lsslE2H0;
	mov.u32 	%r115, _ZZ11swat_strip0PclS_lsslE2H1;
	shl.b32 	%r117, %r108, 1;
	shl.b64 	%rd47, %rd2, 2;
$L__BB4_17:
	.pragma "nounroll";
	cvt.u32.u64 	%r109, %rd57;
	shl.b32 	%r110, %r109, 1;
	add.s32 	%r112, %r111, %r110;
	mov.b16 	%rs118, 0;
	st.shared.u16 	[%r112], %rs118;
	add.s32 	%r114, %r113, %r110;
	st.shared.u16 	[%r114], %rs118;
	add.s32 	%r116, %r115, %r110;
	st.shared.u16 	[%r116], %rs118;
	add.s32 	%r118, %r112, %r117;
	st.shared.u16 	[%r118], %rs118;
	add.s32 	%r119, %r114, %r117;
	st.shared.u16 	[%r119], %rs118;
	add.s32 	%r120, %r116, %r117;
	st.shared.u16 	[%r120], %rs118;
	add.s32 	%r121, %r118, %r117;
	st.shared.u16 	[%r121], %rs118;
	add.s32 	%r122, %r119, %r117;
	st.shared.u16 	[%r122], %rs118;
	add.s32 	%r123, %r120, %r117;
	st.shared.u16 	[%r123], %rs118;
	add.s32 	%r124, %r121, %r117;
	st.shared.u16 	[%r124], %rs118;
	add.s32 	%r125, %r122, %r117;
	st.shared.u16 	[%r125], %rs118;
	add.s32 	%r126, %r123, %r117;
	st.shared.u16 	[%r126], %rs118;
	add.s64 	%rd57, %rd47, %rd57;
	setp.lt.s64 	%p11, %rd57, %rd30;
	@%p11 bra 	$L__BB4_17;
$L__BB4_18:
	bar.sync 	0;
	setp.lt.s64 	%p12, %rd32, 1;
	@%p12 bra 	$L__BB4_102;
	and.b32  	%r127, %r2, -2147483647;
	setp.ne.s32 	%p13, %r127, 1;
	selp.u32 	%r128, 1, 0, %p13;
	add.s32 	%r129, %r128, %r2;
	mul.lo.s32 	%r3, %r129, %r1;
	add.s32 	%r130, %r3, %r129;
	cvt.s64.s32 	%rd48, %r130;
	min.s64 	%rd49, %rd30, %rd48;
	cvt.u32.u64 	%r4, %rd49;
	cvt.s32.s16 	%r5, %rs115;
	cvt.u16.u32 	%rs120, %r1;
	add.s16 	%rs121, %rs120, -513;
	mul.lo.s16 	%rs1, %rs116, %rs121;
	sub.s32 	%r6, %r4, %r3;
	not.b32 	%r131, %r3;
	add.s32 	%r7, %r131, %r4;
	and.b64  	%rd24, %rd32, 3;
	setp.lt.u64 	%p14, %rd32, 4;
	shl.b32 	%r132, %r3, 1;
	mov.u32 	%r133, _ZZ11swat_strip0PclS_lsslE2H0;
	add.s32 	%r8, %r133, %r132;
	@%p14 bra 	$L__BB4_83;
	and.b64  	%rd25, %rd32, 9223372036854775804;
	and.b32  	%r9, %r6, 3;
	and.b32  	%r10, %r6, -4;
	mov.b64 	%rd59, 0;
$L__BB4_21:
	.pragma "nounroll";
	setp.le.s32 	%p15, %r4, %r3;
	@%p15 bra 	$L__BB4_29;
	setp.lt.u32 	%p16, %r7, 3;
	mov.b16 	%rs492, 0;
	mov.u32 	%r235, %r3;
	@%p16 bra 	$L__BB4_25;
	ld.shared.u16 	%rs489, [%r8];
	mov.b32 	%r234, 0;
	mov.b16 	%rs492, 0;
	mov.u32 	%r235, %r3;
$L__BB4_24:
	.pragma "nounroll";
	shl.b32 	%r135, %r235, 1;
	add.s32 	%r137, %r133, %r135;
	ld.shared.u16 	%rs126, [%r137+2];
	sub.s16 	%rs127, %rs126, %rs115;
	mov.u32 	%r138, _ZZ11swat_strip0PclS_lsslE1F;
	add.s32 	%r139, %r138, %r135;
	ld.shared.u16 	%rs128, [%r139+2];
	sub.s16 	%rs129, %rs128, %rs116;
	max.s16 	%rs130, %rs127, %rs129;
	st.shared.u16 	[%r139+2], %rs130;
	sub.s16 	%rs131, %rs492, %rs115;
	sub.s16 	%rs132, %rs489, %rs116;
	max.s16 	%rs133, %rs131, %rs132;
	max.s16 	%rs134, %rs489, %rs133;
	max.s16 	%rs135, %rs134, %rs130;
	max.s16 	%rs136, %rs135, 0;
	mov.u32 	%r140, _ZZ11swat_strip0PclS_lsslE2H1;
	add.s32 	%r141, %r140, %r135;
	st.shared.u16 	[%r141+2], %rs136;
	ld.shared.u16 	%rs137, [%r137+4];
	sub.s16 	%rs138, %rs137, %rs115;
	ld.shared.u16 	%rs139, [%r139+4];
	sub.s16 	%rs140, %rs139, %rs116;
	max.s16 	%rs141, %rs138, %rs140;
	st.shared.u16 	[%r139+4], %rs141;
	sub.s16 	%rs142, %rs133, %rs115;
	sub.s16 	%rs143, %rs126, %rs116;
	max.s16 	%rs144, %rs142, %rs143;
	max.s16 	%rs145, %rs126, %rs144;
	max.s16 	%rs146, %rs145, %rs141;
	max.s16 	%rs147, %rs146, 0;
	st.shared.u16 	[%r141+4], %rs147;
	ld.shared.u16 	%rs148, [%r137+6];
	sub.s16 	%rs149, %rs148, %rs115;
	ld.shared.u16 	%rs150, [%r139+6];
	sub.s16 	%rs151, %rs150, %rs116;
	max.s16 	%rs152, %rs149, %rs151;
	st.shared.u16 	[%r139+6], %rs152;
	sub.s16 	%rs153, %rs144, %rs115;
	sub.s16 	%rs154, %rs137, %rs116;
	max.s16 	%rs155, %rs153, %rs154;
	max.s16 	%rs156, %rs137, %rs155;
	max.s16 	%rs157, %rs156, %rs152;
	max.s16 	%rs158, %rs157, 0;
	st.shared.u16 	[%r141+6], %rs158;
	add.s32 	%r235, %r235, 4;
	ld.shared.u16 	%rs489, [%r137+8];
	sub.s16 	%rs159, %rs489, %rs115;
	ld.shared.u16 	%rs160, [%r139+8];
	sub.s16 	%rs161, %rs160, %rs116;
	max.s16 	%rs162, %rs159, %rs161;
	st.shared.u16 	[%r139+8], %rs162;
	sub.s16 	%rs163, %rs155, %rs115;
	sub.s16 	%rs164, %rs148, %rs116;
	max.s16 	%rs492, %rs163, %rs164;
	max.s16 	%rs165, %rs148, %rs492;
	max.s16 	%rs166, %rs165, %rs162;
	max.s16 	%rs501, %rs166, 0;
	st.shared.u16 	[%r141+8], %rs501;
	add.s32 	%r234, %r234, 4;
	setp.ne.s32 	%p17, %r234, %r10;
	@%p17 bra 	$L__BB4_24;
$L__BB4_25:
	setp.eq.s32 	%p18, %r9, 0;
	@%p18 bra 	$L__BB4_29;
	setp.eq.s32 	%p19, %r9, 1;
	shl.b32 	%r142, %r235, 1;
	add.s32 	%r16, %r133, %r142;
	ld.shared.u16 	%rs11, [%r16+2];
	sub.s16 	%rs167, %rs11, %rs115;
	mov.u32 	%r144, _ZZ11swat_strip0PclS_lsslE1F;
	add.s32 	%r17, %r144, %r142;
	ld.shared.u16 	%rs168, [%r17+2];
	sub.s16 	%rs169, %rs168, %rs116;
	max.s16 	%rs170, %rs167, %rs169;
	st.shared.u16 	[%r17+2], %rs170;
	sub.s16 	%rs171, %rs492, %rs115;
	ld.shared.u16 	%rs172, [%r16];
	sub.s16 	%rs173, %rs172, %rs116;
	max.s16 	%rs12, %rs171, %rs173;
	max.s16 	%rs174, %rs172, %rs12;
	max.s16 	%rs175, %rs174, %rs170;
	max.s16 	%rs501, %rs175, 0;
	mov.u32 	%r145, _ZZ11swat_strip0PclS_lsslE2H1;
	add.s32 	%r18, %r145, %r142;
	st.shared.u16 	[%r18+2], %rs501;
	@%p19 bra 	$L__BB4_29;
	setp.eq.s32 	%p20, %r9, 2;
	ld.shared.u16 	%rs14, [%r16+4];
	sub.s16 	%rs176, %rs14, %rs115;
	ld.shared.u16 	%rs177, [%r17+4];
	sub.s16 	%rs178, %rs177, %rs116;
	max.s16 	%rs179, %rs176, %rs178;
	st.shared.u16 	[%r17+4], %rs179;
	sub.s16 	%rs180, %rs12, %rs115;
	sub.s16 	%rs181, %rs11, %rs116;
	max.s16 	%rs15, %rs180, %rs181;
	max.s16 	%rs182, %rs11, %rs15;
	max.s16 	%rs183, %rs182, %rs179;
	max.s16 	%rs501, %rs183, 0;
	st.shared.u16 	[%r18+4], %rs501;
	@%p20 bra 	$L__BB4_29;
	ld.shared.u16 	%rs184, [%r16+6];
	sub.s16 	%rs185, %rs184, %rs115;
	ld.shared.u16 	%rs186, [%r17+6];
	sub.s16 	%rs187, %rs186, %rs116;
	max.s16 	%rs188, %rs185, %rs187;
	st.shared.u16 	[%r17+6], %rs188;
	sub.s16 	%rs189, %rs15, %rs115;
	sub.s16 	%rs190, %rs14, %rs116;
	max.s16 	%rs191, %rs189, %rs190;
	max.s16 	%rs192, %rs14, %rs191;
	max.s16 	%rs193, %rs192, %rs188;
	max.s16 	%rs501, %rs193, 0;
	st.shared.u16 	[%r18+6], %rs501;
$L__BB4_29:
	setp.gt.u32 	%p21, %r1, 512;
	bar.sync 	0;
	@%p21 bra 	$L__BB4_33;
	add.s16 	%rs19, %rs1, %rs501;
	mov.u32 	%r236, %r1;
	mov.u16 	%rs494, %rs501;
$L__BB4_31:
	shl.b32 	%r146, %r236, 1;
	mov.u32 	%r147, _ZZ11swat_strip0PclS_lsslE2H1;
	add.s32 	%r148, %r147, %r146;
	ld.shared.u16 	%rs194, [%r148+2];
	setp.le.s16 	%p22, %rs494, %rs194;
	mov.u16 	%rs501, %rs494;
	@%p22 bra 	$L__BB4_33;
	add.s32 	%r236, %r236, 1;
	sub.s16 	%rs494, %rs494, %rs116;
	setp.ne.s32 	%p23, %r236, 513;
	mov.u16 	%rs501, %rs19;
	@%p23 bra 	$L__BB4_31;
$L__BB4_33:
	setp.le.s32 	%p24, %r4, %r3;
	bar.sync 	0;
	@%p24 bra 	$L__BB4_44;
	mov.u32 	%r237, %r3;
$L__BB4_35:
	shl.b32 	%r149, %r237, 1;
	mov.u32 	%r150, _ZZ11swat_strip0PclS_lsslE2H1;
	add.s32 	%r22, %r150, %r149;
	ld.shared.s16 	%r151, [%r22+2];
	cvt.s32.s16 	%r152, %rs496;
	sub.s32 	%r153, %r152, %r5;
	setp.lt.s32 	%p25, %r153, %r151;
	@%p25 bra 	$L__BB4_37;
	add.s32 	%r237, %r237, 1;
	sub.s16 	%rs496, %rs496, %rs115;
	st.shared.u16 	[%r22+2], %rs496;
	setp.ne.s32 	%p26, %r237, %r4;
	@%p26 bra 	$L__BB4_35;
$L__BB4_37:
	setp.lt.u32 	%p27, %r7, 3;
	mov.b16 	%rs500, 0;
	mov.u32 	%r240, %r3;
	@%p27 bra 	$L__BB4_40;
	ld.shared.u16 	%rs497, [%r8];
	mov.b32 	%r239, 0;
	mov.b16 	%rs500, 0;
	mov.u32 	%r240, %r3;
$L__BB4_39:
	.pragma "nounroll";
	shl.b32 	%r155, %r240, 1;
	add.s32 	%r157, %r133, %r155;
	ld.shared.u16 	%rs199, [%r157+2];
	sub.s16 	%rs200, %rs199, %rs115;
	mov.u32 	%r158, _ZZ11swat_strip0PclS_lsslE1F;
	add.s32 	%r159, %r158, %r155;
	ld.shared.u16 	%rs201, [%r159+2];
	sub.s16 	%rs202, %rs201, %rs116;
	max.s16 	%rs203, %rs200, %rs202;
	st.shared.u16 	[%r159+2], %rs203;
	sub.s16 	%rs204, %rs500, %rs115;
	sub.s16 	%rs205, %rs497, %rs116;
	max.s16 	%rs206, %rs204, %rs205;
	max.s16 	%rs207, %rs497, %rs206;
	max.s16 	%rs208, %rs207, %rs203;
	max.s16 	%rs209, %rs208, 0;
	add.s32 	%r161, %r150, %r155;
	st.shared.u16 	[%r161+2], %rs209;
	ld.shared.u16 	%rs210, [%r157+4];
	sub.s16 	%rs211, %rs210, %rs115;
	ld.shared.u16 	%rs212, [%r159+4];
	sub.s16 	%rs213, %rs212, %rs116;
	max.s16 	%rs214, %rs211, %rs213;
	st.shared.u16 	[%r159+4], %rs214;
	sub.s16 	%rs215, %rs206, %rs115;
	sub.s16 	%rs216, %rs199, %rs116;
	max.s16 	%rs217, %rs215, %rs216;
	max.s16 	%rs218, %rs199, %rs217;
	max.s16 	%rs219, %rs218, %rs214;
	max.s16 	%rs220, %rs219, 0;
	st.shared.u16 	[%r161+4], %rs220;
	ld.shared.u16 	%rs221, [%r157+6];
	sub.s16 	%rs222, %rs221, %rs115;
	ld.shared.u16 	%rs223, [%r159+6];
	sub.s16 	%rs224, %rs223, %rs116;
	max.s16 	%rs225, %rs222, %rs224;
	st.shared.u16 	[%r159+6], %rs225;
	sub.s16 	%rs226, %rs217, %rs115;
	sub.s16 	%rs227, %rs210, %rs116;
	max.s16 	%rs228, %rs226, %rs227;
	max.s16 	%rs229, %rs210, %rs228;
	max.s16 	%rs230, %rs229, %rs225;
	max.s16 	%rs231, %rs230, 0;
	st.shared.u16 	[%r161+6], %rs231;
	add.s32 	%r240, %r240, 4;
	ld.shared.u16 	%rs497, [%r157+8];
	sub.s16 	%rs232, %rs497, %rs115;
	ld.shared.u16 	%rs233, [%r159+8];
	sub.s16 	%rs234, %rs233, %rs116;
	max.s16 	%rs235, %rs232, %rs234;
	st.shared.u16 	[%r159+8], %rs235;
	sub.s16 	%rs236, %rs228, %rs115;
	sub.s16 	%rs237, %rs221, %rs116;
	max.s16 	%rs500, %rs236, %rs237;
	max.s16 	%rs238, %rs221, %rs500;
	max.s16 	%rs239, %rs238, %rs235;
	max.s16 	%rs501, %rs239, 0;
	st.shared.u16 	[%r161+8], %rs501;
	add.s32 	%r239, %r239, 4;
	setp.ne.s32 	%p28, %r239, %r10;
	@%p28 bra 	$L__BB4_39;
$L__BB4_40:
	setp.eq.s32 	%p29, %r9, 0;
	@%p29 bra 	$L__BB4_44;
	setp.eq.s32 	%p30, %r9, 1;
	shl.b32 	%r162, %r240, 1;
	add.s32 	%r29, %r133, %r162;
	ld.shared.u16 	%rs33, [%r29+2];
	sub.s16 	%rs240, %rs33, %rs115;
	mov.u32 	%r164, _ZZ11swat_strip0PclS_lsslE1F;
	add.s32 	%r30, %r164, %r162;
	ld.shared.u16 	%rs241, [%r30+2];
	sub.s16 	%rs242, %rs241, %rs116;
	max.s16 	%rs243, %rs240, %rs242;
	st.shared.u16 	[%r30+2], %rs243;
	sub.s16 	%rs244, %rs500, %rs115;
	ld.shared.u16 	%rs245, [%r29];
	sub.s16 	%rs246, %rs245, %rs116;
	max.s16 	%rs34, %rs244, %rs246;
	max.s16 	%rs247, %rs245, %rs34;
	max.s16 	%rs248, %rs247, %rs243;
	max.s16 	%rs501, %rs248, 0;
	add.s32 	%r31, %r150, %r162;
	st.shared.u16 	[%r31+2], %rs501;
	@%p30 bra 	$L__BB4_44;
	setp.eq.s32 	%p31, %r9, 2;
	ld.shared.u16 	%rs36, [%r29+4];
	sub.s16 	%rs249, %rs36, %rs115;
	ld.shared.u16 	%rs250, [%r30+4];
	sub.s16 	%rs251, %rs250, %rs116;
	max.s16 	%rs252, %rs249, %rs251;
	st.shared.u16 	[%r30+4], %rs252;
	sub.s16 	%rs253, %rs34, %rs115;
	sub.s16 	%rs254, %rs33, %rs116;
	max.s16 	%rs37, %rs253, %rs254;
	max.s16 	%rs255, %rs33, %rs37;
	max.s16 	%rs256, %rs255, %rs252;
	max.s16 	%rs501, %rs256, 0;
	st.shared.u16 	[%r31+4], %rs501;
	@%p31 bra 	$L__BB4_44;
	ld.shared.u16 	%rs257, [%r29+6];
	sub.s16 	%rs258, %rs257, %rs115;
	ld.shared.u16 	%rs259, [%r30+6];
	sub.s16 	%rs260, %rs259, %rs116;
	max.s16 	%rs261, %rs258, %rs260;
	st.shared.u16 	[%r30+6], %rs261;
	sub.s16 	%rs262, %rs37, %rs115;
	sub.s16 	%rs263, %rs36, %rs116;
	max.s16 	%rs264, %rs262, %rs263;
	max.s16 	%rs265, %rs36, %rs264;
	max.s16 	%rs266, %rs265, %rs261;
	max.s16 	%rs501, %rs266, 0;
	st.shared.u16 	[%r31+6], %rs501;
$L__BB4_44:
	setp.gt.u32 	%p32, %r1, 512;
	bar.sync 	0;
	@%p32 bra 	$L__BB4_48;
	add.s16 	%rs41, %rs1, %rs501;
	mov.u32 	%r241, %r1;
	mov.u16 	%rs502, %rs501;
$L__BB4_46:
	shl.b32 	%r166, %r241, 1;
	mov.u32 	%r167, _ZZ11swat_strip0PclS_lsslE2H1;
	add.s32 	%r168, %r167, %r166;
	ld.shared.u16 	%rs267, [%r168+2];
	setp.le.s16 	%p33, %rs502, %rs267;
	mov.u16 	%rs501, %rs502;
	@%p33 bra 	$L__BB4_48;
	add.s32 	%r241, %r241, 1;
	sub.s16 	%rs502, %rs502, %rs116;
	setp.ne.s32 	%p34, %r241, 513;
	mov.u16 	%rs501, %rs41;
	@%p34 bra 	$L__BB4_46;
$L__BB4_48:
	setp.le.s32 	%p35, %r4, %r3;
	bar.sync 	0;
	@%p35 bra 	$L__BB4_59;
	mov.u32 	%r242, %r3;
$L__BB4_50:
	shl.b32 	%r169, %r242, 1;
	mov.u32 	%r170, _ZZ11swat_strip0PclS_lsslE2H1;
	add.s32 	%r35, %r170, %r169;
	ld.shared.s16 	%r171, [%r35+2];
	cvt.s32.s16 	%r172, %rs504;
	sub.s32 	%r173, %r172, %r5;
	setp.lt.s32 	%p36, %r173, %r171;
	@%p36 bra 	$L__BB4_52;
	add.s32 	%r242, %r242, 1;
	sub.s16 	%rs504, %rs504, %rs115;
	st.shared.u16 	[%r35+2], %rs504;
	setp.ne.s32 	%p37, %r242, %r4;
	@%p37 bra 	$L__BB4_50;
$L__BB4_52:
	setp.lt.u32 	%p38, %r7, 3;
	mov.b16 	%rs508, 0;
	mov.u32 	%r245, %r3;
	@%p38 bra 	$L__BB4_55;
	ld.shared.u16 	%rs505, [%r8];
	mov.b32 	%r244, 0;
	mov.b16 	%rs508, 0;
	mov.u32 	%r245, %r3;
$L__BB4_54:
	.pragma "nounroll";
	shl.b32 	%r175, %r245, 1;
	add.s32 	%r177, %r133, %r175;
	ld.shared.u16 	%rs272, [%r177+2];
	sub.s16 	%rs273, %rs272, %rs115;
	mov.u32 	%r178, _ZZ11swat_strip0PclS_lsslE1F;
	add.s32 	%r179, %r178, %r175;
	ld.shared.u16 	%rs274, [%r179+2];
	sub.s16 	%rs275, %rs274, %rs116;
	max.s16 	%rs276, %rs273, %rs275;
	st.shared.u16 	[%r179+2], %rs276;
	sub.s16 	%rs277, %rs508, %rs115;
	sub.s16 	%rs278, %rs505, %rs116;
	max.s16 	%rs279, %rs277, %rs278;
	max.s16 	%rs280, %rs505, %rs279;
	max.s16 	%rs281, %rs280, %rs276;
	max.s16 	%rs282, %rs281, 0;
	add.s32 	%r181, %r170, %r175;
	st.shared.u16 	[%r181+2], %rs282;
	ld.shared.u16 	%rs283, [%r177+4];
	sub.s16 	%rs284, %rs283, %rs115;
	ld.shared.u16 	%rs285, [%r179+4];
	sub.s16 	%rs286, %rs285, %rs116;
	max.s16 	%rs287, %rs284, %rs286;
	st.shared.u16 	[%r179+4], %rs287;
	sub.s16 	%rs288, %rs279, %rs115;
	sub.s16 	%rs289, %rs272, %rs116;
	max.s16 	%rs290, %rs288, %rs289;
	max.s16 	%rs291, %rs272, %rs290;
	max.s16 	%rs292, %rs291, %rs287;
	max.s16 	%rs293, %rs292, 0;
	st.shared.u16 	[%r181+4], %rs293;
	ld.shared.u16 	%rs294, [%r177+6];
	sub.s16 	%rs295, %rs294, %rs115;
	ld.shared.u16 	%rs296, [%r179+6];
	sub.s16 	%rs297, %rs296, %rs116;
	max.s16 	%rs298, %rs295, %rs297;
	st.shared.u16 	[%r179+6], %rs298;
	sub.s16 	%rs299, %rs290, %rs115;
	sub.s16 	%rs300, %rs283, %rs116;
	max.s16 	%rs301, %rs299, %rs300;
	max.s16 	%rs302, %rs283, %rs301;
	max.s16 	%rs303, %rs302, %rs298;
	max.s16 	%rs304, %rs303, 0;
	st.shared.u16 	[%r181+6], %rs304;
	add.s32 	%r245, %r245, 4;
	ld.shared.u16 	%rs505, [%r177+8];
	sub.s16 	%rs305, %rs505, %rs115;
	ld.shared.u16 	%rs306, [%r179+8];
	sub.s16 	%rs307, %rs306, %rs116;
	max.s16 	%rs308, %rs305, %rs307;
	st.shared.u16 	[%r179+8], %rs308;
	sub.s16 	%rs309, %rs301, %rs115;
	sub.s16 	%rs310, %rs294, %rs116;
	max.s16 	%rs508, %rs309, %rs310;
	max.s16 	%rs311, %rs294, %rs508;
	max.s16 	%rs312, %rs311, %rs308;
	max.s16 	%rs501, %rs312, 0;
	st.shared.u16 	[%r181+8], %rs501;
	add.s32 	%r244, %r244, 4;
	setp.ne.s32 	%p39, %r244, %r10;
	@%p39 bra 	$L__BB4_54;
$L__BB4_55:
	setp.eq.s32 	%p40, %r9, 0;
	@%p40 bra 	$L__BB4_59;
	setp.eq.s32 	%p41, %r9, 1;
	shl.b32 	%r182, %r245, 1;
	add.s32 	%r42, %r133, %r182;
	ld.shared.u16 	%rs55, [%r42+2];
	sub.s16 	%rs313, %rs55, %rs115;
	mov.u32 	%r184, _ZZ11swat_strip0PclS_lsslE1F;
	add.s32 	%r43, %r184, %r182;
	ld.shared.u16 	%rs314, [%r43+2];
	sub.s16 	%rs315, %rs314, %rs116;
	max.s16 	%rs316, %rs313, %rs315;
	st.shared.u16 	[%r43+2], %rs316;
	sub.s16 	%rs317, %rs508, %rs115;
	ld.shared.u16 	%rs318, [%r42];
	sub.s16 	%rs319, %rs318, %rs116;
	max.s16 	%rs56, %rs317, %rs319;
	max.s16 	%rs320, %rs318, %rs56;
	max.s16 	%rs321, %rs320, %rs316;
	max.s16 	%rs501, %rs321, 0;
	add.s32 	%r44, %r170, %r182;
	st.shared.u16 	[%r44+2], %rs501;
	@%p41 bra 	$L__BB4_59;
	setp.eq.s32 	%p42, %r9, 2;
	ld.shared.u16 	%rs58, [%r42+4];
	sub.s16 	%rs322, %rs58, %rs115;
	ld.shared.u16 	%rs323, [%r43+4];
	sub.s16 	%rs324, %rs323, %rs116;
	max.s16 	%rs325, %rs322, %rs324;
	st.shared.u16 	[%r43+4], %rs325;
	sub.s16 	%rs326, %rs56, %rs115;
	sub.s16 	%rs327, %rs55, %rs116;
	max.s16 	%rs59, %rs326, %rs327;
	max.s16 	%rs328, %rs55, %rs59;
	max.s16 	%rs329, %rs328, %rs325;
	max.s16 	%rs501, %rs329, 0;
	st.shared.u16 	[%r44+4], %rs501;
	@%p42 bra 	$L__BB4_59;
	ld.shared.u16 	%rs330, [%r42+6];
	sub.s16 	%rs331, %rs330, %rs115;
	ld.shared.u16 	%rs332, [%r43+6];
	sub.s16 	%rs333, %rs332, %rs116;
	max.s16 	%rs334, %rs331, %rs333;
	st.shared.u16 	[%r43+6], %rs334;
	sub.s16 	%rs335, %rs59, %rs115;
	sub.s16 	%rs336, %rs58, %rs116;
	max.s16 	%rs337, %rs335, %rs336;
	max.s16 	%rs338, %rs58, %rs337;
	max.s16 	%rs339, %rs338, %rs334;
	max.s16 	%rs501, %rs339, 0;
	st.shared.u16 	[%r44+6], %rs501;
$L__BB4_59:
	setp.gt.u32 	%p43, %r1, 512;
	bar.sync 	0;
	@%p43 bra 	$L__BB4_63;
	add.s16 	%rs63, %rs1, %rs501;
	mov.u32 	%r246, %r1;
	mov.u16 	%rs510, %rs501;
$L__BB4_61:
	shl.b32 	%r186, %r246, 1;
	mov.u32 	%r187, _ZZ11swat_strip0PclS_lsslE2H1;
	add.s32 	%r188, %r187, %r186;
	ld.shared.u16 	%rs340, [%r188+2];
	setp.le.s16 	%p44, %rs510, %rs340;
	mov.u16 	%rs501, %rs510;
	@%p44 bra 	$L__BB4_63;
	add.s32 	%r246, %r246, 1;
	sub.s16 	%rs510, %rs510, %rs116;
	setp.ne.s32 	%p45, %r246, 513;
	mov.u16 	%rs501, %rs63;
	@%p45 bra 	$L__BB4_61;
$L__BB4_63:
	setp.le.s32 	%p46, %r4, %r3;
	bar.sync 	0;
	@%p46 bra 	$L__BB4_74;
	mov.u32 	%r247, %r3;
$L__BB4_65:
	shl.b32 	%r189, %r247, 1;
	mov.u32 	%r190, _ZZ11swat_strip0PclS_lsslE2H1;
	add.s32 	%r48, %r190, %r189;
	ld.shared.s16 	%r191, [%r48+2];
	cvt.s32.s16 	%r192, %rs512;
	sub.s32 	%r193, %r192, %r5;
	setp.lt.s32 	%p47, %r193, %r191;
	@%p47 bra 	$L__BB4_67;
	add.s32 	%r247, %r247, 1;
	sub.s16 	%rs512, %rs512, %rs115;
	st.shared.u16 	[%r48+2], %rs512;
	setp.ne.s32 	%p48, %r247, %r4;
	@%p48 bra 	$L__BB4_65;
$L__BB4_67:
	setp.lt.u32 	%p49, %r7, 3;
	mov.b16 	%rs516, 0;
	mov.u32 	%r250, %r3;
	@%p49 bra 	$L__BB4_70;
	ld.shared.u16 	%rs513, [%r8];
	mov.b32 	%r249, 0;
	mov.b16 	%rs516, 0;
	mov.u32 	%r250, %r3;
$L__BB4_69:
	.pragma "nounroll";
	shl.b32 	%r195, %r250, 1;
	add.s32 	%r197, %r133, %r195;
	ld.shared.u16 	%rs345, [%r197+2];
	sub.s16 	%rs346, %rs345, %rs115;
	mov.u32 	%r198, _ZZ11swat_strip0PclS_lsslE1F;
	add.s32 	%r199, %r198, %r195;
	ld.shared.u16 	%rs347, [%r199+2];
	sub.s16 	%rs348, %rs347, %rs116;
	max.s16 	%rs349, %rs346, %rs348;
	st.shared.u16 	[%r199+2], %rs349;
	sub.s16 	%rs350, %rs516, %rs115;
	sub.s16 	%rs351, %rs513, %rs116;
	max.s16 	%rs352, %rs350, %rs351;
	max.s16 	%rs353, %rs513, %rs352;
	max.s16 	%rs354, %rs353, %rs349;
	max.s16 	%rs355, %rs354, 0;
	add.s32 	%r201, %r190, %r195;
	st.shared.u16 	[%r201+2], %rs355;
	ld.shared.u16 	%rs356, [%r197+4];
	sub.s16 	%rs357, %rs356, %rs115;
	ld.shared.u16 	%rs358, [%r199+4];
	sub.s16 	%rs359, %rs358, %rs116;
	max.s16 	%rs360, %rs357, %rs359;
	st.shared.u16 	[%r199+4], %rs360;
	sub.s16 	%rs361, %rs352, %rs115;
	sub.s16 	%rs362, %rs345, %rs116;
	max.s16 	%rs363, %rs361, %rs362;
	max.s16 	%rs364, %rs345, %rs363;
	max.s16 	%rs365, %rs364, %rs360;
	max.s16 	%rs366, %rs365, 0;
	st.shared.u16 	[%r201+4], %rs366;
	ld.shared.u16 	%rs367, [%r197+6];
	sub.s16 	%rs368, %rs367, %rs115;
	ld.shared.u16 	%rs369, [%r199+6];
	sub.s16 	%rs370, %rs369, %rs116;
	max.s16 	%rs371, %rs368, %rs370;
	st.shared.u16 	[%r199+6], %rs371;
	sub.s16 	%rs372, %rs363, %rs115;
	sub.s16 	%rs373, %rs356, %rs116;
	max.s16 	%rs374, %rs372, %rs373;
	max.s16 	%rs375, %rs356, %rs374;
	max.s16 	%rs376, %rs375, %rs371;
	max.s16 	%rs377, %rs376, 0;
	st.shared.u16 	[%r201+6], %rs377;
	add.s32 	%r250, %r250, 4;
	ld.shared.u16 	%rs513, [%r197+8];
	sub.s16 	%rs378, %rs513, %rs115;
	ld.shared.u16 	%rs379, [%r199+8];
	sub.s16 	%rs380, %rs379, %rs116;
	max.s16 	%rs381, %rs378, %rs380;
	st.shared.u16 	[%r199+8], %rs381;
	sub.s16 	%rs382, %rs374, %rs115;
	sub.s16 	%rs383, %rs367, %rs116;
	max.s16 	%rs516, %rs382, %rs383;
	max.s16 	%rs384, %rs367, %rs516;
	max.s16 	%rs385, %rs384, %rs381;
	max.s16 	%rs501, %rs385, 0;
	st.shared.u16 	[%r201+8], %rs501;
	add.s32 	%r249, %r249, 4;
	setp.ne.s32 	%p50, %r249, %r10;
	@%p50 bra 	$L__BB4_69;
$L__BB4_70:
	setp.eq.s32 	%p51, %r9, 0;
	@%p51 bra 	$L__BB4_74;
	setp.eq.s32 	%p52, %r9, 1;
	shl.b32 	%r202, %r250, 1;
	add.s32 	%r55, %r133, %r202;
	ld.shared.u16 	%rs77, [%r55+2];
	sub.s16 	%rs386, %rs77, %rs115;
	mov.u32 	%r204, _ZZ11swat_strip0PclS_lsslE1F;
	add.s32 	%r56, %r204, %r202;
	ld.shared.u16 	%rs387, [%r56+2];
	sub.s16 	%rs388, %rs387, %rs116;
	max.s16 	%rs389, %rs386, %rs388;
	st.shared.u16 	[%r56+2], %rs389;
	sub.s16 	%rs390, %rs516, %rs115;
	ld.shared.u16 	%rs391, [%r55];
	sub.s16 	%rs392, %rs391, %rs116;
	max.s16 	%rs78, %rs390, %rs392;
	max.s16 	%rs393, %rs391, %rs78;
	max.s16 	%rs394, %rs393, %rs389;
	max.s16 	%rs501, %rs394, 0;
	add.s32 	%r57, %r190, %r202;
	st.shared.u16 	[%r57+2], %rs501;
	@%p52 bra 	$L__BB4_74;
	setp.eq.s32 	%p53, %r9, 2;
	ld.shared.u16 	%rs80, [%r55+4];
	sub.s16 	%rs395, %rs80, %rs115;
	ld.shared.u16 	%rs396, [%r56+4];
	sub.s16 	%rs397, %rs396, %rs116;
	max.s16 	%rs398, %rs395, %rs397;
	st.shared.u16 	[%r56+4], %rs398;
	sub.s16 	%rs399, %rs78, %rs115;
	sub.s16 	%rs400, %rs77, %rs116;
	max.s16 	%rs81, %rs399, %rs400;
	max.s16 	%rs401, %rs77, %rs81;
	max.s16 	%rs402, %rs401, %rs398;
	max.s16 	%rs501, %rs402, 0;
	st.shared.u16 	[%r57+4], %rs501;
	@%p53 bra 	$L__BB4_74;
	ld.shared.u16 	%rs403, [%r55+6];
	sub.s16 	%rs404, %rs403, %rs115;
	ld.shared.u16 	%rs405, [%r56+6];
	sub.s16 	%rs406, %rs405, %rs116;
	max.s16 	%rs407, %rs404, %rs406;
	st.shared.u16 	[%r56+6], %rs407;
	sub.s16 	%rs408, %rs81, %rs115;
	sub.s16 	%rs409, %rs80, %rs116;
	max.s16 	%rs410, %rs408, %rs409;
	max.s16 	%rs411, %rs80, %rs410;
	max.s16 	%rs412, %rs411, %rs407;
	max.s16 	%rs501, %rs412, 0;
	st.shared.u16 	[%r57+6], %rs501;
$L__BB4_74:
	setp.gt.u32 	%p54, %r1, 512;
	bar.sync 	0;
	@%p54 bra 	$L__BB4_78;
	add.s16 	%rs85, %rs1, %rs501;
	mov.u32 	%r251, %r1;
	mov.u16 	%rs518, %rs501;
$L__BB4_76:
	shl.b32 	%r206, %r251, 1;
	mov.u32 	%r207, _ZZ11swat_strip0PclS_lsslE2H1;
	add.s32 	%r208, %r207, %r206;
	ld.shared.u16 	%rs413, [%r208+2];
	setp.le.s16 	%p55, %rs518, %rs413;
	mov.u16 	%rs501, %rs518;
	@%p55 bra 	$L__BB4_78;
	add.s32 	%r251, %r251, 1;
	sub.s16 	%rs518, %rs518, %rs116;
	setp.ne.s32 	%p56, %r251, 513;
	mov.u16 	%rs501, %rs85;
	@%p56 bra 	$L__BB4_76;
$L__BB4_78:
	setp.le.s32 	%p57, %r4, %r3;
	bar.sync 	0;
	@%p57 bra 	$L__BB4_82;
	mov.u32 	%r252, %r3;
$L__BB4_80:
	shl.b32 	%r209, %r252, 1;
	mov.u32 	%r210, _ZZ11swat_strip0PclS_lsslE2H1;
	add.s32 	%r61, %r210, %r209;
	ld.shared.s16 	%r211, [%r61+2];
	cvt.s32.s16 	%r212, %rs520;
	sub.s32 	%r213, %r212, %r5;
	setp.lt.s32 	%p58, %r213, %r211;
	@%p58 bra 	$L__BB4_82;
	add.s32 	%r252, %r252, 1;
	sub.s16 	%rs520, %rs520, %rs115;
	st.shared.u16 	[%r61+2], %rs520;
	setp.ne.s32 	%p59, %r252, %r4;
	@%p59 bra 	$L__BB4_80;
$L__BB4_82:
	add.s64 	%rd59, %rd59, 4;
	setp.ne.s64 	%p60, %rd59, %rd25;
	@%p60 bra 	$L__BB4_21;
$L__BB4_83:
	setp.eq.s64 	%p61, %rd24, 0;
	@%p61 bra 	$L__BB4_102;
	and.b32  	%r63, %r6, 3;
	and.b32  	%r214, %r6, -4;
	neg.s32 	%r64, %r214;
	add.s32 	%r216, %r132, 8;
	mov.u32 	%r217, _ZZ11swat_strip0PclS_lsslE2H1;
	add.s32 	%r65, %r217, %r216;
	add.s32 	%r219, %r132, %r133;
	add.s32 	%r66, %r219, 4;
	mov.u32 	%r220, _ZZ11swat_strip0PclS_lsslE1F;
	add.s32 	%r67, %r220, %r216;
	mov.b64 	%rd60, 0;
$L__BB4_85:
	.pragma "nounroll";
	setp.le.s32 	%p62, %r4, %r3;
	@%p62 bra 	$L__BB4_93;
	setp.lt.u32 	%p63, %r7, 3;
	mov.b16 	%rs526, 0;
	mov.u32 	%r258, %r3;
	@%p63 bra 	$L__BB4_89;
	ld.shared.u16 	%rs523, [%r8];
	mov.b16 	%rs526, 0;
	mov.u32 	%r253, %r67;
	mov.u32 	%r254, %r66;
	mov.u32 	%r255, %r65;
	mov.u32 	%r256, %r64;
	mov.u32 	%r258, %r3;
$L__BB4_88:
	.pragma "nounroll";
	ld.shared.u16 	%rs418, [%r254+-2];
	sub.s16 	%rs419, %rs418, %rs115;
	ld.shared.u16 	%rs420, [%r253+-6];
	sub.s16 	%rs421, %rs420, %rs116;
	max.s16 	%rs422, %rs419, %rs421;
	st.shared.u16 	[%r253+-6], %rs422;
	sub.s16 	%rs423, %rs526, %rs115;
	sub.s16 	%rs424, %rs523, %rs116;
	max.s16 	%rs425, %rs423, %rs424;
	max.s16 	%rs426, %rs523, %rs425;
	max.s16 	%rs427, %rs426, %rs422;
	max.s16 	%rs428, %rs427, 0;
	st.shared.u16 	[%r255+-6], %rs428;
	ld.shared.u16 	%rs429, [%r254];
	sub.s16 	%rs430, %rs429, %rs115;
	ld.shared.u16 	%rs431, [%r253+-4];
	sub.s16 	%rs432, %rs431, %rs116;
	max.s16 	%rs433, %rs430, %rs432;
	st.shared.u16 	[%r253+-4], %rs433;
	sub.s16 	%rs434, %rs425, %rs115;
	sub.s16 	%rs435, %rs418, %rs116;
	max.s16 	%rs436, %rs434, %rs435;
	max.s16 	%rs437, %rs418, %rs436;
	max.s16 	%rs438, %rs437, %rs433;
	max.s16 	%rs439, %rs438, 0;
	st.shared.u16 	[%r255+-4], %rs439;
	ld.shared.u16 	%rs440, [%r254+2];
	sub.s16 	%rs441, %rs440, %rs115;
	ld.shared.u16 	%rs442, [%r253+-2];
	sub.s16 	%rs443, %rs442, %rs116;
	max.s16 	%rs444, %rs441, %rs443;
	st.shared.u16 	[%r253+-2], %rs444;
	sub.s16 	%rs445, %rs436, %rs115;
	sub.s16 	%rs446, %rs429, %rs116;
	max.s16 	%rs447, %rs445, %rs446;
	max.s16 	%rs448, %rs429, %rs447;
	max.s16 	%rs449, %rs448, %rs444;
	max.s16 	%rs450, %rs449, 0;
	st.shared.u16 	[%r255+-2], %rs450;
	add.s32 	%r258, %r258, 4;
	ld.shared.u16 	%rs523, [%r254+4];
	sub.s16 	%rs451, %rs523, %rs115;
	ld.shared.u16 	%rs452, [%r253];
	sub.s16 	%rs453, %rs452, %rs116;
	max.s16 	%rs454, %rs451, %rs453;
	st.shared.u16 	[%r253], %rs454;
	sub.s16 	%rs455, %rs447, %rs115;
	sub.s16 	%rs456, %rs440, %rs116;
	max.s16 	%rs526, %rs455, %rs456;
	max.s16 	%rs457, %rs440, %rs526;
	max.s16 	%rs458, %rs457, %rs454;
	max.s16 	%rs501, %rs458, 0;
	st.shared.u16 	[%r255], %rs501;
	add.s32 	%r256, %r256, 4;
	add.s32 	%r255, %r255, 8;
	add.s32 	%r254, %r254, 8;
	add.s32 	%r253, %r253, 8;
	setp.ne.s32 	%p64, %r256, 0;
	@%p64 bra 	$L__BB4_88;
$L__BB4_89:
	setp.eq.s32 	%p65, %r63, 0;
	@%p65 bra 	$L__BB4_93;
	setp.eq.s32 	%p66, %r63, 1;
	shl.b32 	%r221, %r258, 1;
	add.s32 	%r79, %r133, %r221;
	ld.shared.u16 	%rs101, [%r79+2];
	sub.s16 	%rs459, %rs101, %rs115;
	add.s32 	%r80, %r220, %r221;
	ld.shared.u16 	%rs460, [%r80+2];
	sub.s16 	%rs461, %rs460, %rs116;
	max.s16 	%rs462, %rs459, %rs461;
	st.shared.u16 	[%r80+2], %rs462;
	sub.s16 	%rs463, %rs526, %rs115;
	ld.shared.u16 	%rs464, [%r79];
	sub.s16 	%rs465, %rs464, %rs116;
	max.s16 	%rs102, %rs463, %rs465;
	max.s16 	%rs466, %rs464, %rs102;
	max.s16 	%rs467, %rs466, %rs462;
	max.s16 	%rs501, %rs467, 0;
	add.s32 	%r81, %r217, %r221;
	st.shared.u16 	[%r81+2], %rs501;
	@%p66 bra 	$L__BB4_93;
	setp.eq.s32 	%p67, %r63, 2;
	ld.shared.u16 	%rs104, [%r79+4];
	sub.s16 	%rs468, %rs104, %rs115;
	ld.shared.u16 	%rs469, [%r80+4];
	sub.s16 	%rs470, %rs469, %rs116;
	max.s16 	%rs471, %rs468, %rs470;
	st.shared.u16 	[%r80+4], %rs471;
	sub.s16 	%rs472, %rs102, %rs115;
	sub.s16 	%rs473, %rs101, %rs116;
	max.s16 	%rs105, %rs472, %rs473;
	max.s16 	%rs474, %rs101, %rs105;
	max.s16 	%rs475, %rs474, %rs471;
	max.s16 	%rs501, %rs475, 0;
	st.shared.u16 	[%r81+4], %rs501;
	@%p67 bra 	$L__BB4_93;
	ld.shared.u16 	%rs476, [%r79+6];
	sub.s16 	%rs477, %rs476, %rs115;
	ld.shared.u16 	%rs478, [%r80+6];
	sub.s16 	%rs479, %rs478, %rs116;
	max.s16 	%rs480, %rs477, %rs479;
	st.shared.u16 	[%r80+6], %rs480;
	sub.s16 	%rs481, %rs105, %rs115;
	sub.s16 	%rs482, %rs104, %rs116;
	max.s16 	%rs483, %rs481, %rs482;
	max.s16 	%rs484, %rs104, %rs483;
	max.s16 	%rs485, %rs484, %rs480;
	max.s16 	%rs501, %rs485, 0;
	st.shared.u16 	[%r81+6], %rs501;
$L__BB4_93:
	setp.gt.u32 	%p68, %r1, 512;
	bar.sync 	0;
	@%p68 bra 	$L__BB4_97;
	add.s16 	%rs109, %rs1, %rs501;
	mov.u32 	%r259, %r1;
	mov.u16 	%rs528, %rs501;
$L__BB4_95:
	shl.b32 	%r225, %r259, 1;
	add.s32 	%r227, %r217, %r225;
	ld.shared.u16 	%rs486, [%r227+2];
	setp.le.s16 	%p69, %rs528, %rs486;
	mov.u16 	%rs501, %rs528;
	@%p69 bra 	$L__BB4_97;
	add.s32 	%r259, %r259, 1;
	sub.s16 	%rs528, %rs528, %rs116;
	setp.ne.s32 	%p70, %r259, 513;
	mov.u16 	%rs501, %rs109;
	@%p70 bra 	$L__BB4_95;
$L__BB4_97:
	setp.le.s32 	%p71, %r4, %r3;
	bar.sync 	0;
	@%p71 bra 	$L__BB4_101;
	mov.u32 	%r260, %r3;
$L__BB4_99:
	shl.b32 	%r228, %r260, 1;
	add.s32 	%r85, %r217, %r228;
	ld.shared.s16 	%r230, [%r85+2];
	cvt.s32.s16 	%r231, %rs530;
	sub.s32 	%r232, %r231, %r5;
	setp.lt.s32 	%p72, %r232, %r230;
	@%p72 bra 	$L__BB4_101;
	add.s32 	%r260, %r260, 1;
	sub.s16 	%rs530, %rs530, %rs115;
	st.shared.u16 	[%r85+2], %rs530;
	setp.ne.s32 	%p73, %r260, %r4;
	@%p73 bra 	$L__BB4_99;
$L__BB4_101:
	add.s64 	%rd60, %rd60, 1;
	setp.ne.s64 	%p74, %rd60, %rd24;
	@%p74 bra 	$L__BB4_85;
$L__BB4_102:
	ret;

}
	// .globl	_Z11swat_strip1PclS_lssl
.visible .entry _Z11swat_strip1PclS_lssl(
	.param .u64 .ptr .align 1 _Z11swat_strip1PclS_lssl_param_0,
	.param .u64 _Z11swat_strip1PclS_lssl_param_1,
	.param .u64 .ptr .align 1 _Z11swat_strip1PclS_lssl_param_2,
	.param .u64 _Z11swat_strip1PclS_lssl_param_3,
	.param .u16 _Z11swat_strip1PclS_lssl_param_4,
	.param .u16 _Z11swat_strip1PclS_lssl_param_5,
	.param .u64 _Z11swat_strip1PclS_lssl_param_6
)
{
	.reg .pred 	%p<45>;
	.reg .b16 	%rs<180>;
	.reg .b32 	%r<119>;
	.reg .b64 	%rd<61>;
	// demoted variable
	.shared .align 2 .b8 _ZZ11swat_strip1PclS_lsslE1F[8194];
	// demoted variable
	.shared .align 2 .b8 _ZZ11swat_strip1PclS_lsslE2H0[8194];
	ld.param.u64 	%rd30, [_Z11swat_strip1PclS_lssl_param_1];
	ld.param.u64 	%rd31, [_Z11swat_strip1PclS_lssl_param_3];
	ld.param.u16 	%rs1, [_Z11swat_strip1PclS_lssl_param_4];
	ld.param.u16 	%rs2, [_Z11swat_strip1PclS_lssl_param_5];
	ld.param.u64 	%rd32, [_Z11swat_strip1PclS_lssl_param_6];
	mov.u32 	%r39, %tid.x;
	cvt.u64.u32 	%rd1, %r39;
	mov.u32 	%r40, %ntid.x;
	cvt.u64.u32 	%rd2, %r40;
	add.s64 	%rd33, %rd2, %rd30;
	add.s64 	%rd3, %rd33, -1;
	and.b64  	%rd34, %rd3, -4294967296;
	setp.ne.s64 	%p1, %rd34, 0;
	@%p1 bra 	$L__BB5_2;
	cvt.u32.u64 	%r41, %rd2;
	cvt.u32.u64 	%r42, %rd3;
	div.u32 	%r43, %r42, %r41;
	cvt.u64.u32 	%rd52, %r43;
	bra.uni 	$L__BB5_3;
$L__BB5_2:
	div.s64 	%rd52, %rd3, %rd2;
$L__BB5_3:
	cvt.u32.u64 	%r1, %rd52;
	setp.lt.s64 	%p2, %rd30, %rd1;
	@%p2 bra 	$L__BB5_58;
	or.b64  	%rd35, %rd31, %rd32;
	and.b64  	%rd36, %rd35, -4294967296;
	setp.ne.s64 	%p3, %rd36, 0;
	@%p3 bra 	$L__BB5_6;
	cvt.u32.u64 	%r44, %rd32;
	cvt.u32.u64 	%r45, %rd31;
	div.u32 	%r46, %r45, %r44;
	cvt.u64.u32 	%rd53, %r46;
	bra.uni 	$L__BB5_7;
$L__BB5_6:
	div.s64 	%rd53, %rd31, %rd32;
$L__BB5_7:
	mov.u32 	%r47, %nctaid.x;
	mov.u32 	%r48, %ctaid.y;
	mul.wide.u32 	%rd37, %r48, %r47;
	mov.u32 	%r49, %ctaid.x;
	cvt.u64.u32 	%rd38, %r49;
	add.s64 	%rd39, %rd37, %rd38;
	setp.ge.s64 	%p4, %rd39, %rd53;
	@%p4 bra 	$L__BB5_58;
	setp.le.u64 	%p5, %rd30, %rd1;
	@%p5 bra 	$L__BB5_18;
	add.s64 	%rd40, %rd1, %rd2;
	max.u64 	%rd41, %rd30, %rd40;
	setp.lt.u64 	%p6, %rd40, %rd30;
	selp.u64 	%rd10, 1, 0, %p6;
	add.s64 	%rd42, %rd40, %rd10;
	sub.s64 	%rd11, %rd41, %rd42;
	and.b64  	%rd43, %rd11, -4294967296;
	setp.ne.s64 	%p7, %rd43, 0;
	@%p7 bra 	$L__BB5_11;
	cvt.u32.u64 	%r50, %rd2;
	cvt.u32.u64 	%r51, %rd11;
	div.u32 	%r52, %r51, %r50;
	cvt.u64.u32 	%rd54, %r52;
	bra.uni 	$L__BB5_12;
$L__BB5_11:
	div.u64 	%rd54, %rd11, %rd2;
$L__BB5_12:
	add.s64 	%rd15, %rd54, %rd10;
	and.b64  	%rd44, %rd15, 3;
	setp.eq.s64 	%p8, %rd44, 3;
	mov.u64 	%rd57, %rd1;
	@%p8 bra 	$L__BB5_15;
	add.s64 	%rd46, %rd15, 1;
	and.b64  	%rd16, %rd46, 3;
	mov.b64 	%rd56, 0;
	mov.u32 	%r55, _ZZ11swat_strip1PclS_lsslE1F;
	mov.u32 	%r57, _ZZ11swat_strip1PclS_lsslE2H0;
	mov.u64 	%rd57, %rd1;
$L__BB5_14:
	.pragma "nounroll";
	cvt.u32.u64 	%r53, %rd57;
	shl.b32 	%r54, %r53, 1;
	add.s32 	%r56, %r55, %r54;
	mov.b16 	%rs3, 0;
	st.shared.u16 	[%r56], %rs3;
	add.s32 	%r58, %r57, %r54;
	st.shared.u16 	[%r58], %rs3;
	add.s64 	%rd57, %rd57, %rd2;
	add.s64 	%rd56, %rd56, 1;
	setp.ne.s64 	%p9, %rd56, %rd16;
	@%p9 bra 	$L__BB5_14;
$L__BB5_15:
	setp.lt.u64 	%p10, %rd15, 3;
	@%p10 bra 	$L__BB5_18;
	cvt.u32.u64 	%r59, %rd2;
	mov.u32 	%r62, _ZZ11swat_strip1PclS_lsslE1F;
	mov.u32 	%r64, _ZZ11swat_strip1PclS_lsslE2H0;
	shl.b32 	%r66, %r59, 1;
	shl.b64 	%rd47, %rd2, 2;
$L__BB5_17:
	.pragma "nounroll";
	cvt.u32.u64 	%r60, %rd57;
	shl.b32 	%r61, %r60, 1;
	add.s32 	%r63, %r62, %r61;
	mov.b16 	%rs4, 0;
	st.shared.u16 	[%r63], %rs4;
	add.s32 	%r65, %r64, %r61;
	st.shared.u16 	[%r65], %rs4;
	add.s32 	%r67, %r63, %r66;
	st.shared.u16 	[%r67], %rs4;
	add.s32 	%r68, %r65, %r66;
	st.shared.u16 	[%r68], %rs4;
	add.s32 	%r69, %r67, %r66;
	st.shared.u16 	[%r69], %rs4;
	add.s32 	%r70, %r68, %r66;
	st.shared.u16 	[%r70], %rs4;
	add.s32 	%r71, %r69, %r66;
	st.shared.u16 	[%r71], %rs4;
	add.s32 	%r72, %r70, %r66;
	st.shared.u16 	[%r72], %rs4;
	add.s64 	%rd57, %rd47, %rd57;
	setp.lt.s64 	%p11, %rd57, %rd30;
	@%p11 bra 	$L__BB5_17;
$L__BB5_18:
	bar.sync 	0;
	setp.lt.s64 	%p12, %rd32, 1;
	@%p12 bra 	$L__BB5_58;
	and.b32  	%r73, %r1, -2147483647;
	setp.ne.s32 	%p13, %r73, 1;
	selp.u32 	%r74, 1, 0, %p13;
	add.s32 	%r75, %r74, %r1;
	cvt.u32.u64 	%r76, %rd1;
	mul.lo.s32 	%r2, %r75, %r76;
	add.s32 	%r77, %r2, %r75;
	cvt.s64.s32 	%rd48, %r77;
	min.s64 	%rd49, %rd30, %rd48;
	cvt.u32.u64 	%r3, %rd49;
	sub.s32 	%r4, %r3, %r2;
	not.b32 	%r78, %r2;
	add.s32 	%r5, %r78, %r3;
	and.b64  	%rd24, %rd32, 3;
	setp.lt.u64 	%p14, %rd32, 4;
	shl.b32 	%r79, %r2, 1;
	mov.u32 	%r80, _ZZ11swat_strip1PclS_lsslE2H0;
	add.s32 	%r6, %r80, %r79;
	mov.u32 	%r81, _ZZ11swat_strip1PclS_lsslE1F;
	add.s32 	%r7, %r81, %r79;
	@%p14 bra 	$L__BB5_47;
	and.b64  	%rd25, %rd32, 9223372036854775804;
	and.b32  	%r8, %r4, 3;
	add.s32 	%r9, %r2, 1;
	add.s32 	%r10, %r2, 2;
	add.s32 	%r11, %r2, 3;
	mov.b64 	%rd59, 0;
$L__BB5_21:
	.pragma "nounroll";
	setp.le.s32 	%p15, %r3, %r2;
	@%p15 bra 	$L__BB5_46;
	setp.eq.s32 	%p16, %r8, 0;
	mov.u32 	%r107, %r2;
	@%p16 bra 	$L__BB5_26;
	setp.eq.s32 	%p17, %r8, 1;
	ld.shared.u16 	%rs5, [%r6+2];
	sub.s16 	%rs6, %rs5, %rs1;
	ld.shared.u16 	%rs7, [%r7+2];
	sub.s16 	%rs8, %rs7, %rs2;
	max.s16 	%rs9, %rs6, %rs8;
	st.shared.u16 	[%r7+2], %rs9;
	mov.u32 	%r107, %r9;
	@%p17 bra 	$L__BB5_26;
	setp.eq.s32 	%p18, %r8, 2;
	ld.shared.u16 	%rs10, [%r6+4];
	sub.s16 	%rs11, %rs10, %rs1;
	ld.shared.u16 	%rs12, [%r7+4];
	sub.s16 	%rs13, %rs12, %rs2;
	max.s16 	%rs14, %rs11, %rs13;
	st.shared.u16 	[%r7+4], %rs14;
	mov.u32 	%r107, %r10;
	@%p18 bra 	$L__BB5_26;
	ld.shared.u16 	%rs15, [%r6+6];
	sub.s16 	%rs16, %rs15, %rs1;
	ld.shared.u16 	%rs17, [%r7+6];
	sub.s16 	%rs18, %rs17, %rs2;
	max.s16 	%rs19, %rs16, %rs18;
	st.shared.u16 	[%r7+6], %rs19;
	mov.u32 	%r107, %r11;
$L__BB5_26:
	setp.lt.u32 	%p19, %r5, 3;
	@%p19 bra 	$L__BB5_28;
$L__BB5_27:
	.pragma "nounroll";
	shl.b32 	%r82, %r107, 1;
	add.s32 	%r84, %r80, %r82;
	ld.shared.u16 	%rs20, [%r84+2];
	sub.s16 	%rs21, %rs20, %rs1;
	add.s32 	%r86, %r81, %r82;
	ld.shared.u16 	%rs22, [%r86+2];
	sub.s16 	%rs23, %rs22, %rs2;
	max.s16 	%rs24, %rs21, %rs23;
	st.shared.u16 	[%r86+2], %rs24;
	ld.shared.u16 	%rs25, [%r84+4];
	sub.s16 	%rs26, %rs25, %rs1;
	ld.shared.u16 	%rs27, [%r86+4];
	sub.s16 	%rs28, %rs27, %rs2;
	max.s16 	%rs29, %rs26, %rs28;
	st.shared.u16 	[%r86+4], %rs29;
	ld.shared.u16 	%rs30, [%r84+6];
	sub.s16 	%rs31, %rs30, %rs1;
	ld.shared.u16 	%rs32, [%r86+6];
	sub.s16 	%rs33, %rs32, %rs2;
	max.s16 	%rs34, %rs31, %rs33;
	st.shared.u16 	[%r86+6], %rs34;
	add.s32 	%r107, %r107, 4;
	ld.shared.u16 	%rs35, [%r84+8];
	sub.s16 	%rs36, %rs35, %rs1;
	ld.shared.u16 	%rs37, [%r86+8];
	sub.s16 	%rs38, %rs37, %rs2;
	max.s16 	%rs39, %rs36, %rs38;
	st.shared.u16 	[%r86+8], %rs39;
	setp.ne.s32 	%p20, %r107, %r3;
	@%p20 bra 	$L__BB5_27;
$L__BB5_28:
	setp.eq.s32 	%p21, %r8, 0;
	mov.u32 	%r109, %r2;
	@%p21 bra 	$L__BB5_32;
	setp.eq.s32 	%p22, %r8, 1;
	ld.shared.u16 	%rs40, [%r6+2];
	sub.s16 	%rs41, %rs40, %rs1;
	ld.shared.u16 	%rs42, [%r7+2];
	sub.s16 	%rs43, %rs42, %rs2;
	max.s16 	%rs44, %rs41, %rs43;
	st.shared.u16 	[%r7+2], %rs44;
	mov.u32 	%r109, %r9;
	@%p22 bra 	$L__BB5_32;
	setp.eq.s32 	%p23, %r8, 2;
	ld.shared.u16 	%rs45, [%r6+4];
	sub.s16 	%rs46, %rs45, %rs1;
	ld.shared.u16 	%rs47, [%r7+4];
	sub.s16 	%rs48, %rs47, %rs2;
	max.s16 	%rs49, %rs46, %rs48;
	st.shared.u16 	[%r7+4], %rs49;
	mov.u32 	%r109, %r10;
	@%p23 bra 	$L__BB5_32;
	ld.shared.u16 	%rs50, [%r6+6];
	sub.s16 	%rs51, %rs50, %rs1;
	ld.shared.u16 	%rs52, [%r7+6];
	sub.s16 	%rs53, %rs52, %rs2;
	max.s16 	%rs54, %rs51, %rs53;
	st.shared.u16 	[%r7+6], %rs54;
	mov.u32 	%r109, %r11;
$L__BB5_32:
	setp.lt.u32 	%p24, %r5, 3;
	@%p24 bra 	$L__BB5_34;
$L__BB5_33:
	.pragma "nounroll";
	shl.b32 	%r87, %r109, 1;
	add.s32 	%r89, %r80, %r87;
	ld.shared.u16 	%rs55, [%r89+2];
	sub.s16 	%rs56, %rs55, %rs1;
	add.s32 	%r91, %r81, %r87;
	ld.shared.u16 	%rs57, [%r91+2];
	sub.s16 	%rs58, %rs57, %rs2;
	max.s16 	%rs59, %rs56, %rs58;
	st.shared.u16 	[%r91+2], %rs59;
	ld.shared.u16 	%rs60, [%r89+4];
	sub.s16 	%rs61, %rs60, %rs1;
	ld.shared.u16 	%rs62, [%r91+4];
	sub.s16 	%rs63, %rs62, %rs2;
	max.s16 	%rs64, %rs61, %rs63;
	st.shared.u16 	[%r91+4], %rs64;
	ld.shared.u16 	%rs65, [%r89+6];
	sub.s16 	%rs66, %rs65, %rs1;
	ld.shared.u16 	%rs67, [%r91+6];
	sub.s16 	%rs68, %rs67, %rs2;
	max.s16 	%rs69, %rs66, %rs68;
	st.shared.u16 	[%r91+6], %rs69;
	add.s32 	%r109, %r109, 4;
	ld.shared.u16 	%rs70, [%r89+8];
	sub.s16 	%rs71, %rs70, %rs1;
	ld.shared.u16 	%rs72, [%r91+8];
	sub.s16 	%rs73, %rs72, %rs2;
	max.s16 	%rs74, %rs71, %rs73;
	st.shared.u16 	[%r91+8], %rs74;
	setp.ne.s32 	%p25, %r109, %r3;
	@%p25 bra 	$L__BB5_33;
$L__BB5_34:
	setp.eq.s32 	%p26, %r8, 0;
	mov.u32 	%r111, %r2;
	@%p26 bra 	$L__BB5_38;
	setp.eq.s32 	%p27, %r8, 1;
	ld.shared.u16 	%rs75, [%r6+2];
	sub.s16 	%rs76, %rs75, %rs1;
	ld.shared.u16 	%rs77, [%r7+2];
	sub.s16 	%rs78, %rs77, %rs2;
	max.s16 	%rs79, %rs76, %rs78;
	st.shared.u16 	[%r7+2], %rs79;
	mov.u32 	%r111, %r9;
	@%p27 bra 	$L__BB5_38;
	setp.eq.s32 	%p28, %r8, 2;
	ld.shared.u16 	%rs80, [%r6+4];
	sub.s16 	%rs81, %rs80, %rs1;
	ld.shared.u16 	%rs82, [%r7+4];
	sub.s16 	%rs83, %rs82, %rs2;
	max.s16 	%rs84, %rs81, %rs83;
	st.shared.u16 	[%r7+4], %rs84;
	mov.u32 	%r111, %r10;
	@%p28 bra 	$L__BB5_38;
	ld.shared.u16 	%rs85, [%r6+6];
	sub.s16 	%rs86, %rs85, %rs1;
	ld.shared.u16 	%rs87, [%r7+6];
	sub.s16 	%rs88, %rs87, %rs2;
	max.s16 	%rs89, %rs86, %rs88;
	st.shared.u16 	[%r7+6], %rs89;
	mov.u32 	%r111, %r11;
$L__BB5_38:
	setp.lt.u32 	%p29, %r5, 3;
	@%p29 bra 	$L__BB5_40;
$L__BB5_39:
	.pragma "nounroll";
	shl.b32 	%r92, %r111, 1;
	add.s32 	%r94, %r80, %r92;
	ld.shared.u16 	%rs90, [%r94+2];
	sub.s16 	%rs91, %rs90, %rs1;
	add.s32 	%r96, %r81, %r92;
	ld.shared.u16 	%rs92, [%r96+2];
	sub.s16 	%rs93, %rs92, %rs2;
	max.s16 	%rs94, %rs91, %rs93;
	st.shared.u16 	[%r96+2], %rs94;
	ld.shared.u16 	%rs95, [%r94+4];
	sub.s16 	%rs96, %rs95, %rs1;
	ld.shared.u16 	%rs97, [%r96+4];
	sub.s16 	%rs98, %rs97, %rs2;
	max.s16 	%rs99, %rs96, %rs98;
	st.shared.u16 	[%r96+4], %rs99;
	ld.shared.u16 	%rs100, [%r94+6];
	sub.s16 	%rs101, %rs100, %rs1;
	ld.shared.u16 	%rs102, [%r96+6];
	sub.s16 	%rs103, %rs102, %rs2;
	max.s16 	%rs104, %rs101, %rs103;
	st.shared.u16 	[%r96+6], %rs104;
	add.s32 	%r111, %r111, 4;
	ld.shared.u16 	%rs105, [%r94+8];
	sub.s16 	%rs106, %rs105, %rs1;
	ld.shared.u16 	%rs107, [%r96+8];
	sub.s16 	%rs108, %rs107, %rs2;
	max.s16 	%rs109, %rs106, %rs108;
	st.shared.u16 	[%r96+8], %rs109;
	setp.ne.s32 	%p30, %r111, %r3;
	@%p30 bra 	$L__BB5_39;
$L__BB5_40:
	setp.eq.s32 	%p31, %r8, 0;
	mov.u32 	%r113, %r2;
	@%p31 bra 	$L__BB5_44;
	setp.eq.s32 	%p32, %r8, 1;
	ld.shared.u16 	%rs110, [%r6+2];
	sub.s16 	%rs111, %rs110, %rs1;
	ld.shared.u16 	%rs112, [%r7+2];
	sub.s16 	%rs113, %rs112, %rs2;
	max.s16 	%rs114, %rs111, %rs113;
	st.shared.u16 	[%r7+2], %rs114;
	mov.u32 	%r113, %r9;
	@%p32 bra 	$L__BB5_44;
	setp.eq.s32 	%p33, %r8, 2;
	ld.shared.u16 	%rs115, [%r6+4];
	sub.s16 	%rs116, %rs115, %rs1;
	ld.shared.u16 	%rs117, [%r7+4];
	sub.s16 	%rs118, %rs117, %rs2;
	max.s16 	%rs119, %rs116, %rs118;
	st.shared.u16 	[%r7+4], %rs119;
	mov.u32 	%r113, %r10;
	@%p33 bra 	$L__BB5_44;
	ld.shared.u16 	%rs120, [%r6+6];
	sub.s16 	%rs121, %rs120, %rs1;
	ld.shared.u16 	%rs122, [%r7+6];
	sub.s16 	%rs123, %rs122, %rs2;
	max.s16 	%rs124, %rs121, %rs123;
	st.shared.u16 	[%r7+6], %rs124;
	mov.u32 	%r113, %r11;
$L__BB5_44:
	setp.lt.u32 	%p34, %r5, 3;
	@%p34 bra 	$L__BB5_46;
$L__BB5_45:
	.pragma "nounroll";
	shl.b32 	%r97, %r113, 1;
	add.s32 	%r99, %r80, %r97;
	ld.shared.u16 	%rs125, [%r99+2];
	sub.s16 	%rs126, %rs125, %rs1;
	add.s32 	%r101, %r81, %r97;
	ld.shared.u16 	%rs127, [%r101+2];
	sub.s16 	%rs128, %rs127, %rs2;
	max.s16 	%rs129, %rs126, %rs128;
	st.shared.u16 	[%r101+2], %rs129;
	ld.shared.u16 	%rs130, [%r99+4];
	sub.s16 	%rs131, %rs130, %rs1;
	ld.shared.u16 	%rs132, [%r101+4];
	sub.s16 	%rs133, %rs132, %rs2;
	max.s16 	%rs134, %rs131, %rs133;
	st.shared.u16 	[%r101+4], %rs134;
	ld.shared.u16 	%rs135, [%r99+6];
	sub.s16 	%rs136, %rs135, %rs1;
	ld.shared.u16 	%rs137, [%r101+6];
	sub.s16 	%rs138, %rs137, %rs2;
	max.s16 	%rs139, %rs136, %rs138;
	st.shared.u16 	[%r101+6], %rs139;
	add.s32 	%r113, %r113, 4;
	ld.shared.u16 	%rs140, [%r99+8];
	sub.s16 	%rs141, %rs140, %rs1;
	ld.shared.u16 	%rs142, [%r101+8];
	sub.s16 	%rs143, %rs142, %rs2;
	max.s16 	%rs144, %rs141, %rs143;
	st.shared.u16 	[%r101+8], %rs144;
	setp.ne.s32 	%p35, %r113, %r3;
	@%p35 bra 	$L__BB5_45;
$L__BB5_46:
	add.s64 	%rd59, %rd59, 4;
	setp.ne.s64 	%p36, %rd59, %rd25;
	@%p36 bra 	$L__BB5_21;
$L__BB5_47:
	setp.eq.s64 	%p37, %rd24, 0;
	@%p37 bra 	$L__BB5_58;
	and.b32  	%r24, %r4, 3;
	add.s32 	%r25, %r2, 1;
	add.s32 	%r26, %r2, 2;
	add.s32 	%r27, %r2, 3;
	neg.s32 	%r28, %r3;
	mov.b64 	%rd60, 0;
$L__BB5_49:
	.pragma "nounroll";
	setp.le.s32 	%p38, %r3, %r2;
	@%p38 bra 	$L__BB5_57;
	setp.eq.s32 	%p39, %r24, 0;
	mov.u32 	%r115, %r2;
	@%p39 bra 	$L__BB5_54;
	setp.eq.s32 	%p40, %r24, 1;
	ld.shared.u16 	%rs145, [%r6+2];
	sub.s16 	%rs146, %rs145, %rs1;
	ld.shared.u16 	%rs147, [%r7+2];
	sub.s16 	%rs148, %rs147, %rs2;
	max.s16 	%rs149, %rs146, %rs148;
	st.shared.u16 	[%r7+2], %rs149;
	mov.u32 	%r115, %r25;
	@%p40 bra 	$L__BB5_54;
	setp.eq.s32 	%p41, %r24, 2;
	ld.shared.u16 	%rs150, [%r6+4];
	sub.s16 	%rs151, %rs150, %rs1;
	ld.shared.u16 	%rs152, [%r7+4];
	sub.s16 	%rs153, %rs152, %rs2;
	max.s16 	%rs154, %rs151, %rs153;
	st.shared.u16 	[%r7+4], %rs154;
	mov.u32 	%r115, %r26;
	@%p41 bra 	$L__BB5_54;
	ld.shared.u16 	%rs155, [%r6+6];
	sub.s16 	%rs156, %rs155, %rs1;
	ld.shared.u16 	%rs157, [%r7+6];
	sub.s16 	%rs158, %rs157, %rs2;
	max.s16 	%rs159, %rs156, %rs158;
	st.shared.u16 	[%r7+6], %rs159;
	mov.u32 	%r115, %r27;
$L__BB5_54:
	setp.lt.u32 	%p42, %r5, 3;
	@%p42 bra 	$L__BB5_57;
	add.s32 	%r118, %r28, %r115;
	shl.b32 	%r102, %r115, 1;
	add.s32 	%r104, %r80, %r102;
	add.s32 	%r117, %r104, 4;
	add.s32 	%r106, %r81, %r102;
	add.s32 	%r116, %r106, 8;
$L__BB5_56:
	.pragma "nounroll";
	ld.shared.u16 	%rs160, [%r117+-2];
	sub.s16 	%rs161, %rs160, %rs1;
	ld.shared.u16 	%rs162, [%r116+-6];
	sub.s16 	%rs163, %rs162, %rs2;
	max.s16 	%rs164, %rs161, %rs163;
	st.shared.u16 	[%r116+-6], %rs164;
	ld.shared.u16 	%rs165, [%r117];
	sub.s16 	%rs166, %rs165, %rs1;
	ld.shared.u16 	%rs167, [%r116+-4];
	sub.s16 	%rs168, %rs167, %rs2;
	max.s16 	%rs169, %rs166, %rs168;
	st.shared.u16 	[%r116+-4], %rs169;
	ld.shared.u16 	%rs170, [%r117+2];
	sub.s16 	%rs171, %rs170, %rs1;
	ld.shared.u16 	%rs172, [%r116+-2];
	sub.s16 	%rs173, %rs172, %rs2;
	max.s16 	%rs174, %rs171, %rs173;
	st.shared.u16 	[%r116+-2], %rs174;
	ld.shared.u16 	%rs175, [%r117+4];
	sub.s16 	%rs176, %rs175, %rs1;
	ld.shared.u16 	%rs177, [%r116];
	sub.s16 	%rs178, %rs177, %rs2;
	max.s16 	%rs179, %rs176, %rs178;
	st.shared.u16 	[%r116], %rs179;
	add.s32 	%r118, %r118, 4;
	add.s32 	%r117, %r117, 8;
	add.s32 	%r116, %r116, 8;
	setp.ne.s32 	%p43, %r118, 0;
	@%p43 bra 	$L__BB5_56;
$L__BB5_57:
	add.s64 	%rd60, %rd60, 1;
	setp.ne.s64 	%p44, %rd60, %rd24;
	@%p44 bra 	$L__BB5_49;
$L__BB5_58:
	ret;

}
	// .globl	_Z10swat_stripPclS_lssl
.visible .entry _Z10swat_stripPclS_lssl(
	.param .u64 .ptr .align 1 _Z10swat_stripPclS_lssl_param_0,
	.param .u64 _Z10swat_stripPclS_lssl_param_1,
	.param .u64 .ptr .align 1 _Z10swat_stripPclS_lssl_param_2,
	.param .u64 _Z10swat_stripPclS_lssl_param_3,
	.param .u16 _Z10swat_stripPclS_lssl_param_4,
	.param .u16 _Z10swat_stripPclS_lssl_param_5,
	.param .u64 _Z10swat_stripPclS_lssl_param_6
)
{
	.reg .pred 	%p<137>;
	.reg .b16 	%rs<1603>;
	.reg .b32 	%r<463>;
	.reg .b64 	%rd<66>;
	// demoted variable
	.shared .align 2 .b8 _ZZ10swat_stripPclS_lsslE1F[8194];
	// demoted variable
	.shared .align 2 .b8 _ZZ10swat_stripPclS_lsslE2H0[8194];
	ld.param.u64 	%rd24, [_Z10swat_stripPclS_lssl_param_1];
	ld.param.u64 	%rd25, [_Z10swat_stripPclS_lssl_param_3];
	ld.param.u16 	%rs171, [_Z10swat_stripPclS_lssl_param_4];
	ld.param.u16 	%rs172, [_Z10swat_stripPclS_lssl_param_5];
	ld.param.u64 	%rd26, [_Z10swat_stripPclS_lssl_param_6];
	mov.u32 	%r176, %tid.x;
	cvt.u64.u32 	%rd1, %r176;
	mov.u32 	%r177, %ntid.x;
	cvt.u64.u32 	%rd2, %r177;
	add.s64 	%rd27, %rd2, %rd24;
	add.s64 	%rd3, %rd27, -1;
	and.b64  	%rd28, %rd3, -4294967296;
	setp.ne.s64 	%p1, %rd28, 0;
	@%p1 bra 	$L__BB6_2;
	cvt.u32.u64 	%r178, %rd2;
	cvt.u32.u64 	%r179, %rd3;
	div.u32 	%r180, %r179, %r178;
	cvt.u64.u32 	%rd59, %r180;
	bra.uni 	$L__BB6_3;
$L__BB6_2:
	div.s64 	%rd59, %rd3, %rd2;
$L__BB6_3:
	cvt.u32.u64 	%r181, %rd59;
	and.b32  	%r182, %r181, -2147483647;
	setp.ne.s32 	%p2, %r182, 1;
	selp.u32 	%r183, 1, 0, %p2;
	add.s32 	%r1, %r183, %r181;
	setp.lt.s64 	%p3, %rd24, %rd1;
	@%p3 bra 	$L__BB6_188;
	or.b64  	%rd29, %rd25, %rd26;
	and.b64  	%rd30, %rd29, -4294967296;
	setp.ne.s64 	%p4, %rd30, 0;
	@%p4 bra 	$L__BB6_6;
	cvt.u32.u64 	%r184, %rd26;
	cvt.u32.u64 	%r185, %rd25;
	div.u32 	%r186, %r185, %r184;
	cvt.u64.u32 	%rd60, %r186;
	bra.uni 	$L__BB6_7;
$L__BB6_6:
	div.s64 	%rd60, %rd25, %rd26;
$L__BB6_7:
	mov.u32 	%r187, %nctaid.x;
	mov.u32 	%r188, %ctaid.y;
	mul.wide.u32 	%rd31, %r188, %r187;
	mov.u32 	%r189, %ctaid.x;
	cvt.u64.u32 	%rd32, %r189;
	add.s64 	%rd33, %rd31, %rd32;
	setp.ge.s64 	%p5, %rd33, %rd60;
	@%p5 bra 	$L__BB6_188;
	setp.le.u64 	%p6, %rd24, %rd1;
	@%p6 bra 	$L__BB6_18;
	add.s64 	%rd34, %rd1, %rd2;
	max.u64 	%rd35, %rd24, %rd34;
	setp.lt.u64 	%p7, %rd34, %rd24;
	selp.u64 	%rd10, 1, 0, %p7;
	add.s64 	%rd36, %rd34, %rd10;
	sub.s64 	%rd11, %rd35, %rd36;
	and.b64  	%rd37, %rd11, -4294967296;
	setp.ne.s64 	%p8, %rd37, 0;
	@%p8 bra 	$L__BB6_11;
	cvt.u32.u64 	%r190, %rd2;
	cvt.u32.u64 	%r191, %rd11;
	div.u32 	%r192, %r191, %r190;
	cvt.u64.u32 	%rd61, %r192;
	bra.uni 	$L__BB6_12;
$L__BB6_11:
	div.u64 	%rd61, %rd11, %rd2;
$L__BB6_12:
	add.s64 	%rd15, %rd61, %rd10;
	and.b64  	%rd38, %rd15, 3;
	setp.eq.s64 	%p9, %rd38, 3;
	mov.u64 	%rd64, %rd1;
	@%p9 bra 	$L__BB6_15;
	add.s64 	%rd40, %rd15, 1;
	and.b64  	%rd16, %rd40, 3;
	mov.b64 	%rd63, 0;
	mov.u32 	%r195, _ZZ10swat_stripPclS_lsslE1F;
	mov.u32 	%r197, _ZZ10swat_stripPclS_lsslE2H0;
	mov.u64 	%rd64, %rd1;
$L__BB6_14:
	.pragma "nounroll";
	cvt.u32.u64 	%r193, %rd64;
	shl.b32 	%r194, %r193, 1;
	add.s32 	%r196, %r195, %r194;
	mov.b16 	%rs173, 0;
	st.shared.u16 	[%r196], %rs173;
	add.s32 	%r198, %r197, %r194;
	st.shared.u16 	[%r198], %rs173;
	add.s64 	%rd64, %rd64, %rd2;
	add.s64 	%rd63, %rd63, 1;
	setp.ne.s64 	%p10, %rd63, %rd16;
	@%p10 bra 	$L__BB6_14;
$L__BB6_15:
	setp.lt.u64 	%p11, %rd15, 3;
	@%p11 bra 	$L__BB6_18;
	cvt.u32.u64 	%r199, %rd2;
	mov.u32 	%r202, _ZZ10swat_stripPclS_lsslE1F;
	mov.u32 	%r204, _ZZ10swat_stripPclS_lsslE2H0;
	shl.b32 	%r206, %r199, 1;
	shl.b64 	%rd41, %rd2, 2;
$L__BB6_17:
	.pragma "nounroll";
	cvt.u32.u64 	%r200, %rd64;
	shl.b32 	%r201, %r200, 1;
	add.s32 	%r203, %r202, %r201;
	mov.b16 	%rs174, 0;
	st.shared.u16 	[%r203], %rs174;
	add.s32 	%r205, %r204, %r201;
	st.shared.u16 	[%r205], %rs174;
	add.s32 	%r207, %r203, %r206;
	st.shared.u16 	[%r207], %rs174;
	add.s32 	%r208, %r205, %r206;
	st.shared.u16 	[%r208], %rs174;
	add.s32 	%r209, %r207, %r206;
	st.shared.u16 	[%r209], %rs174;
	add.s32 	%r210, %r208, %r206;
	st.shared.u16 	[%r210], %rs174;
	add.s32 	%r211, %r209, %r206;
	st.shared.u16 	[%r211], %rs174;
	add.s32 	%r212, %r210, %r206;
	st.shared.u16 	[%r212], %rs174;
	add.s64 	%rd64, %rd41, %rd64;
	setp.lt.s64 	%p12, %rd64, %rd24;
	@%p12 bra 	$L__BB6_17;
$L__BB6_18:
	cvt.u32.u64 	%r213, %rd1;
	bar.sync 	0;
	setp.lt.s64 	%p13, %rd26, 1;
	mul.lo.s32 	%r2, %r1, %r213;
	add.s32 	%r214, %r2, %r1;
	min.s32 	%r3, %r214, 4097;
	@%p13 bra 	$L__BB6_188;
	sub.s32 	%r4, %r3, %r2;
	not.b32 	%r215, %r2;
	add.s32 	%r5, %r3, %r215;
	max.s32 	%r216, %r1, 1024;
	add.s32 	%r217, %r216, -1;
	div.u32 	%r218, %r217, %r1;
	add.s32 	%r6, %r218, 1;
	and.b32  	%r7, %r6, 15;
	setp.lt.u32 	%p14, %r218, 15;
	@%p14 bra 	$L__BB6_175;
	and.b32  	%r8, %r6, -16;
	and.b32  	%r9, %r4, 3;
	and.b32  	%r10, %r4, -4;
	mov.b32 	%r391, 0;
$L__BB6_21:
	.pragma "nounroll";
	mov.b32 	%r392, 0;
$L__BB6_22:
	setp.gt.s32 	%p15, %r3, %r2;
	@%p15 bra 	$L__BB6_189;
$L__BB6_23:
	add.s32 	%r392, %r392, 1;
	cvt.u64.u32 	%rd42, %r392;
	setp.gt.s64 	%p21, %rd26, %rd42;
	@%p21 bra 	$L__BB6_22;
	mov.b32 	%r395, 0;
$L__BB6_25:
	setp.le.s32 	%p22, %r3, %r2;
	@%p22 bra 	$L__BB6_33;
	setp.lt.u32 	%p23, %r5, 3;
	mov.b16 	%rs1539, 0;
	mov.u32 	%r398, %r2;
	mov.u16 	%rs1540, %rs1539;
	@%p23 bra 	$L__BB6_29;
	mov.b32 	%r397, 0;
	mov.b16 	%rs1539, 0;
	mov.u32 	%r398, %r2;
$L__BB6_28:
	.pragma "nounroll";
	shl.b32 	%r232, %r398, 1;
	mov.u32 	%r233, _ZZ10swat_stripPclS_lsslE2H0;
	add.s32 	%r234, %r233, %r232;
	ld.shared.u16 	%rs257, [%r234+2];
	sub.s16 	%rs258, %rs257, %rs171;
	mov.u32 	%r235, _ZZ10swat_stripPclS_lsslE1F;
	add.s32 	%r236, %r235, %r232;
	ld.shared.u16 	%rs259, [%r236+2];
	sub.s16 	%rs260, %rs259, %rs172;
	max.s16 	%rs261, %rs258, %rs260;
	st.shared.u16 	[%r236+2], %rs261;
	sub.s16 	%rs262, %rs1540, %rs171;
	sub.s16 	%rs263, %rs1539, %rs172;
	max.s16 	%rs264, %rs262, %rs263;
	add.s16 	%rs265, %rs1539, 1;
	max.s16 	%rs266, %rs265, %rs264;
	max.s16 	%rs267, %rs266, %rs261;
	max.s16 	%rs268, %rs267, 0;
	st.shared.u16 	[%r234+2], %rs268;
	ld.shared.u16 	%rs269, [%r234+4];
	sub.s16 	%rs270, %rs269, %rs171;
	ld.shared.u16 	%rs271, [%r236+4];
	sub.s16 	%rs272, %rs271, %rs172;
	max.s16 	%rs273, %rs270, %rs272;
	st.shared.u16 	[%r236+4], %rs273;
	sub.s16 	%rs274, %rs264, %rs171;
	sub.s16 	%rs275, %rs257, %rs172;
	max.s16 	%rs276, %rs274, %rs275;
	add.s16 	%rs277, %rs257, 1;
	max.s16 	%rs278, %rs277, %rs276;
	max.s16 	%rs279, %rs278, %rs273;
	max.s16 	%rs280, %rs279, 0;
	st.shared.u16 	[%r234+4], %rs280;
	ld.shared.u16 	%rs281, [%r234+6];
	sub.s16 	%rs282, %rs281, %rs171;
	ld.shared.u16 	%rs283, [%r236+6];
	sub.s16 	%rs284, %rs283, %rs172;
	max.s16 	%rs285, %rs282, %rs284;
	st.shared.u16 	[%r236+6], %rs285;
	sub.s16 	%rs286, %rs276, %rs171;
	sub.s16 	%rs287, %rs269, %rs172;
	max.s16 	%rs288, %rs286, %rs287;
	add.s16 	%rs289, %rs269, 1;
	max.s16 	%rs290, %rs289, %rs288;
	max.s16 	%rs291, %rs290, %rs285;
	max.s16 	%rs292, %rs291, 0;
	st.shared.u16 	[%r234+6], %rs292;
	add.s32 	%r398, %r398, 4;
	ld.shared.u16 	%rs1539, [%r234+8];
	sub.s16 	%rs293, %rs1539, %rs171;
	ld.shared.u16 	%rs294, [%r236+8];
	sub.s16 	%rs295, %rs294, %rs172;
	max.s16 	%rs296, %rs293, %rs295;
	st.shared.u16 	[%r236+8], %rs296;
	sub.s16 	%rs297, %rs288, %rs171;
	sub.s16 	%rs298, %rs281, %rs172;
	max.s16 	%rs1540, %rs297, %rs298;
	add.s16 	%rs299, %rs281, 1;
	max.s16 	%rs300, %rs299, %rs1540;
	max.s16 	%rs301, %rs300, %rs296;
	max.s16 	%rs302, %rs301, 0;
	st.shared.u16 	[%r234+8], %rs302;
	add.s32 	%r397, %r397, 4;
	setp.ne.s32 	%p24, %r397, %r10;
	@%p24 bra 	$L__BB6_28;
$L__BB6_29:
	setp.eq.s32 	%p25, %r9, 0;
	@%p25 bra 	$L__BB6_33;
	setp.eq.s32 	%p26, %r9, 1;
	shl.b32 	%r237, %r398, 1;
	mov.u32 	%r238, _ZZ10swat_stripPclS_lsslE2H0;
	add.s32 	%r24, %r238, %r237;
	ld.shared.u16 	%rs11, [%r24+2];
	sub.s16 	%rs303, %rs11, %rs171;
	mov.u32 	%r239, _ZZ10swat_stripPclS_lsslE1F;
	add.s32 	%r25, %r239, %r237;
	ld.shared.u16 	%rs304, [%r25+2];
	sub.s16 	%rs305, %rs304, %rs172;
	max.s16 	%rs306, %rs303, %rs305;
	st.shared.u16 	[%r25+2], %rs306;
	sub.s16 	%rs307, %rs1540, %rs171;
	sub.s16 	%rs308, %rs1539, %rs172;
	max.s16 	%rs12, %rs307, %rs308;
	add.s16 	%rs309, %rs1539, 1;
	max.s16 	%rs310, %rs309, %rs12;
	max.s16 	%rs311, %rs310, %rs306;
	max.s16 	%rs312, %rs311, 0;
	st.shared.u16 	[%r24+2], %rs312;
	@%p26 bra 	$L__BB6_33;
	setp.eq.s32 	%p27, %r9, 2;
	ld.shared.u16 	%rs13, [%r24+4];
	sub.s16 	%rs313, %rs13, %rs171;
	ld.shared.u16 	%rs314, [%r25+4];
	sub.s16 	%rs315, %rs314, %rs172;
	max.s16 	%rs316, %rs313, %rs315;
	st.shared.u16 	[%r25+4], %rs316;
	sub.s16 	%rs317, %rs12, %rs171;
	sub.s16 	%rs318, %rs11, %rs172;
	max.s16 	%rs14, %rs317, %rs318;
	add.s16 	%rs319, %rs11, 1;
	max.s16 	%rs320, %rs319, %rs14;
	max.s16 	%rs321, %rs320, %rs316;
	max.s16 	%rs322, %rs321, 0;
	st.shared.u16 	[%r24+4], %rs322;
	@%p27 bra 	$L__BB6_33;
	ld.shared.u16 	%rs323, [%r24+6];
	sub.s16 	%rs324, %rs323, %rs171;
	ld.shared.u16 	%rs325, [%r25+6];
	sub.s16 	%rs326, %rs325, %rs172;
	max.s16 	%rs327, %rs324, %rs326;
	st.shared.u16 	[%r25+6], %rs327;
	sub.s16 	%rs328, %rs14, %rs171;
	sub.s16 	%rs329, %rs13, %rs172;
	max.s16 	%rs330, %rs328, %rs329;
	add.s16 	%rs331, %rs13, 1;
	max.s16 	%rs332, %rs331, %rs330;
	max.s16 	%rs333, %rs332, %rs327;
	max.s16 	%rs334, %rs333, 0;
	st.shared.u16 	[%r24+6], %rs334;
$L__BB6_33:
	add.s32 	%r395, %r395, 1;
	cvt.u64.u32 	%rd43, %r395;
	setp.gt.s64 	%p28, %rd26, %rd43;
	@%p28 bra 	$L__BB6_25;
	mov.b32 	%r399, 0;
$L__BB6_35:
	setp.le.s32 	%p29, %r3, %r2;
	@%p29 bra 	$L__BB6_43;
	setp.lt.u32 	%p30, %r5, 3;
	mov.b16 	%rs1543, 0;
	mov.u32 	%r402, %r2;
	mov.u16 	%rs1544, %rs1543;
	@%p30 bra 	$L__BB6_39;
	mov.b32 	%r401, 0;
	mov.b16 	%rs1543, 0;
	mov.u32 	%r402, %r2;
$L__BB6_38:
	.pragma "nounroll";
	shl.b32 	%r242, %r402, 1;
	mov.u32 	%r243, _ZZ10swat_stripPclS_lsslE2H0;
	add.s32 	%r244, %r243, %r242;
	ld.shared.u16 	%rs337, [%r244+2];
	sub.s16 	%rs338, %rs337, %rs171;
	mov.u32 	%r245, _ZZ10swat_stripPclS_lsslE1F;
	add.s32 	%r246, %r245, %r242;
	ld.shared.u16 	%rs339, [%r246+2];
	sub.s16 	%rs340, %rs339, %rs172;
	max.s16 	%rs341, %rs338, %rs340;
	st.shared.u16 	[%r246+2], %rs341;
	sub.s16 	%rs342, %rs1544, %rs171;
	sub.s16 	%rs343, %rs1543, %rs172;
	max.s16 	%rs344, %rs342, %rs343;
	add.s16 	%rs345, %rs1543, 1;
	max.s16 	%rs346, %rs345, %rs344;
	max.s16 	%rs347, %rs346, %rs341;
	max.s16 	%rs348, %rs347, 0;
	st.shared.u16 	[%r244+2], %rs348;
	ld.shared.u16 	%rs349, [%r244+4];
	sub.s16 	%rs350, %rs349, %rs171;
	ld.shared.u16 	%rs351, [%r246+4];
	sub.s16 	%rs352, %rs351, %rs172;
	max.s16 	%rs353, %rs350, %rs352;
	st.shared.u16 	[%r246+4], %rs353;
	sub.s16 	%rs354, %rs344, %rs171;
	sub.s16 	%rs355, %rs337, %rs172;
	max.s16 	%rs356, %rs354, %rs355;
	add.s16 	%rs357, %rs337, 1;
	max.s16 	%rs358, %rs357, %rs356;
	max.s16 	%rs359, %rs358, %rs353;
	max.s16 	%rs360, %rs359, 0;
	st.shared.u16 	[%r244+4], %rs360;
	ld.shared.u16 	%rs361, [%r244+6];
	sub.s16 	%rs362, %rs361, %rs171;
	ld.shared.u16 	%rs363, [%r246+6];
	sub.s16 	%rs364, %rs363, %rs172;
	max.s16 	%rs365, %rs362, %rs364;
	st.shared.u16 	[%r246+6], %rs365;
	sub.s16 	%rs366, %rs356, %rs171;
	sub.s16 	%rs367, %rs349, %rs172;
	max.s16 	%rs368, %rs366, %rs367;
	add.s16 	%rs369, %rs349, 1;
	max.s16 	%rs370, %rs369, %rs368;
	max.s16 	%rs371, %rs370, %rs365;
	max.s16 	%rs372, %rs371, 0;
	st.shared.u16 	[%r244+6], %rs372;
	add.s32 	%r402, %r402, 4;
	ld.shared.u16 	%rs1543, [%r244+8];
	sub.s16 	%rs373, %rs1543, %rs171;
	ld.shared.u16 	%rs374, [%r246+8];
	sub.s16 	%rs375, %rs374, %rs172;
	max.s16 	%rs376, %rs373, %rs375;
	st.shared.u16 	[%r246+8], %rs376;
	sub.s16 	%rs377, %rs368, %rs171;
	sub.s16 	%rs378, %rs361, %rs172;
	max.s16 	%rs1544, %rs377, %rs378;
	add.s16 	%rs379, %rs361, 1;
	max.s16 	%rs380, %rs379, %rs1544;
	max.s16 	%rs381, %rs380, %rs376;
	max.s16 	%rs382, %rs381, 0;
	st.shared.u16 	[%r244+8], %rs382;
	add.s32 	%r401, %r401, 4;
	setp.ne.s32 	%p31, %r401, %r10;
	@%p31 bra 	$L__BB6_38;
$L__BB6_39:
	setp.eq.s32 	%p32, %r9, 0;
	@%p32 bra 	$L__BB6_43;
	setp.eq.s32 	%p33, %r9, 1;
	shl.b32 	%r247, %r402, 1;
	mov.u32 	%r248, _ZZ10swat_stripPclS_lsslE2H0;
	add.s32 	%r33, %r248, %r247;
	ld.shared.u16 	%rs21, [%r33+2];
	sub.s16 	%rs383, %rs21, %rs171;
	mov.u32 	%r249, _ZZ10swat_stripPclS_lsslE1F;
	add.s32 	%r34, %r249, %r247;
	ld.shared.u16 	%rs384, [%r34+2];
	sub.s16 	%rs385, %rs384, %rs172;
	max.s16 	%rs386, %rs383, %rs385;
	st.shared.u16 	[%r34+2], %rs386;
	sub.s16 	%rs387, %rs1544, %rs171;
	sub.s16 	%rs388, %rs1543, %rs172;
	max.s16 	%rs22, %rs387, %rs388;
	add.s16 	%rs389, %rs1543, 1;
	max.s16 	%rs390, %rs389, %rs22;
	max.s16 	%rs391, %rs390, %rs386;
	max.s16 	%rs392, %rs391, 0;
	st.shared.u16 	[%r33+2], %rs392;
	@%p33 bra 	$L__BB6_43;
	setp.eq.s32 	%p34, %r9, 2;
	ld.shared.u16 	%rs23, [%r33+4];
	sub.s16 	%rs393, %rs23, %rs171;
	ld.shared.u16 	%rs394, [%r34+4];
	sub.s16 	%rs395, %rs394, %rs172;
	max.s16 	%rs396, %rs393, %rs395;
	st.shared.u16 	[%r34+4], %rs396;
	sub.s16 	%rs397, %rs22, %rs171;
	sub.s16 	%rs398, %rs21, %rs172;
	max.s16 	%rs24, %rs397, %rs398;
	add.s16 	%rs399, %rs21, 1;
	max.s16 	%rs400, %rs399, %rs24;
	max.s16 	%rs401, %rs400, %rs396;
	max.s16 	%rs402, %rs401, 0;
	st.shared.u16 	[%r33+4], %rs402;
	@%p34 bra 	$L__BB6_43;
	ld.shared.u16 	%rs403, [%r33+6];
	sub.s16 	%rs404, %rs403, %rs171;
	ld.shared.u16 	%rs405, [%r34+6];
	sub.s16 	%rs406, %rs405, %rs172;
	max.s16 	%rs407, %rs404, %rs406;
	st.shared.u16 	[%r34+6], %rs407;
	sub.s16 	%rs408, %rs24, %rs171;
	sub.s16 	%rs409, %rs23, %rs172;
	max.s16 	%rs410, %rs408, %rs409;
	add.s16 	%rs411, %rs23, 1;
	max.s16 	%rs412, %rs411, %rs410;
	max.s16 	%rs413, %rs412, %rs407;
	max.s16 	%rs414, %rs413, 0;
	st.shared.u16 	[%r33+6], %rs414;
$L__BB6_43:
	add.s32 	%r399, %r399, 1;
	cvt.u64.u32 	%rd44, %r399;
	setp.gt.s64 	%p35, %rd26, %rd44;
	@%p35 bra 	$L__BB6_35;
	mov.b32 	%r403, 0;
$L__BB6_45:
	setp.le.s32 	%p36, %r3, %r2;
	@%p36 bra 	$L__BB6_53;
	setp.lt.u32 	%p37, %r5, 3;
	mov.b16 	%rs1547, 0;
	mov.u32 	%r406, %r2;
	mov.u16 	%rs1548, %rs1547;
	@%p37 bra 	$L__BB6_49;
	mov.b32 	%r405, 0;
	mov.b16 	%rs1547, 0;
	mov.u32 	%r406, %r2;
$L__BB6_48:
	.pragma "nounroll";
	shl.b32 	%r252, %r406, 1;
	mov.u32 	%r253, _ZZ10swat_stripPclS_lsslE2H0;
	add.s32 	%r254, %r253, %r252;
	ld.shared.u16 	%rs417, [%r254+2];
	sub.s16 	%rs418, %rs417, %rs171;
	mov.u32 	%r255, _ZZ10swat_stripPclS_lsslE1F;
	add.s32 	%r256, %r255, %r252;
	ld.shared.u16 	%rs419, [%r256+2];
	sub.s16 	%rs420, %rs419, %rs172;
	max.s16 	%rs421, %rs418, %rs420;
	st.shared.u16 	[%r256+2], %rs421;
	sub.s16 	%rs422, %rs1548, %rs171;
	sub.s16 	%rs423, %rs1547, %rs172;
	max.s16 	%rs424, %rs422, %rs423;
	add.s16 	%rs425, %rs1547, 1;
	max.s16 	%rs426, %rs425, %rs424;
	max.s16 	%rs427, %rs426, %rs421;
	max.s16 	%rs428, %rs427, 0;
	st.shared.u16 	[%r254+2], %rs428;
	ld.shared.u16 	%rs429, [%r254+4];
	sub.s16 	%rs430, %rs429, %rs171;
	ld.shared.u16 	%rs431, [%r256+4];
	sub.s16 	%rs432, %rs431, %rs172;
	max.s16 	%rs433, %rs430, %rs432;
	st.shared.u16 	[%r256+4], %rs433;
	sub.s16 	%rs434, %rs424, %rs171;
	sub.s16 	%rs435, %rs417, %rs172;
	max.s16 	%rs436, %rs434, %rs435;
	add.s16 	%rs437, %rs417, 1;
	max.s16 	%rs438, %rs437, %rs436;
	max.s16 	%rs439, %rs438, %rs433;
	max.s16 	%rs440, %rs439, 0;
	st.shared.u16 	[%r254+4], %rs440;
	ld.shared.u16 	%rs441, [%r254+6];
	sub.s16 	%rs442, %rs441, %rs171;
	ld.shared.u16 	%rs443, [%r256+6];
	sub.s16 	%rs444, %rs443, %rs172;
	max.s16 	%rs445, %rs442, %rs444;
	st.shared.u16 	[%r256+6], %rs445;
	sub.s16 	%rs446, %rs436, %rs171;
	sub.s16 	%rs447, %rs429, %rs172;
	max.s16 	%rs448, %rs446, %rs447;
	add.s16 	%rs449, %rs429, 1;
	max.s16 	%rs450, %rs449, %rs448;
	max.s16 	%rs451, %rs450, %rs445;
	max.s16 	%rs452, %rs451, 0;
	st.shared.u16 	[%r254+6], %rs452;
	add.s32 	%r406, %r406, 4;
	ld.shared.u16 	%rs1547, [%r254+8];
	sub.s16 	%rs453, %rs1547, %rs171;
	ld.shared.u16 	%rs454, [%r256+8];
	sub.s16 	%rs455, %rs454, %rs172;
	max.s16 	%rs456, %rs453, %rs455;
	st.shared.u16 	[%r256+8], %rs456;
	sub.s16 	%rs457, %rs448, %rs171;
	sub.s16 	%rs458, %rs441, %rs172;
	max.s16 	%rs1548, %rs457, %rs458;
	add.s16 	%rs459, %rs441, 1;
	max.s16 	%rs460, %rs459, %rs1548;
	max.s16 	%rs461, %rs460, %rs456;
	max.s16 	%rs462, %rs461, 0;
	st.shared.u16 	[%r254+8], %rs462;
	add.s32 	%r405, %r405, 4;
	setp.ne.s32 	%p38, %r405, %r10;
	@%p38 bra 	$L__BB6_48;
$L__BB6_49:
	setp.eq.s32 	%p39, %r9, 0;
	@%p39 bra 	$L__BB6_53;
	setp.eq.s32 	%p40, %r9, 1;
	shl.b32 	%r257, %r406, 1;
	mov.u32 	%r258, _ZZ10swat_stripPclS_lsslE2H0;
	add.s32 	%r42, %r258, %r257;
	ld.shared.u16 	%rs31, [%r42+2];
	sub.s16 	%rs463, %rs31, %rs171;
	mov.u32 	%r259, _ZZ10swat_stripPclS_lsslE1F;
	add.s32 	%r43, %r259, %r257;
	ld.shared.u16 	%rs464, [%r43+2];
	sub.s16 	%rs465, %rs464, %rs172;
	max.s16 	%rs466, %rs463, %rs465;
	st.shared.u16 	[%r43+2], %rs466;
	sub.s16 	%rs467, %rs1548, %rs171;
	sub.s16 	%rs468, %rs1547, %rs172;
	max.s16 	%rs32, %rs467, %rs468;
	add.s16 	%rs469, %rs1547, 1;
	max.s16 	%rs470, %rs469, %rs32;
	max.s16 	%rs471, %rs470, %rs466;
	max.s16 	%rs472, %rs471, 0;
	st.shared.u16 	[%r42+2], %rs472;
	@%p40 bra 	$L__BB6_53;
	setp.eq.s32 	%p41, %r9, 2;
	ld.shared.u16 	%rs33, [%r42+4];
	sub.s16 	%rs473, %rs33, %rs171;
	ld.shared.u16 	%rs474, [%r43+4];
	sub.s16 	%rs475, %rs474, %rs172;
	max.s16 	%rs476, %rs473, %rs475;
	st.shared.u16 	[%r43+4], %rs476;
	sub.s16 	%rs477, %rs32, %rs171;
	sub.s16 	%rs478, %rs31, %rs172;
	max.s16 	%rs34, %rs477, %rs478;
	add.s16 	%rs479, %rs31, 1;
	max.s16 	%rs480, %rs479, %rs34;
	max.s16 	%rs481, %rs480, %rs476;
	max.s16 	%rs482, %rs481, 0;
	st.shared.u16 	[%r42+4], %rs482;
	@%p41 bra 	$L__BB6_53;
	ld.shared.u16 	%rs483, [%r42+6];
	sub.s16 	%rs484, %rs483, %rs171;
	ld.shared.u16 	%rs485, [%r43+6];
	sub.s16 	%rs486, %rs485, %rs172;
	max.s16 	%rs487, %rs484, %rs486;
	st.shared.u16 	[%r43+6], %rs487;
	sub.s16 	%rs488, %rs34, %rs171;
	sub.s16 	%rs489, %rs33, %rs172;
	max.s16 	%rs490, %rs488, %rs489;
	add.s16 	%rs491, %rs33, 1;
	max.s16 	%rs492, %rs491, %rs490;
	max.s16 	%rs493, %rs492, %rs487;
	max.s16 	%rs494, %rs493, 0;
	st.shared.u16 	[%r42+6], %rs494;
$L__BB6_53:
	add.s32 	%r403, %r403, 1;
	cvt.u64.u32 	%rd45, %r403;
	setp.gt.s64 	%p42, %rd26, %rd45;
	@%p42 bra 	$L__BB6_45;
	mov.b32 	%r407, 0;
$L__BB6_55:
	setp.le.s32 	%p43, %r3, %r2;
	@%p43 bra 	$L__BB6_63;
	setp.lt.u32 	%p44, %r5, 3;
	mov.b16 	%rs1551, 0;
	mov.u32 	%r410, %r2;
	mov.u16 	%rs1552, %rs1551;
	@%p44 bra 	$L__BB6_59;
	mov.b32 	%r409, 0;
	mov.b16 	%rs1551, 0;
	mov.u32 	%r410, %r2;
$L__BB6_58:
	.pragma "nounroll";
	shl.b32 	%r262, %r410, 1;
	mov.u32 	%r263, _ZZ10swat_stripPclS_lsslE2H0;
	add.s32 	%r264, %r263, %r262;
	ld.shared.u16 	%rs497, [%r264+2];
	sub.s16 	%rs498, %rs497, %rs171;
	mov.u32 	%r265, _ZZ10swat_stripPclS_lsslE1F;
	add.s32 	%r266, %r265, %r262;
	ld.shared.u16 	%rs499, [%r266+2];
	sub.s16 	%rs500, %rs499, %rs172;
	max.s16 	%rs501, %rs498, %rs500;
	st.shared.u16 	[%r266+2], %rs501;
	sub.s16 	%rs502, %rs1552, %rs171;
	sub.s16 	%rs503, %rs1551, %rs172;
	max.s16 	%rs504, %rs502, %rs503;
	add.s16 	%rs505, %rs1551, 1;
	max.s16 	%rs506, %rs505, %rs504;
	max.s16 	%rs507, %rs506, %rs501;
	max.s16 	%rs508, %rs507, 0;
	st.shared.u16 	[%r264+2], %rs508;
	ld.shared.u16 	%rs509, [%r264+4];
	sub.s16 	%rs510, %rs509, %rs171;
	ld.shared.u16 	%rs511, [%r266+4];
	sub.s16 	%rs512, %rs511, %rs172;
	max.s16 	%rs513, %rs510, %rs512;
	st.shared.u16 	[%r266+4], %rs513;
	sub.s16 	%rs514, %rs504, %rs171;
	sub.s16 	%rs515, %rs497, %rs172;
	max.s16 	%rs516, %rs514, %rs515;
	add.s16 	%rs517, %rs497, 1;
	max.s16 	%rs518, %rs517, %rs516;
	max.s16 	%rs519, %rs518, %rs513;
	max.s16 	%rs520, %rs519, 0;
	st.shared.u16 	[%r264+4], %rs520;
	ld.shared.u16 	%rs521, [%r264+6];
	sub.s16 	%rs522, %rs521, %rs171;
	ld.shared.u16 	%rs523, [%r266+6];
	sub.s16 	%rs524, %rs523, %rs172;
	max.s16 	%rs525, %rs522, %rs524;
	st.shared.u16 	[%r266+6], %rs525;
	sub.s16 	%rs526, %rs516, %rs171;
	sub.s16 	%rs527, %rs509, %rs172;
	max.s16 	%rs528, %rs526, %rs527;
	add.s16 	%rs529, %rs509, 1;
	max.s16 	%rs530, %rs529, %rs528;
	max.s16 	%rs531, %rs530, %rs525;
	max.s16 	%rs532, %rs531, 0;
	st.shared.u16 	[%r264+6], %rs532;
	add.s32 	%r410, %r410, 4;
	ld.shared.u16 	%rs1551, [%r264+8];
	sub.s16 	%rs533, %rs1551, %rs171;
	ld.shared.u16 	%rs534, [%r266+8];
	sub.s16 	%rs535, %rs534, %rs172;
	max.s16 	%rs536, %rs533, %rs535;
	st.shared.u16 	[%r266+8], %rs536;
	sub.s16 	%rs537, %rs528, %rs171;
	sub.s16 	%rs538, %rs521, %rs172;
	max.s16 	%rs1552, %rs537, %rs538;
	add.s16 	%rs539, %rs521, 1;
	max.s16 	%rs540, %rs539, %rs1552;
	max.s16 	%rs541, %rs540, %rs536;
	max.s16 	%rs542, %rs541, 0;
	st.shared.u16 	[%r264+8], %rs542;
	add.s32 	%r409, %r409, 4;
	setp.ne.s32 	%p45, %r409, %r10;
	@%p45 bra 	$L__BB6_58;
$L__BB6_59:
	setp.eq.s32 	%p46, %r9, 0;
	@%p46 bra 	$L__BB6_63;
	setp.eq.s32 	%p47, %r9, 1;
	shl.b32 	%r267, %r410, 1;
	mov.u32 	%r268, _ZZ10swat_stripPclS_lsslE2H0;
	add.s32 	%r51, %r268, %r267;
	ld.shared.u16 	%rs41, [%r51+2];
	sub.s16 	%rs543, %rs41, %rs171;
	mov.u32 	%r269, _ZZ10swat_stripPclS_lsslE1F;
	add.s32 	%r52, %r269, %r267;
	ld.shared.u16 	%rs544, [%r52+2];
	sub.s16 	%rs545, %rs544, %rs172;
	max.s16 	%rs546, %rs543, %rs545;
	st.shared.u16 	[%r52+2], %rs546;
	sub.s16 	%rs547, %rs1552, %rs171;
	sub.s16 	%rs548, %rs1551, %rs172;
	max.s16 	%rs42, %rs547, %rs548;
	add.s16 	%rs549, %rs1551, 1;
	max.s16 	%rs550, %rs549, %rs42;
	max.s16 	%rs551, %rs550, %rs546;
	max.s16 	%rs552, %rs551, 0;
	st.shared.u16 	[%r51+2], %rs552;
	@%p47 bra 	$L__BB6_63;
	setp.eq.s32 	%p48, %r9, 2;
	ld.shared.u16 	%rs43, [%r51+4];
	sub.s16 	%rs553, %rs43, %rs171;
	ld.shared.u16 	%rs554, [%r52+4];
	sub.s16 	%rs555, %rs554, %rs172;
	max.s16 	%rs556, %rs553, %rs555;
	st.shared.u16 	[%r52+4], %rs556;
	sub.s16 	%rs557, %rs42, %rs171;
	sub.s16 	%rs558, %rs41, %rs172;
	max.s16 	%rs44, %rs557, %rs558;
	add.s16 	%rs559, %rs41, 1;
	max.s16 	%rs560, %rs559, %rs44;
	max.s16 	%rs561, %rs560, %rs556;
	max.s16 	%rs562, %rs561, 0;
	st.shared.u16 	[%r51+4], %rs562;
	@%p48 bra 	$L__BB6_63;
	ld.shared.u16 	%rs563, [%r51+6];
	sub.s16 	%rs564, %rs563, %rs171;
	ld.shared.u16 	%rs565, [%r52+6];
	sub.s16 	%rs566, %rs565, %rs172;
	max.s16 	%rs567, %rs564, %rs566;
	st.shared.u16 	[%r52+6], %rs567;
	sub.s16 	%rs568, %rs44, %rs171;
	sub.s16 	%rs569, %rs43, %rs172;
	max.s16 	%rs570, %rs568, %rs569;
	add.s16 	%rs571, %rs43, 1;
	max.s16 	%rs572, %rs571, %rs570;
	max.s16 	%rs573, %rs572, %rs567;
	max.s16 	%rs574, %rs573, 0;
	st.shared.u16 	[%r51+6], %rs574;
$L__BB6_63:
	add.s32 	%r407, %r407, 1;
	cvt.u64.u32 	%rd46, %r407;
	setp.gt.s64 	%p49, %rd26, %rd46;
	@%p49 bra 	$L__BB6_55;
	mov.b32 	%r411, 0;
$L__BB6_65:
	setp.le.s32 	%p50, %r3, %r2;
	@%p50 bra 	$L__BB6_73;
	setp.lt.u32 	%p51, %r5, 3;
	mov.b16 	%rs1555, 0;
	mov.u32 	%r414, %r2;
	mov.u16 	%rs1556, %rs1555;
	@%p51 bra 	$L__BB6_69;
	mov.b32 	%r413, 0;
	mov.b16 	%rs1555, 0;
	mov.u32 	%r414, %r2;
$L__BB6_68:
	.pragma "nounroll";
	shl.b32 	%r272, %r414, 1;
	mov.u32 	%r273, _ZZ10swat_stripPclS_lsslE2H0;
	add.s32 	%r274, %r273, %r272;
	ld.shared.u16 	%rs577, [%r274+2];
	sub.s16 	%rs578, %rs577, %rs171;
	mov.u32 	%r275, _ZZ10swat_stripPclS_lsslE1F;
	add.s32 	%r276, %r275, %r272;
	ld.shared.u16 	%rs579, [%r276+2];
	sub.s16 	%rs580, %rs579, %rs172;
	max.s16 	%rs581, %rs578, %rs580;
	st.shared.u16 	[%r276+2], %rs581;
	sub.s16 	%rs582, %rs1556, %rs171;
	sub.s16 	%rs583, %rs1555, %rs172;
	max.s16 	%rs584, %rs582, %rs583;
	add.s16 	%rs585, %rs1555, 1;
	max.s16 	%rs586, %rs585, %rs584;
	max.s16 	%rs587, %rs586, %rs581;
	max.s16 	%rs588, %rs587, 0;
	st.shared.u16 	[%r274+2], %rs588;
	ld.shared.u16 	%rs589, [%r274+4];
	sub.s16 	%rs590, %rs589, %rs171;
	ld.shared.u16 	%rs591, [%r276+4];
	sub.s16 	%rs592, %rs591, %rs172;
	max.s16 	%rs593, %rs590, %rs592;
	st.shared.u16 	[%r276+4], %rs593;
	sub.s16 	%rs594, %rs584, %rs171;
	sub.s16 	%rs595, %rs577, %rs172;
	max.s16 	%rs596, %rs594, %rs595;
	add.s16 	%rs597, %rs577, 1;
	max.s16 	%rs598, %rs597, %rs596;
	max.s16 	%rs599, %rs598, %rs593;
	max.s16 	%rs600, %rs599, 0;
	st.shared.u16 	[%r274+4], %rs600;
	ld.shared.u16 	%rs601, [%r274+6];
	sub.s16 	%rs602, %rs601, %rs171;
	ld.shared.u16 	%rs603, [%r276+6];
	sub.s16 	%rs604, %rs603, %rs172;
	max.s16 	%rs605, %rs602, %rs604;
	st.shared.u16 	[%r276+6], %rs605;
	sub.s16 	%rs606, %rs596, %rs171;
	sub.s16 	%rs607, %rs589, %rs172;
	max.s16 	%rs608, %rs606, %rs607;
	add.s16 	%rs609, %rs589, 1;
	max.s16 	%rs610, %rs609, %rs608;
	max.s16 	%rs611, %rs610, %rs605;
	max.s16 	%rs612, %rs611, 0;
	st.shared.u16 	[%r274+6], %rs612;
	add.s32 	%r414, %r414, 4;
	ld.shared.u16 	%rs1555, [%r274+8];
	sub.s16 	%rs613, %rs1555, %rs171;
	ld.shared.u16 	%rs614, [%r276+8];
	sub.s16 	%rs615, %rs614, %rs172;
	max.s16 	%rs616, %rs613, %rs615;
	st.shared.u16 	[%r276+8], %rs616;
	sub.s16 	%rs617, %rs608, %rs171;
	sub.s16 	%rs618, %rs601, %rs172;
	max.s16 	%rs1556, %rs617, %rs618;
	add.s16 	%rs619, %rs601, 1;
	max.s16 	%rs620, %rs619, %rs1556;
	max.s16 	%rs621, %rs620, %rs616;
	max.s16 	%rs622, %rs621, 0;
	st.shared.u16 	[%r274+8], %rs622;
	add.s32 	%r413, %r413, 4;
	setp.ne.s32 	%p52, %r413, %r10;
	@%p52 bra 	$L__BB6_68;
$L__BB6_69:
	setp.eq.s32 	%p53, %r9, 0;
	@%p53 bra 	$L__BB6_73;
	setp.eq.s32 	%p54, %r9, 1;
	shl.b32 	%r277, %r414, 1;
	mov.u32 	%r278, _ZZ10swat_stripPclS_lsslE2H0;
	add.s32 	%r60, %r278, %r277;
	ld.shared.u16 	%rs51, [%r60+2];
	sub.s16 	%rs623, %rs51, %rs171;
	mov.u32 	%r279, _ZZ10swat_stripPclS_lsslE1F;
	add.s32 	%r61, %r279, %r277;
	ld.shared.u16 	%rs624, [%r61+2];
	sub.s16 	%rs625, %rs624, %rs172;
	max.s16 	%rs626, %rs623, %rs625;
	st.shared.u16 	[%r61+2], %rs626;
	sub.s16 	%rs627, %rs1556, %rs171;
	sub.s16 	%rs628, %rs1555, %rs172;
	max.s16 	%rs52, %rs627, %rs628;
	add.s16 	%rs629, %rs1555, 1;
	max.s16 	%rs630, %rs629, %rs52;
	max.s16 	%rs631, %rs630, %rs626;
	max.s16 	%rs632, %rs631, 0;
	st.shared.u16 	[%r60+2], %rs632;
	@%p54 bra 	$L__BB6_73;
	setp.eq.s32 	%p55, %r9, 2;
	ld.shared.u16 	%rs53, [%r60+4];
	sub.s16 	%rs633, %rs53, %rs171;
	ld.shared.u16 	%rs634, [%r61+4];
	sub.s16 	%rs635, %rs634, %rs172;
	max.s16 	%rs636, %rs633, %rs635;
	st.shared.u16 	[%r61+4], %rs636;
	sub.s16 	%rs637, %rs52, %rs171;
	sub.s16 	%rs638, %rs51, %rs172;
	max.s16 	%rs54, %rs637, %rs638;
	add.s16 	%rs639, %rs51, 1;
	max.s16 	%rs640, %rs639, %rs54;
	max.s16 	%rs641, %rs640, %rs636;
	max.s16 	%rs642, %rs641, 0;
	st.shared.u16 	[%r60+4], %rs642;
	@%p55 bra 	$L__BB6_73;
	ld.shared.u16 	%rs643, [%r60+6];
	sub.s16 	%rs644, %rs643, %rs171;
	ld.shared.u16 	%rs645, [%r61+6];
	sub.s16 	%rs646, %rs645, %rs172;
	max.s16 	%rs647, %rs644, %rs646;
	st.shared.u16 	[%r61+6], %rs647;
	sub.s16 	%rs648, %rs54, %rs171;
	sub.s16 	%rs649, %rs53, %rs172;
	max.s16 	%rs650, %rs648, %rs649;
	add.s16 	%rs651, %rs53, 1;
	max.s16 	%rs652, %rs651, %rs650;
	max.s16 	%rs653, %rs652, %rs647;
	max.s16 	%rs654, %rs653, 0;
	st.shared.u16 	[%r60+6], %rs654;
$L__BB6_73:
	add.s32 	%r411, %r411, 1;
	cvt.u64.u32 	%rd47, %r411;
	setp.gt.s64 	%p56, %rd26, %rd47;
	@%p56 bra 	$L__BB6_65;
	mov.b32 	%r415, 0;
$L__BB6_75:
	setp.le.s32 	%p57, %r3, %r2;
	@%p57 bra 	$L__BB6_83;
	setp.lt.u32 	%p58, %r5, 3;
	mov.b16 	%rs1559, 0;
	mov.u32 	%r418, %r2;
	mov.u16 	%rs1560, %rs1559;
	@%p58 bra 	$L__BB6_79;
	mov.b32 	%r417, 0;
	mov.b16 	%rs1559, 0;
	mov.u32 	%r418, %r2;
$L__BB6_78:
	.pragma "nounroll";
	shl.b32 	%r282, %r418, 1;
	mov.u32 	%r283, _ZZ10swat_stripPclS_lsslE2H0;
	add.s32 	%r284, %r283, %r282;
	ld.shared.u16 	%rs657, [%r284+2];
	sub.s16 	%rs658, %rs657, %rs171;
	mov.u32 	%r285, _ZZ10swat_stripPclS_lsslE1F;
	add.s32 	%r286, %r285, %r282;
	ld.shared.u16 	%rs659, [%r286+2];
	sub.s16 	%rs660, %rs659, %rs172;
	max.s16 	%rs661, %rs658, %rs660;
	st.shared.u16 	[%r286+2], %rs661;
	sub.s16 	%rs662, %rs1560, %rs171;
	sub.s16 	%rs663, %rs1559, %rs172;
	max.s16 	%rs664, %rs662, %rs663;
	add.s16 	%rs665, %rs1559, 1;
	max.s16 	%rs666, %rs665, %rs664;
	max.s16 	%rs667, %rs666, %rs661;
	max.s16 	%rs668, %rs667, 0;
	st.shared.u16 	[%r284+2], %rs668;
	ld.shared.u16 	%rs669, [%r284+4];
	sub.s16 	%rs670, %rs669, %rs171;
	ld.shared.u16 	%rs671, [%r286+4];
	sub.s16 	%rs672, %rs671, %rs172;
	max.s16 	%rs673, %rs670, %rs672;
	st.shared.u16 	[%r286+4], %rs673;
	sub.s16 	%rs674, %rs664, %rs171;
	sub.s16 	%rs675, %rs657, %rs172;
	max.s16 	%rs676, %rs674, %rs675;
	add.s16 	%rs677, %rs657, 1;
	max.s16 	%rs678, %rs677, %rs676;
	max.s16 	%rs679, %rs678, %rs673;
	max.s16 	%rs680, %rs679, 0;
	st.shared.u16 	[%r284+4], %rs680;
	ld.shared.u16 	%rs681, [%r284+6];
	sub.s16 	%rs682, %rs681, %rs171;
	ld.shared.u16 	%rs683, [%r286+6];
	sub.s16 	%rs684, %rs683, %rs172;
	max.s16 	%rs685, %rs682, %rs684;
	st.shared.u16 	[%r286+6], %rs685;
	sub.s16 	%rs686, %rs676, %rs171;
	sub.s16 	%rs687, %rs669, %rs172;
	max.s16 	%rs688, %rs686, %rs687;
	add.s16 	%rs689, %rs669, 1;
	max.s16 	%rs690, %rs689, %rs688;
	max.s16 	%rs691, %rs690, %rs685;
	max.s16 	%rs692, %rs691, 0;
	st.shared.u16 	[%r284+6], %rs692;
	add.s32 	%r418, %r418, 4;
	ld.shared.u16 	%rs1559, [%r284+8];
	sub.s16 	%rs693, %rs1559, %rs171;
	ld.shared.u16 	%rs694, [%r286+8];
	sub.s16 	%rs695, %rs694, %rs172;
	max.s16 	%rs696, %rs693, %rs695;
	st.shared.u16 	[%r286+8], %rs696;
	sub.s16 	%rs697, %rs688, %rs171;
	sub.s16 	%rs698, %rs681, %rs172;
	max.s16 	%rs1560, %rs697, %rs698;
	add.s16 	%rs699, %rs681, 1;
	max.s16 	%rs700, %rs699, %rs1560;
	max.s16 	%rs701, %rs700, %rs696;
	max.s16 	%rs702, %rs701, 0;
	st.shared.u16 	[%r284+8], %rs702;
	add.s32 	%r417, %r417, 4;
	setp.ne.s32 	%p59, %r417, %r10;
	@%p59 bra 	$L__BB6_78;
$L__BB6_79:
	setp.eq.s32 	%p60, %r9, 0;
	@%p60 bra 	$L__BB6_83;
	setp.eq.s32 	%p61, %r9, 1;
	shl.b32 	%r287, %r418, 1;
	mov.u32 	%r288, _ZZ10swat_stripPclS_lsslE2H0;
	add.s32 	%r69, %r288, %r287;
	ld.shared.u16 	%rs61, [%r69+2];
	sub.s16 	%rs703, %rs61, %rs171;
	mov.u32 	%r289, _ZZ10swat_stripPclS_lsslE1F;
	add.s32 	%r70, %r289, %r287;
	ld.shared.u16 	%rs704, [%r70+2];
	sub.s16 	%rs705, %rs704, %rs172;
	max.s16 	%rs706, %rs703, %rs705;
	st.shared.u16 	[%r70+2], %rs706;
	sub.s16 	%rs707, %rs1560, %rs171;
	sub.s16 	%rs708, %rs1559, %rs172;
	max.s16 	%rs62, %rs707, %rs708;
	add.s16 	%rs709, %rs1559, 1;
	max.s16 	%rs710, %rs709, %rs62;
	max.s16 	%rs711, %rs710, %rs706;
	max.s16 	%rs712, %rs711, 0;
	st.shared.u16 	[%r69+2], %rs712;
	@%p61 bra 	$L__BB6_83;
	setp.eq.s32 	%p62, %r9, 2;
	ld.shared.u16 	%rs63, [%r69+4];
	sub.s16 	%rs713, %rs63, %rs171;
	ld.shared.u16 	%rs714, [%r70+4];
	sub.s16 	%rs715, %rs714, %rs172;
	max.s16 	%rs716, %rs713, %rs715;
	st.shared.u16 	[%r70+4], %rs716;
	sub.s16 	%rs717, %rs62, %rs171;
	sub.s16 	%rs718, %rs61, %rs172;
	max.s16 	%rs64, %rs717, %rs718;
	add.s16 	%rs719, %rs61, 1;
	max.s16 	%rs720, %rs719, %rs64;
	max.s16 	%rs721, %rs720, %rs716;
	max.s16 	%rs722, %rs721, 0;
	st.shared.u16 	[%r69+4], %rs722;
	@%p62 bra 	$L__BB6_83;
	ld.shared.u16 	%rs723, [%r69+6];
	sub.s16 	%rs724, %rs723, %rs171;
	ld.shared.u16 	%rs725, [%r70+6];
	sub.s16 	%rs726, %rs725, %rs172;
	max.s16 	%rs727, %rs724, %rs726;
	st.shared.u16 	[%r70+6], %rs727;
	sub.s16 	%rs728, %rs64, %rs171;
	sub.s16 	%rs729, %rs63, %rs172;
	max.s16 	%rs730, %rs728, %rs729;
	add.s16 	%rs731, %rs63, 1;
	max.s16 	%rs732, %rs731, %rs730;
	max.s16 	%rs733, %rs732, %rs727;
	max.s16 	%rs734, %rs733, 0;
	st.shared.u16 	[%r69+6], %rs734;
$L__BB6_83:
	add.s32 	%r415, %r415, 1;
	cvt.u64.u32 	%rd48, %r415;
	setp.gt.s64 	%p63, %rd26, %rd48;
	@%p63 bra 	$L__BB6_75;
	mov.b32 	%r419, 0;
$L__BB6_85:
	setp.le.s32 	%p64, %r3, %r2;
	@%p64 bra 	$L__BB6_93;
	setp.lt.u32 	%p65, %r5, 3;
	mov.b16 	%rs1563, 0;
	mov.u32 	%r422, %r2;
	mov.u16 	%rs1564, %rs1563;
	@%p65 bra 	$L__BB6_89;
	mov.b32 	%r421, 0;
	mov.b16 	%rs1563, 0;
	mov.u32 	%r422, %r2;
$L__BB6_88:
	.pragma "nounroll";
	shl.b32 	%r292, %r422, 1;
	mov.u32 	%r293, _ZZ10swat_stripPclS_lsslE2H0;
	add.s32 	%r294, %r293, %r292;
	ld.shared.u16 	%rs737, [%r294+2];
	sub.s16 	%rs738, %rs737, %rs171;
	mov.u32 	%r295, _ZZ10swat_stripPclS_lsslE1F;
	add.s32 	%r296, %r295, %r292;
	ld.shared.u16 	%rs739, [%r296+2];
	sub.s16 	%rs740, %rs739, %rs172;
	max.s16 	%rs741, %rs738, %rs740;
	st.shared.u16 	[%r296+2], %rs741;
	sub.s16 	%rs742, %rs1564, %rs171;
	sub.s16 	%rs743, %rs1563, %rs172;
	max.s16 	%rs744, %rs742, %rs743;
	add.s16 	%rs745, %rs1563, 1;
	max.s16 	%rs746, %rs745, %rs744;
	max.s16 	%rs747, %rs746, %rs741;
	max.s16 	%rs748, %rs747, 0;
	st.shared.u16 	[%r294+2], %rs748;
	ld.shared.u16 	%rs749, [%r294+4];
	sub.s16 	%rs750, %rs749, %rs171;
	ld.shared.u16 	%rs751, [%r296+4];
	sub.s16 	%rs752, %rs751, %rs172;
	max.s16 	%rs753, %rs750, %rs752;
	st.shared.u16 	[%r296+4], %rs753;
	sub.s16 	%rs754, %rs744, %rs171;
	sub.s16 	%rs755, %rs737, %rs172;
	max.s16 	%rs756, %rs754, %rs755;
	add.s16 	%rs757, %rs737, 1;
	max.s16 	%rs758, %rs757, %rs756;
	max.s16 	%rs759, %rs758, %rs753;
	max.s16 	%rs760, %rs759, 0;
	st.shared.u16 	[%r294+4], %rs760;
	ld.shared.u16 	%rs761, [%r294+6];
	sub.s16 	%rs762, %rs761, %rs171;
	ld.shared.u16 	%rs763, [%r296+6];
	sub.s16 	%rs764, %rs763, %rs172;
	max.s16 	%rs765, %rs762, %rs764;
	st.shared.u16 	[%r296+6], %rs765;
	sub.s16 	%rs766, %rs756, %rs171;
	sub.s16 	%rs767, %rs749, %rs172;
	max.s16 	%rs768, %rs766, %rs767;
	add.s16 	%rs769, %rs749, 1;
	max.s16 	%rs770, %rs769, %rs768;
	max.s16 	%rs771, %rs770, %rs765;
	max.s16 	%rs772, %rs771, 0;
	st.shared.u16 	[%r294+6], %rs772;
	add.s32 	%r422, %r422, 4;
	ld.shared.u16 	%rs1563, [%r294+8];
	sub.s16 	%rs773, %rs1563, %rs171;
	ld.shared.u16 	%rs774, [%r296+8];
	sub.s16 	%rs775, %rs774, %rs172;
	max.s16 	%rs776, %rs773, %rs775;
	st.shared.u16 	[%r296+8], %rs776;
	sub.s16 	%rs777, %rs768, %rs171;
	sub.s16 	%rs778, %rs761, %rs172;
	max.s16 	%rs1564, %rs777, %rs778;
	add.s16 	%rs779, %rs761, 1;
	max.s16 	%rs780, %rs779, %rs1564;
	max.s16 	%rs781, %rs780, %rs776;
	max.s16 	%rs782, %rs781, 0;
	st.shared.u16 	[%r294+8], %rs782;
	add.s32 	%r421, %r421, 4;
	setp.ne.s32 	%p66, %r421, %r10;
	@%p66 bra 	$L__BB6_88;
$L__BB6_89:
	setp.eq.s32 	%p67, %r9, 0;
	@%p67 bra 	$L__BB6_93;
	setp.eq.s32 	%p68, %r9, 1;
	shl.b32 	%r297, %r422, 1;
	mov.u32 	%r298, _ZZ10swat_stripPclS_lsslE2H0;
	add.s32 	%r78, %r298, %r297;
	ld.shared.u16 	%rs71, [%r78+2];
	sub.s16 	%rs783, %rs71, %rs171;
	mov.u32 	%r299, _ZZ10swat_stripPclS_lsslE1F;
	add.s32 	%r79, %r299, %r297;
	ld.shared.u16 	%rs784, [%r79+2];
	sub.s16 	%rs785, %rs784, %rs172;
	max.s16 	%rs786, %rs783, %rs785;
	st.shared.u16 	[%r79+2], %rs786;
	sub.s16 	%rs787, %rs1564, %rs171;
	sub.s16 	%rs788, %rs1563, %rs172;
	max.s16 	%rs72, %rs787, %rs788;
	add.s16 	%rs789, %rs1563, 1;
	max.s16 	%rs790, %rs789, %rs72;
	max.s16 	%rs791, %rs790, %rs786;
	max.s16 	%rs792, %rs791, 0;
	st.shared.u16 	[%r78+2], %rs792;
	@%p68 bra 	$L__BB6_93;
	setp.eq.s32 	%p69, %r9, 2;
	ld.shared.u16 	%rs73, [%r78+4];
	sub.s16 	%rs793, %rs73, %rs171;
	ld.shared.u16 	%rs794, [%r79+4];
	sub.s16 	%rs795, %rs794, %rs172;
	max.s16 	%rs796, %rs793, %rs795;
	st.shared.u16 	[%r79+4], %rs796;
	sub.s16 	%rs797, %rs72, %rs171;
	sub.s16 	%rs798, %rs71, %rs172;
	max.s16 	%rs74, %rs797, %rs798;
	add.s16 	%rs799, %rs71, 1;
	max.s16 	%rs800, %rs799, %rs74;
	max.s16 	%rs801, %rs800, %rs796;
	max.s16 	%rs802, %rs801, 0;
	st.shared.u16 	[%r78+4], %rs802;
	@%p69 bra 	$L__BB6_93;
	ld.shared.u16 	%rs803, [%r78+6];
	sub.s16 	%rs804, %rs803, %rs171;
	ld.shared.u16 	%rs805, [%r79+6];
	sub.s16 	%rs806, %rs805, %rs172;
	max.s16 	%rs807, %rs804, %rs806;
	st.shared.u16 	[%r79+6], %rs807;
	sub.s16 	%rs808, %rs74, %rs171;
	sub.s16 	%rs809, %rs73, %rs172;
	max.s16 	%rs810, %rs808, %rs809;
	add.s16 	%rs811, %rs73, 1;
	max.s16 	%rs812, %rs811, %rs810;
	max.s16 	%rs813, %rs812, %rs807;
	max.s16 	%rs814, %rs813, 0;
	st.shared.u16 	[%r78+6], %rs814;
$L__BB6_93:
	add.s32 	%r419, %r419, 1;
	cvt.u64.u32 	%rd49, %r419;
	setp.gt.s64 	%p70, %rd26, %rd49;
	@%p70 bra 	$L__BB6_85;
	mov.b32 	%r423, 0;
$L__BB6_95:
	setp.le.s32 	%p71, %r3, %r2;
	@%p71 bra 	$L__BB6_103;
	setp.lt.u32 	%p72, %r5, 3;
	mov.b16 	%rs1567, 0;
	mov.u32 	%r426, %r2;
	mov.u16 	%rs1568, %rs1567;
	@%p72 bra 	$L__BB6_99;
	mov.b32 	%r425, 0;
	mov.b16 	%rs1567, 0;
	mov.u32 	%r426, %r2;
$L__BB6_98:
	.pragma "nounroll";
	shl.b32 	%r302, %r426, 1;
	mov.u32 	%r303, _ZZ10swat_stripPclS_lsslE2H0;
	add.s32 	%r304, %r303, %r302;
	ld.shared.u16 	%rs817, [%r304+2];
	sub.s16 	%rs818, %rs817, %rs171;
	mov.u32 	%r305, _ZZ10swat_stripPclS_lsslE1F;
	add.s32 	%r306, %r305, %r302;
	ld.shared.u16 	%rs819, [%r306+2];
	sub.s16 	%rs820, %rs819, %rs172;
	max.s16 	%rs821, %rs818, %rs820;
	st.shared.u16 	[%r306+2], %rs821;
	sub.s16 	%rs822, %rs1568, %rs171;
	sub.s16 	%rs823, %rs1567, %rs172;
	max.s16 	%rs824, %rs822, %rs823;
	add.s16 	%rs825, %rs1567, 1;
	max.s16 	%rs826, %rs825, %rs824;
	max.s16 	%rs827, %rs826, %rs821;
	max.s16 	%rs828, %rs827, 0;
	st.shared.u16 	[%r304+2], %rs828;
	ld.shared.u16 	%rs829, [%r304+4];
	sub.s16 	%rs830, %rs829, %rs171;
	ld.shared.u16 	%rs831, [%r306+4];
	sub.s16 	%rs832, %rs831, %rs172;
	max.s16 	%rs833, %rs830, %rs832;
	st.shared.u16 	[%r306+4], %rs833;
	sub.s16 	%rs834, %rs824, %rs171;
	sub.s16 	%rs835, %rs817, %rs172;
	max.s16 	%rs836, %rs834, %rs835;
	add.s16 	%rs837, %rs817, 1;
	max.s16 	%rs838, %rs837, %rs836;
	max.s16 	%rs839, %rs838, %rs833;
	max.s16 	%rs840, %rs839, 0;
	st.shared.u16 	[%r304+4], %rs840;
	ld.shared.u16 	%rs841, [%r304+6];
	sub.s16 	%rs842, %rs841, %rs171;
	ld.shared.u16 	%rs843, [%r306+6];
	sub.s16 	%rs844, %rs843, %rs172;
	max.s16 	%rs845, %rs842, %rs844;
	st.shared.u16 	[%r306+6], %rs845;
	sub.s16 	%rs846, %rs836, %rs171;
	sub.s16 	%rs847, %rs829, %rs172;
	max.s16 	%rs848, %rs846, %rs847;
	add.s16 	%rs849, %rs829, 1;
	max.s16 	%rs850, %rs849, %rs848;
	max.s16 	%rs851, %rs850, %rs845;
	max.s16 	%rs852, %rs851, 0;
	st.shared.u16 	[%r304+6], %rs852;
	add.s32 	%r426, %r426, 4;
	ld.shared.u16 	%rs1567, [%r304+8];
	sub.s16 	%rs853, %rs1567, %rs171;
	ld.shared.u16 	%rs854, [%r306+8];
	sub.s16 	%rs855, %rs854, %rs172;
	max.s16 	%rs856, %rs853, %rs855;
	st.shared.u16 	[%r306+8], %rs856;
	sub.s16 	%rs857, %rs848, %rs171;
	sub.s16 	%rs858, %rs841, %rs172;
	max.s16 	%rs1568, %rs857, %rs858;
	add.s16 	%rs859, %rs841, 1;
	max.s16 	%rs860, %rs859, %rs1568;
	max.s16 	%rs861, %rs860, %rs856;
	max.s16 	%rs862, %rs861, 0;
	st.shared.u16 	[%r304+8], %rs862;
	add.s32 	%r425, %r425, 4;
	setp.ne.s32 	%p73, %r425, %r10;
	@%p73 bra 	$L__BB6_98;
$L__BB6_99:
	setp.eq.s32 	%p74, %r9, 0;
	@%p74 bra 	$L__BB6_103;
	setp.eq.s32 	%p75, %r9, 1;
	shl.b32 	%r307, %r426, 1;
	mov.u32 	%r308, _ZZ10swat_stripPclS_lsslE2H0;
	add.s32 	%r87, %r308, %r307;
	ld.shared.u16 	%rs81, [%r87+2];
	sub.s16 	%rs863, %rs81, %rs171;
	mov.u32 	%r309, _ZZ10swat_stripPclS_lsslE1F;
	add.s32 	%r88, %r309, %r307;
	ld.shared.u16 	%rs864, [%r88+2];
	sub.s16 	%rs865, %rs864, %rs172;
	max.s16 	%rs866, %rs863, %rs865;
	st.shared.u16 	[%r88+2], %rs866;
	sub.s16 	%rs867, %rs1568, %rs171;
	sub.s16 	%rs868, %rs1567, %rs172;
	max.s16 	%rs82, %rs867, %rs868;
	add.s16 	%rs869, %rs1567, 1;
	max.s16 	%rs870, %rs869, %rs82;
	max.s16 	%rs871, %rs870, %rs866;
	max.s16 	%rs872, %rs871, 0;
	st.shared.u16 	[%r87+2], %rs872;
	@%p75 bra 	$L__BB6_103;
	setp.eq.s32 	%p76, %r9, 2;
	ld.shared.u16 	%rs83, [%r87+4];
	sub.s16 	%rs873, %rs83, %rs171;
	ld.shared.u16 	%rs874, [%r88+4];
	sub.s16 	%rs875, %rs874, %rs172;
	max.s16 	%rs876, %rs873, %rs875;
	st.shared.u16 	[%r88+4], %rs876;
	sub.s16 	%rs877, %rs82, %rs171;
	sub.s16 	%rs878, %rs81, %rs172;
	max.s16 	%rs84, %rs877, %rs878;
	add.s16 	%rs879, %rs81, 1;
	max.s16 	%rs880, %rs879, %rs84;
	max.s16 	%rs881, %rs880, %rs876;
	max.s16 	%rs882, %rs881, 0;
	st.shared.u16 	[%r87+4], %rs882;
	@%p76 bra 	$L__BB6_103;
	ld.shared.u16 	%rs883, [%r87+6];
	sub.s16 	%rs884, %rs883, %rs171;
	ld.shared.u16 	%rs885, [%r88+6];
	sub.s16 	%rs886, %rs885, %rs172;
	max.s16 	%rs887, %rs884, %rs886;
	st.shared.u16 	[%r88+6], %rs887;
	sub.s16 	%rs888, %rs84, %rs171;
	sub.s16 	%rs889, %rs83, %rs172;
	max.s16 	%rs890, %rs888, %rs889;
	add.s16 	%rs891, %rs83, 1;
	max.s16 	%rs892, %rs891, %rs890;
	max.s16 	%rs893, %rs892, %rs887;
	max.s16 	%rs894, %rs893, 0;
	st.shared.u16 	[%r87+6], %rs894;
$L__BB6_103:
	add.s32 	%r423, %r423, 1;
	cvt.u64.u32 	%rd50, %r423;
	setp.gt.s64 	%p77, %rd26, %rd50;
	@%p77 bra 	$L__BB6_95;
	mov.b32 	%r427, 0;
$L__BB6_105:
	setp.le.s32 	%p78, %r3, %r2;
	@%p78 bra 	$L__BB6_113;
	setp.lt.u32 	%p79, %r5, 3;
	mov.b16 	%rs1571, 0;
	mov.u32 	%r430, %r2;
	mov.u16 	%rs1572, %rs1571;
	@%p79 bra 	$L__BB6_109;
	mov.b32 	%r429, 0;
	mov.b16 	%rs1571, 0;
	mov.u32 	%r430, %r2;
$L__BB6_108:
	.pragma "nounroll";
	shl.b32 	%r312, %r430, 1;
	mov.u32 	%r313, _ZZ10swat_stripPclS_lsslE2H0;
	add.s32 	%r314, %r313, %r312;
	ld.shared.u16 	%rs897, [%r314+2];
	sub.s16 	%rs898, %rs897, %rs171;
	mov.u32 	%r315, _ZZ10swat_stripPclS_lsslE1F;
	add.s32 	%r316, %r315, %r312;
	ld.shared.u16 	%rs899, [%r316+2];
	sub.s16 	%rs900, %rs899, %rs172;
	max.s16 	%rs901, %rs898, %rs900;
	st.shared.u16 	[%r316+2], %rs901;
	sub.s16 	%rs902, %rs1572, %rs171;
	sub.s16 	%rs903, %rs1571, %rs172;
	max.s16 	%rs904, %rs902, %rs903;
	add.s16 	%rs905, %rs1571, 1;
	max.s16 	%rs906, %rs905, %rs904;
	max.s16 	%rs907, %rs906, %rs901;
	max.s16 	%rs908, %rs907, 0;
	st.shared.u16 	[%r314+2], %rs908;
	ld.shared.u16 	%rs909, [%r314+4];
	sub.s16 	%rs910, %rs909, %rs171;
	ld.shared.u16 	%rs911, [%r316+4];
	sub.s16 	%rs912, %rs911, %rs172;
	max.s16 	%rs913, %rs910, %rs912;
	st.shared.u16 	[%r316+4], %rs913;
	sub.s16 	%rs914, %rs904, %rs171;
	sub.s16 	%rs915, %rs897, %rs172;
	max.s16 	%rs916, %rs914, %rs915;
	add.s16 	%rs917, %rs897, 1;
	max.s16 	%rs918, %rs917, %rs916;
	max.s16 	%rs919, %rs918, %rs913;
	max.s16 	%rs920, %rs919, 0;
	st.shared.u16 	[%r314+4], %rs920;
	ld.shared.u16 	%rs921, [%r314+6];
	sub.s16 	%rs922, %rs921, %rs171;
	ld.shared.u16 	%rs923, [%r316+6];
	sub.s16 	%rs924, %rs923, %rs172;
	max.s16 	%rs925, %rs922, %rs924;
	st.shared.u16 	[%r316+6], %rs925;
	sub.s16 	%rs926, %rs916, %rs171;
	sub.s16 	%rs927, %rs909, %rs172;
	max.s16 	%rs928, %rs926, %rs927;
	add.s16 	%rs929, %rs909, 1;
	max.s16 	%rs930, %rs929, %rs928;
	max.s16 	%rs931, %rs930, %rs925;
	max.s16 	%rs932, %rs931, 0;
	st.shared.u16 	[%r314+6], %rs932;
	add.s32 	%r430, %r430, 4;
	ld.shared.u16 	%rs1571, [%r314+8];
	sub.s16 	%rs933, %rs1571, %rs171;
	ld.shared.u16 	%rs934, [%r316+8];
	sub.s16 	%rs935, %rs934, %rs172;
	max.s16 	%rs936, %rs933, %rs935;
	st.shared.u16 	[%r316+8], %rs936;
	sub.s16 	%rs937, %rs928, %rs171;
	sub.s16 	%rs938, %rs921, %rs172;
	max.s16 	%rs1572, %rs937, %rs938;
	add.s16 	%rs939, %rs921, 1;
	max.s16 	%rs940, %rs939, %rs1572;
	max.s16 	%rs941, %rs940, %rs936;
	max.s16 	%rs942, %rs941, 0;
	st.shared.u16 	[%r314+8], %rs942;
	add.s32 	%r429, %r429, 4;
	setp.ne.s32 	%p80, %r429, %r10;
	@%p80 bra 	$L__BB6_108;
$L__BB6_109:
	setp.eq.s32 	%p81, %r9, 0;
	@%p81 bra 	$L__BB6_113;
	setp.eq.s32 	%p82, %r9, 1;
	shl.b32 	%r317, %r430, 1;
	mov.u32 	%r318, _ZZ10swat_stripPclS_lsslE2H0;
	add.s32 	%r96, %r318, %r317;
	ld.shared.u16 	%rs91, [%r96+2];
	sub.s16 	%rs943, %rs91, %rs171;
	mov.u32 	%r319, _ZZ10swat_stripPclS_lsslE1F;
	add.s32 	%r97, %r319, %r317;
	ld.shared.u16 	%rs944, [%r97+2];
	sub.s16 	%rs945, %rs944, %rs172;
	max.s16 	%rs946, %rs943, %rs945;
	st.shared.u16 	[%r97+2], %rs946;
	sub.s16 	%rs947, %rs1572, %rs171;
	sub.s16 	%rs948, %rs1571, %rs172;
	max.s16 	%rs92, %rs947, %rs948;
	add.s16 	%rs949, %rs1571, 1;
	max.s16 	%rs950, %rs949, %rs92;
	max.s16 	%rs951, %rs950, %rs946;
	max.s16 	%rs952, %rs951, 0;
	st.shared.u16 	[%r96+2], %rs952;
	@%p82 bra 	$L__BB6_113;
	setp.eq.s32 	%p83, %r9, 2;
	ld.shared.u16 	%rs93, [%r96+4];
	sub.s16 	%rs953, %rs93, %rs171;
	ld.shared.u16 	%rs954, [%r97+4];
	sub.s16 	%rs955, %rs954, %rs172;
	max.s16 	%rs956, %rs953, %rs955;
	st.shared.u16 	[%r97+4], %rs956;
	sub.s16 	%rs957, %rs92, %rs171;
	sub.s16 	%rs958, %rs91, %rs172;
	max.s16 	%rs94, %rs957, %rs958;
	add.s16 	%rs959, %rs91, 1;
	max.s16 	%rs960, %rs959, %rs94;
	max.s16 	%rs961, %rs960, %rs956;
	max.s16 	%rs962, %rs961, 0;
	st.shared.u16 	[%r96+4], %rs962;
	@%p83 bra 	$L__BB6_113;
	ld.shared.u16 	%rs963, [%r96+6];
	sub.s16 	%rs964, %rs963, %rs171;
	ld.shared.u16 	%rs965, [%r97+6];
	sub.s16 	%rs966, %rs965, %rs172;
	max.s16 	%rs967, %rs964, %rs966;
	st.shared.u16 	[%r97+6], %rs967;
	sub.s16 	%rs968, %rs94, %rs171;
	sub.s16 	%rs969, %rs93, %rs172;
	max.s16 	%rs970, %rs968, %rs969;
	add.s16 	%rs971, %rs93, 1;
	max.s16 	%rs972, %rs971, %rs970;
	max.s16 	%rs973, %rs972, %rs967;
	max.s16 	%rs974, %rs973, 0;
	st.shared.u16 	[%r96+6], %rs974;
$L__BB6_113:
	add.s32 	%r427, %r427, 1;
	cvt.u64.u32 	%rd51, %r427;
	setp.gt.s64 	%p84, %rd26, %rd51;
	@%p84 bra 	$L__BB6_105;
	mov.b32 	%r431, 0;
$L__BB6_115:
	setp.le.s32 	%p85, %r3, %r2;
	@%p85 bra 	$L__BB6_123;
	setp.lt.u32 	%p86, %r5, 3;
	mov.b16 	%rs1575, 0;
	mov.u32 	%r434, %r2;
	mov.u16 	%rs1576, %rs1575;
	@%p86 bra 	$L__BB6_119;
	mov.b32 	%r433, 0;
	mov.b16 	%rs1575, 0;
	mov.u32 	%r434, %r2;
$L__BB6_118:
	.pragma "nounroll";
	shl.b32 	%r322, %r434, 1;
	mov.u32 	%r323, _ZZ10swat_stripPclS_lsslE2H0;
	add.s32 	%r324, %r323, %r322;
	ld.shared.u16 	%rs977, [%r324+2];
	sub.s16 	%rs978, %rs977, %rs171;
	mov.u32 	%r325, _ZZ10swat_stripPclS_lsslE1F;
	add.s32 	%r326, %r325, %r322;
	ld.shared.u16 	%rs979, [%r326+2];
	sub.s16 	%rs980, %rs979, %rs172;
	max.s16 	%rs981, %rs978, %rs980;
	st.shared.u16 	[%r326+2], %rs981;
	sub.s16 	%rs982, %rs1576, %rs171;
	sub.s16 	%rs983, %rs1575, %rs172;
	max.s16 	%rs984, %rs982, %rs983;
	add.s16 	%rs985, %rs1575, 1;
	max.s16 	%rs986, %rs985, %rs984;
	max.s16 	%rs987, %rs986, %rs981;
	max.s16 	%rs988, %rs987, 0;
	st.shared.u16 	[%r324+2], %rs988;
	ld.shared.u16 	%rs989, [%r324+4];
	sub.s16 	%rs990, %rs989, %rs171;
	ld.shared.u16 	%rs991, [%r326+4];
	sub.s16 	%rs992, %rs991, %rs172;
	max.s16 	%rs993, %rs990, %rs992;
	st.shared.u16 	[%r326+4], %rs993;
	sub.s16 	%rs994, %rs984, %rs171;
	sub.s16 	%rs995, %rs977, %rs172;
	max.s16 	%rs996, %rs994, %rs995;
	add.s16 	%rs997, %rs977, 1;
	max.s16 	%rs998, %rs997, %rs996;
	max.s16 	%rs999, %rs998, %rs993;
	max.s16 	%rs1000, %rs999, 0;
	st.shared.u16 	[%r324+4], %rs1000;
	ld.shared.u16 	%rs1001, [%r324+6];
	sub.s16 	%rs1002, %rs1001, %rs171;
	ld.shared.u16 	%rs1003, [%r326+6];
	sub.s16 	%rs1004, %rs1003, %rs172;
	max.s16 	%rs1005, %rs1002, %rs1004;
	st.shared.u16 	[%r326+6], %rs1005;
	sub.s16 	%rs1006, %rs996, %rs171;
	sub.s16 	%rs1007, %rs989, %rs172;
	max.s16 	%rs1008, %rs1006, %rs1007;
	add.s16 	%rs1009, %rs989, 1;
	max.s16 	%rs1010, %rs1009, %rs1008;
	max.s16 	%rs1011, %rs1010, %rs1005;
	max.s16 	%rs1012, %rs1011, 0;
	st.shared.u16 	[%r324+6], %rs1012;
	add.s32 	%r434, %r434, 4;
	ld.shared.u16 	%rs1575, [%r324+8];
	sub.s16 	%rs1013, %rs1575, %rs171;
	ld.shared.u16 	%rs1014, [%r326+8];
	sub.s16 	%rs1015, %rs1014, %rs172;
	max.s16 	%rs1016, %rs1013, %rs1015;
	st.shared.u16 	[%r326+8], %rs1016;
	sub.s16 	%rs1017, %rs1008, %rs171;
	sub.s16 	%rs1018, %rs1001, %rs172;
	max.s16 	%rs1576, %rs1017, %rs1018;
	add.s16 	%rs1019, %rs1001, 1;
	max.s16 	%rs1020, %rs1019, %rs1576;
	max.s16 	%rs1021, %rs1020, %rs1016;
	max.s16 	%rs1022, %rs1021, 0;
	st.shared.u16 	[%r324+8], %rs1022;
	add.s32 	%r433, %r433, 4;
	setp.ne.s32 	%p87, %r433, %r10;
	@%p87 bra 	$L__BB6_118;
$L__BB6_119:
	setp.eq.s32 	%p88, %r9, 0;
	@%p88 bra 	$L__BB6_123;
	setp.eq.s32 	%p89, %r9, 1;
	shl.b32 	%r327, %r434, 1;
	mov.u32 	%r328, _ZZ10swat_stripPclS_lsslE2H0;
	add.s32 	%r105, %r328, %r327;
	ld.shared.u16 	%rs101, [%r105+2];
	sub.s16 	%rs1023, %rs101, %rs171;
	mov.u32 	%r329, _ZZ10swat_stripPclS_lsslE1F;
	add.s32 	%r106, %r329, %r327;
	ld.shared.u16 	%rs1024, [%r106+2];
	sub.s16 	%rs1025, %rs1024, %rs172;
	max.s16 	%rs1026, %rs1023, %rs1025;
	st.shared.u16 	[%r106+2], %rs1026;
	sub.s16 	%rs1027, %rs1576, %rs171;
	sub.s16 	%rs1028, %rs1575, %rs172;
	max.s16 	%rs102, %rs1027, %rs1028;
	add.s16 	%rs1029, %rs1575, 1;
	max.s16 	%rs1030, %rs1029, %rs102;
	max.s16 	%rs1031, %rs1030, %rs1026;
	max.s16 	%rs1032, %rs1031, 0;
	st.shared.u16 	[%r105+2], %rs1032;
	@%p89 bra 	$L__BB6_123;
	setp.eq.s32 	%p90, %r9, 2;
	ld.shared.u16 	%rs103, [%r105+4];
	sub.s16 	%rs1033, %rs103, %rs171;
	ld.shared.u16 	%rs1034, [%r106+4];
	sub.s16 	%rs1035, %rs1034, %rs172;
	max.s16 	%rs1036, %rs1033, %rs1035;
	st.shared.u16 	[%r106+4], %rs1036;
	sub.s16 	%rs1037, %rs102, %rs171;
	sub.s16 	%rs1038, %rs101, %rs172;
	max.s16 	%rs104, %rs1037, %rs1038;
	add.s16 	%rs1039, %rs101, 1;
	max.s16 	%rs1040, %rs1039, %rs104;
	max.s16 	%rs1041, %rs1040, %rs1036;
	max.s16 	%rs1042, %rs1041, 0;
	st.shared.u16 	[%r105+4], %rs1042;
	@%p90 bra 	$L__BB6_123;
	ld.shared.u16 	%rs1043, [%r105+6];
	sub.s16 	%rs1044, %rs1043, %rs171;
	ld.shared.u16 	%rs1045, [%r106+6];
	sub.s16 	%rs1046, %rs1045, %rs172;
	max.s16 	%rs1047, %rs1044, %rs1046;
	st.shared.u16 	[%r106+6], %rs1047;
	sub.s16 	%rs1048, %rs104, %rs171;
	sub.s16 	%rs1049, %rs103, %rs172;
	max.s16 	%rs1050, %rs1048, %rs1049;
	add.s16 	%rs1051, %rs103, 1;
	max.s16 	%rs1052, %rs1051, %rs1050;
	max.s16 	%rs1053, %rs1052, %rs1047;
	max.s16 	%rs1054, %rs1053, 0;
	st.shared.u16 	[%r105+6], %rs1054;
$L__BB6_123:
	add.s32 	%r431, %r431, 1;
	cvt.u64.u32 	%rd52, %r431;
	setp.gt.s64 	%p91, %rd26, %rd52;
	@%p91 bra 	$L__BB6_115;
	mov.b32 	%r435, 0;
$L__BB6_125:
	setp.le.s32 	%p92, %r3, %r2;
	@%p92 bra 	$L__BB6_133;
	setp.lt.u32 	%p93, %r5, 3;
	mov.b16 	%rs1579, 0;
	mov.u32 	%r438, %r2;
	mov.u16 	%rs1580, %rs1579;
	@%p93 bra 	$L__BB6_129;
	mov.b32 	%r437, 0;
	mov.b16 	%rs1579, 0;
	mov.u32 	%r438, %r2;
$L__BB6_128:
	.pragma "nounroll";
	shl.b32 	%r332, %r438, 1;
	mov.u32 	%r333, _ZZ10swat_stripPclS_lsslE2H0;
	add.s32 	%r334, %r333, %r332;
	ld.shared.u16 	%rs1057, [%r334+2];
	sub.s16 	%rs1058, %rs1057, %rs171;
	mov.u32 	%r335, _ZZ10swat_stripPclS_lsslE1F;
	add.s32 	%r336, %r335, %r332;
	ld.shared.u16 	%rs1059, [%r336+2];
	sub.s16 	%rs1060, %rs1059, %rs172;
	max.s16 	%rs1061, %rs1058, %rs1060;
	st.shared.u16 	[%r336+2], %rs1061;
	sub.s16 	%rs1062, %rs1580, %rs171;
	sub.s16 	%rs1063, %rs1579, %rs172;
	max.s16 	%rs1064, %rs1062, %rs1063;
	add.s16 	%rs1065, %rs1579, 1;
	max.s16 	%rs1066, %rs1065, %rs1064;
	max.s16 	%rs1067, %rs1066, %rs1061;
	max.s16 	%rs1068, %rs1067, 0;
	st.shared.u16 	[%r334+2], %rs1068;
	ld.shared.u16 	%rs1069, [%r334+4];
	sub.s16 	%rs1070, %rs1069, %rs171;
	ld.shared.u16 	%rs1071, [%r336+4];
	sub.s16 	%rs1072, %rs1071, %rs172;
	max.s16 	%rs1073, %rs1070, %rs1072;
	st.shared.u16 	[%r336+4], %rs1073;
	sub.s16 	%rs1074, %rs1064, %rs171;
	sub.s16 	%rs1075, %rs1057, %rs172;
	max.s16 	%rs1076, %rs1074, %rs1075;
	add.s16 	%rs1077, %rs1057, 1;
	max.s16 	%rs1078, %rs1077, %rs1076;
	max.s16 	%rs1079, %rs1078, %rs1073;
	max.s16 	%rs1080, %rs1079, 0;
	st.shared.u16 	[%r334+4], %rs1080;
	ld.shared.u16 	%rs1081, [%r334+6];
	sub.s16 	%rs1082, %rs1081, %rs171;
	ld.shared.u16 	%rs1083, [%r336+6];
	sub.s16 	%rs1084, %rs1083, %rs172;
	max.s16 	%rs1085, %rs1082, %rs1084;
	st.shared.u16 	[%r336+6], %rs1085;
	sub.s16 	%rs1086, %rs1076, %rs171;
	sub.s16 	%rs1087, %rs1069, %rs172;
	max.s16 	%rs1088, %rs1086, %rs1087;
	add.s16 	%rs1089, %rs1069, 1;
	max.s16 	%rs1090, %rs1089, %rs1088;
	max.s16 	%rs1091, %rs1090, %rs1085;
	max.s16 	%rs1092, %rs1091, 0;
	st.shared.u16 	[%r334+6], %rs1092;
	add.s32 	%r438, %r438, 4;
	ld.shared.u16 	%rs1579, [%r334+8];
	sub.s16 	%rs1093, %rs1579, %rs171;
	ld.shared.u16 	%rs1094, [%r336+8];
	sub.s16 	%rs1095, %rs1094, %rs172;
	max.s16 	%rs1096, %rs1093, %rs1095;
	st.shared.u16 	[%r336+8], %rs1096;
	sub.s16 	%rs1097, %rs1088, %rs171;
	sub.s16 	%rs1098, %rs1081, %rs172;
	max.s16 	%rs1580, %rs1097, %rs1098;
	add.s16 	%rs1099, %rs1081, 1;
	max.s16 	%rs1100, %rs1099, %rs1580;
	max.s16 	%rs1101, %rs1100, %rs1096;
	max.s16 	%rs1102, %rs1101, 0;
	st.shared.u16 	[%r334+8], %rs1102;
	add.s32 	%r437, %r437, 4;
	setp.ne.s32 	%p94, %r437, %r10;
	@%p94 bra 	$L__BB6_128;
$L__BB6_129:
	setp.eq.s32 	%p95, %r9, 0;
	@%p95 bra 	$L__BB6_133;
	setp.eq.s32 	%p96, %r9, 1;
	shl.b32 	%r337, %r438, 1;
	mov.u32 	%r338, _ZZ10swat_stripPclS_lsslE2H0;
	add.s32 	%r114, %r338, %r337;
	ld.shared.u16 	%rs111, [%r114+2];
	sub.s16 	%rs1103, %rs111, %rs171;
	mov.u32 	%r339, _ZZ10swat_stripPclS_lsslE1F;
	add.s32 	%r115, %r339, %r337;
	ld.shared.u16 	%rs1104, [%r115+2];
	sub.s16 	%rs1105, %rs1104, %rs172;
	max.s16 	%rs1106, %rs1103, %rs1105;
	st.shared.u16 	[%r115+2], %rs1106;
	sub.s16 	%rs1107, %rs1580, %rs171;
	sub.s16 	%rs1108, %rs1579, %rs172;
	max.s16 	%rs112, %rs1107, %rs1108;
	add.s16 	%rs1109, %rs1579, 1;
	max.s16 	%rs1110, %rs1109, %rs112;
	max.s16 	%rs1111, %rs1110, %rs1106;
	max.s16 	%rs1112, %rs1111, 0;
	st.shared.u16 	[%r114+2], %rs1112;
	@%p96 bra 	$L__BB6_133;
	setp.eq.s32 	%p97, %r9, 2;
	ld.shared.u16 	%rs113, [%r114+4];
	sub.s16 	%rs1113, %rs113, %rs171;
	ld.shared.u16 	%rs1114, [%r115+4];
	sub.s16 	%rs1115, %rs1114, %rs172;
	max.s16 	%rs1116, %rs1113, %rs1115;
	st.shared.u16 	[%r115+4], %rs1116;
	sub.s16 	%rs1117, %rs112, %rs171;
	sub.s16 	%rs1118, %rs111, %rs172;
	max.s16 	%rs114, %rs1117, %rs1118;
	add.s16 	%rs1119, %rs111, 1;
	max.s16 	%rs1120, %rs1119, %rs114;
	max.s16 	%rs1121, %rs1120, %rs1116;
	max.s16 	%rs1122, %rs1121, 0;
	st.shared.u16 	[%r114+4], %rs1122;
	@%p97 bra 	$L__BB6_133;
	ld.shared.u16 	%rs1123, [%r114+6];
	sub.s16 	%rs1124, %rs1123, %rs171;
	ld.shared.u16 	%rs1125, [%r115+6];
	sub.s16 	%rs1126, %rs1125, %rs172;
	max.s16 	%rs1127, %rs1124, %rs1126;
	st.shared.u16 	[%r115+6], %rs1127;
	sub.s16 	%rs1128, %rs114, %rs171;
	sub.s16 	%rs1129, %rs113, %rs172;
	max.s16 	%rs1130, %rs1128, %rs1129;
	add.s16 	%rs1131, %rs113, 1;
	max.s16 	%rs1132, %rs1131, %rs1130;
	max.s16 	%rs1133, %rs1132, %rs1127;
	max.s16 	%rs1134, %rs1133, 0;
	st.shared.u16 	[%r114+6], %rs1134;
$L__BB6_133:
	add.s32 	%r435, %r435, 1;
	cvt.u64.u32 	%rd53, %r435;
	setp.gt.s64 	%p98, %rd26, %rd53;
	@%p98 bra 	$L__BB6_125;
	mov.b32 	%r439, 0;
$L__BB6_135:
	setp.le.s32 	%p99, %r3, %r2;
	@%p99 bra 	$L__BB6_143;
	setp.lt.u32 	%p100, %r5, 3;
	mov.b16 	%rs1583, 0;
	mov.u32 	%r442, %r2;
	mov.u16 	%rs1584, %rs1583;
	@%p100 bra 	$L__BB6_139;
	mov.b32 	%r441, 0;
	mov.b16 	%rs1583, 0;
	mov.u32 	%r442, %r2;
$L__BB6_138:
	.pragma "nounroll";
	shl.b32 	%r342, %r442, 1;
	mov.u32 	%r343, _ZZ10swat_stripPclS_lsslE2H0;
	add.s32 	%r344, %r343, %r342;
	ld.shared.u16 	%rs1137, [%r344+2];
	sub.s16 	%rs1138, %rs1137, %rs171;
	mov.u32 	%r345, _ZZ10swat_stripPclS_lsslE1F;
	add.s32 	%r346, %r345, %r342;
	ld.shared.u16 	%rs1139, [%r346+2];
	sub.s16 	%rs1140, %rs1139, %rs172;
	max.s16 	%rs1141, %rs1138, %rs1140;
	st.shared.u16 	[%r346+2], %rs1141;
	sub.s16 	%rs1142, %rs1584, %rs171;
	sub.s16 	%rs1143, %rs1583, %rs172;
	max.s16 	%rs1144, %rs1142, %rs1143;
	add.s16 	%rs1145, %rs1583, 1;
	max.s16 	%rs1146, %rs1145, %rs1144;
	max.s16 	%rs1147, %rs1146, %rs1141;
	max.s16 	%rs1148, %rs1147, 0;
	st.shared.u16 	[%r344+2], %rs1148;
	ld.shared.u16 	%rs1149, [%r344+4];
	sub.s16 	%rs1150, %rs1149, %rs171;
	ld.shared.u16 	%rs1151, [%r346+4];
	sub.s16 	%rs1152, %rs1151, %rs172;
	max.s16 	%rs1153, %rs1150, %rs1152;
	st.shared.u16 	[%r346+4], %rs1153;
	sub.s16 	%rs1154, %rs1144, %rs171;
	sub.s16 	%rs1155, %rs1137, %rs172;
	max.s16 	%rs1156, %rs1154, %rs1155;
	add.s16 	%rs1157, %rs1137, 1;
	max.s16 	%rs1158, %rs1157, %rs1156;
	max.s16 	%rs1159, %rs1158, %rs1153;
	max.s16 	%rs1160, %rs1159, 0;
	st.shared.u16 	[%r344+4], %rs1160;
	ld.shared.u16 	%rs1161, [%r344+6];
	sub.s16 	%rs1162, %rs1161, %rs171;
	ld.shared.u16 	%rs1163, [%r346+6];
	sub.s16 	%rs1164, %rs1163, %rs172;
	max.s16 	%rs1165, %rs1162, %rs1164;
	st.shared.u16 	[%r346+6], %rs1165;
	sub.s16 	%rs1166, %rs1156, %rs171;
	sub.s16 	%rs1167, %rs1149, %rs172;
	max.s16 	%rs1168, %rs1166, %rs1167;
	add.s16 	%rs1169, %rs1149, 1;
	max.s16 	%rs1170, %rs1169, %rs1168;
	max.s16 	%rs1171, %rs1170, %rs1165;
	max.s16 	%rs1172, %rs1171, 0;
	st.shared.u16 	[%r344+6], %rs1172;
	add.s32 	%r442, %r442, 4;
	ld.shared.u16 	%rs1583, [%r344+8];
	sub.s16 	%rs1173, %rs1583, %rs171;
	ld.shared.u16 	%rs1174, [%r346+8];
	sub.s16 	%rs1175, %rs1174, %rs172;
	max.s16 	%rs1176, %rs1173, %rs1175;
	st.shared.u16 	[%r346+8], %rs1176;
	sub.s16 	%rs1177, %rs1168, %rs171;
	sub.s16 	%rs1178, %rs1161, %rs172;
	max.s16 	%rs1584, %rs1177, %rs1178;
	add.s16 	%rs1179, %rs1161, 1;
	max.s16 	%rs1180, %rs1179, %rs1584;
	max.s16 	%rs1181, %rs1180, %rs1176;
	max.s16 	%rs1182, %rs1181, 0;
	st.shared.u16 	[%r344+8], %rs1182;
	add.s32 	%r441, %r441, 4;
	setp.ne.s32 	%p101, %r441, %r10;
	@%p101 bra 	$L__BB6_138;
$L__BB6_139:
	setp.eq.s32 	%p102, %r9, 0;
	@%p102 bra 	$L__BB6_143;
	setp.eq.s32 	%p103, %r9, 1;
	shl.b32 	%r347, %r442, 1;
	mov.u32 	%r348, _ZZ10swat_stripPclS_lsslE2H0;
	add.s32 	%r123, %r348, %r347;
	ld.shared.u16 	%rs121, [%r123+2];
	sub.s16 	%rs1183, %rs121, %rs171;
	mov.u32 	%r349, _ZZ10swat_stripPclS_lsslE1F;
	add.s32 	%r124, %r349, %r347;
	ld.shared.u16 	%rs1184, [%r124+2];
	sub.s16 	%rs1185, %rs1184, %rs172;
	max.s16 	%rs1186, %rs1183, %rs1185;
	st.shared.u16 	[%r124+2], %rs1186;
	sub.s16 	%rs1187, %rs1584, %rs171;
	sub.s16 	%rs1188, %rs1583, %rs172;
	max.s16 	%rs122, %rs1187, %rs1188;
	add.s16 	%rs1189, %rs1583, 1;
	max.s16 	%rs1190, %rs1189, %rs122;
	max.s16 	%rs1191, %rs1190, %rs1186;
	max.s16 	%rs1192, %rs1191, 0;
	st.shared.u16 	[%r123+2], %rs1192;
	@%p103 bra 	$L__BB6_143;
	setp.eq.s32 	%p104, %r9, 2;
	ld.shared.u16 	%rs123, [%r123+4];
	sub.s16 	%rs1193, %rs123, %rs171;
	ld.shared.u16 	%rs1194, [%r124+4];
	sub.s16 	%rs1195, %rs1194, %rs172;
	max.s16 	%rs1196, %rs1193, %rs1195;
	st.shared.u16 	[%r124+4], %rs1196;
	sub.s16 	%rs1197, %rs122, %rs171;
	sub.s16 	%rs1198, %rs121, %rs172;
	max.s16 	%rs124, %rs1197, %rs1198;
	add.s16 	%rs1199, %rs121, 1;
	max.s16 	%rs1200, %rs1199, %rs124;
	max.s16 	%rs1201, %rs1200, %rs1196;
	max.s16 	%rs1202, %rs1201, 0;
	st.shared.u16 	[%r123+4], %rs1202;
	@%p104 bra 	$L__BB6_143;
	ld.shared.u16 	%rs1203, [%r123+6];
	sub.s16 	%rs1204, %rs1203, %rs171;
	ld.shared.u16 	%rs1205, [%r124+6];
	sub.s16 	%rs1206, %rs1205, %rs172;
	max.s16 	%rs1207, %rs1204, %rs1206;
	st.shared.u16 	[%r124+6], %rs1207;
	sub.s16 	%rs1208, %rs124, %rs171;
	sub.s16 	%rs1209, %rs123, %rs172;
	max.s16 	%rs1210, %rs1208, %rs1209;
	add.s16 	%rs1211, %rs123, 1;
	max.s16 	%rs1212, %rs1211, %rs1210;
	max.s16 	%rs1213, %rs1212, %rs1207;
	max.s16 	%rs1214, %rs1213, 0;
	st.shared.u16 	[%r123+6], %rs1214;
$L__BB6_143:
	add.s32 	%r439, %r439, 1;
	cvt.u64.u32 	%rd54, %r439;
	setp.gt.s64 	%p105, %rd26, %rd54;
	@%p105 bra 	$L__BB6_135;
	mov.b32 	%r443, 0;
$L__BB6_145:
	setp.le.s32 	%p106, %r3, %r2;
	@%p106 bra 	$L__BB6_153;
	setp.lt.u32 	%p107, %r5, 3;
	mov.b16 	%rs1587, 0;
	mov.u32 	%r446, %r2;
	mov.u16 	%rs1588, %rs1587;
	@%p107 bra 	$L__BB6_149;
	mov.b32 	%r445, 0;
	mov.b16 	%rs1587, 0;
	mov.u32 	%r446, %r2;
$L__BB6_148:
	.pragma "nounroll";
	shl.b32 	%r352, %r446, 1;
	mov.u32 	%r353, _ZZ10swat_stripPclS_lsslE2H0;
	add.s32 	%r354, %r353, %r352;
	ld.shared.u16 	%rs1217, [%r354+2];
	sub.s16 	%rs1218, %rs1217, %rs171;
	mov.u32 	%r355, _ZZ10swat_stripPclS_lsslE1F;
	add.s32 	%r356, %r355, %r352;
	ld.shared.u16 	%rs1219, [%r356+2];
	sub.s16 	%rs1220, %rs1219, %rs172;
	max.s16 	%rs1221, %rs1218, %rs1220;
	st.shared.u16 	[%r356+2], %rs1221;
	sub.s16 	%rs1222, %rs1588, %rs171;
	sub.s16 	%rs1223, %rs1587, %rs172;
	max.s16 	%rs1224, %rs1222, %rs1223;
	add.s16 	%rs1225, %rs1587, 1;
	max.s16 	%rs1226, %rs1225, %rs1224;
	max.s16 	%rs1227, %rs1226, %rs1221;
	max.s16 	%rs1228, %rs1227, 0;
	st.shared.u16 	[%r354+2], %rs1228;
	ld.shared.u16 	%rs1229, [%r354+4];
	sub.s16 	%rs1230, %rs1229, %rs171;
	ld.shared.u16 	%rs1231, [%r356+4];
	sub.s16 	%rs1232, %rs1231, %rs172;
	max.s16 	%rs1233, %rs1230, %rs1232;
	st.shared.u16 	[%r356+4], %rs1233;
	sub.s16 	%rs1234, %rs1224, %rs171;
	sub.s16 	%rs1235, %rs1217, %rs172;
	max.s16 	%rs1236, %rs1234, %rs1235;
	add.s16 	%rs1237, %rs1217, 1;
	max.s16 	%rs1238, %rs1237, %rs1236;
	max.s16 	%rs1239, %rs1238, %rs1233;
	max.s16 	%rs1240, %rs1239, 0;
	st.shared.u16 	[%r354+4], %rs1240;
	ld.shared.u16 	%rs1241, [%r354+6];
	sub.s16 	%rs1242, %rs1241, %rs171;
	ld.shared.u16 	%rs1243, [%r356+6];
	sub.s16 	%rs1244, %rs1243, %rs172;
	max.s16 	%rs1245, %rs1242, %rs1244;
	st.shared.u16 	[%r356+6], %rs1245;
	sub.s16 	%rs1246, %rs1236, %rs171;
	sub.s16 	%rs1247, %rs1229, %rs172;
	max.s16 	%rs1248, %rs1246, %rs1247;
	add.s16 	%rs1249, %rs1229, 1;
	max.s16 	%rs1250, %rs1249, %rs1248;
	max.s16 	%rs1251, %rs1250, %rs1245;
	max.s16 	%rs1252, %rs1251, 0;
	st.shared.u16 	[%r354+6], %rs1252;
	add.s32 	%r446, %r446, 4;
	ld.shared.u16 	%rs1587, [%r354+8];
	sub.s16 	%rs1253, %rs1587, %rs171;
	ld.shared.u16 	%rs1254, [%r356+8];
	sub.s16 	%rs1255, %rs1254, %rs172;
	max.s16 	%rs1256, %rs1253, %rs1255;
	st.shared.u16 	[%r356+8], %rs1256;
	sub.s16 	%rs1257, %rs1248, %rs171;
	sub.s16 	%rs1258, %rs1241, %rs172;
	max.s16 	%rs1588, %rs1257, %rs1258;
	add.s16 	%rs1259, %rs1241, 1;
	max.s16 	%rs1260, %rs1259, %rs1588;
	max.s16 	%rs1261, %rs1260, %rs1256;
	max.s16 	%rs1262, %rs1261, 0;
	st.shared.u16 	[%r354+8], %rs1262;
	add.s32 	%r445, %r445, 4;
	setp.ne.s32 	%p108, %r445, %r10;
	@%p108 bra 	$L__BB6_148;
$L__BB6_149:
	setp.eq.s32 	%p109, %r9, 0;
	@%p109 bra 	$L__BB6_153;
	setp.eq.s32 	%p110, %r9, 1;
	shl.b32 	%r357, %r446, 1;
	mov.u32 	%r358, _ZZ10swat_stripPclS_lsslE2H0;
	add.s32 	%r132, %r358, %r357;
	ld.shared.u16 	%rs131, [%r132+2];
	sub.s16 	%rs1263, %rs131, %rs171;
	mov.u32 	%r359, _ZZ10swat_stripPclS_lsslE1F;
	add.s32 	%r133, %r359, %r357;
	ld.shared.u16 	%rs1264, [%r133+2];
	sub.s16 	%rs1265, %rs1264, %rs172;
	max.s16 	%rs1266, %rs1263, %rs1265;
	st.shared.u16 	[%r133+2], %rs1266;
	sub.s16 	%rs1267, %rs1588, %rs171;
	sub.s16 	%rs1268, %rs1587, %rs172;
	max.s16 	%rs132, %rs1267, %rs1268;
	add.s16 	%rs1269, %rs1587, 1;
	max.s16 	%rs1270, %rs1269, %rs132;
	max.s16 	%rs1271, %rs1270, %rs1266;
	max.s16 	%rs1272, %rs1271, 0;
	st.shared.u16 	[%r132+2], %rs1272;
	@%p110 bra 	$L__BB6_153;
	setp.eq.s32 	%p111, %r9, 2;
	ld.shared.u16 	%rs133, [%r132+4];
	sub.s16 	%rs1273, %rs133, %rs171;
	ld.shared.u16 	%rs1274, [%r133+4];
	sub.s16 	%rs1275, %rs1274, %rs172;
	max.s16 	%rs1276, %rs1273, %rs1275;
	st.shared.u16 	[%r133+4], %rs1276;
	sub.s16 	%rs1277, %rs132, %rs171;
	sub.s16 	%rs1278, %rs131, %rs172;
	max.s16 	%rs134, %rs1277, %rs1278;
	add.s16 	%rs1279, %rs131, 1;
	max.s16 	%rs1280, %rs1279, %rs134;
	max.s16 	%rs1281, %rs1280, %rs1276;
	max.s16 	%rs1282, %rs1281, 0;
	st.shared.u16 	[%r132+4], %rs1282;
	@%p111 bra 	$L__BB6_153;
	ld.shared.u16 	%rs1283, [%r132+6];
	sub.s16 	%rs1284, %rs1283, %rs171;
	ld.shared.u16 	%rs1285, [%r133+6];
	sub.s16 	%rs1286, %rs1285, %rs172;
	max.s16 	%rs1287, %rs1284, %rs1286;
	st.shared.u16 	[%r133+6], %rs1287;
	sub.s16 	%rs1288, %rs134, %rs171;
	sub.s16 	%rs1289, %rs133, %rs172;
	max.s16 	%rs1290, %rs1288, %rs1289;
	add.s16 	%rs1291, %rs133, 1;
	max.s16 	%rs1292, %rs1291, %rs1290;
	max.s16 	%rs1293, %rs1292, %rs1287;
	max.s16 	%rs1294, %rs1293, 0;
	st.shared.u16 	[%r132+6], %rs1294;
$L__BB6_153:
	add.s32 	%r443, %r443, 1;
	cvt.u64.u32 	%rd55, %r443;
	setp.gt.s64 	%p112, %rd26, %rd55;
	@%p112 bra 	$L__BB6_145;
	mov.b32 	%r447, 0;
$L__BB6_155:
	setp.le.s32 	%p113, %r3, %r2;
	@%p113 bra 	$L__BB6_163;
	setp.lt.u32 	%p114, %r5, 3;
	mov.b16 	%rs1591, 0;
	mov.u32 	%r450, %r2;
	mov.u16 	%rs1592, %rs1591;
	@%p114 bra 	$L__BB6_159;
	mov.b32 	%r449, 0;
	mov.b16 	%rs1591, 0;
	mov.u32 	%r450, %r2;
$L__BB6_158:
	.pragma "nounroll";
	shl.b32 	%r362, %r450, 1;
	mov.u32 	%r363, _ZZ10swat_stripPclS_lsslE2H0;
	add.s32 	%r364, %r363, %r362;
	ld.shared.u16 	%rs1297, [%r364+2];
	sub.s16 	%rs1298, %rs1297, %rs171;
	mov.u32 	%r365, _ZZ10swat_stripPclS_lsslE1F;
	add.s32 	%r366, %r365, %r362;
	ld.shared.u16 	%rs1299, [%r366+2];
	sub.s16 	%rs1300, %rs1299, %rs172;
	max.s16 	%rs1301, %rs1298, %rs1300;
	st.shared.u16 	[%r366+2], %rs1301;
	sub.s16 	%rs1302, %rs1592, %rs171;
	sub.s16 	%rs1303, %rs1591, %rs172;
	max.s16 	%rs1304, %rs1302, %rs1303;
	add.s16 	%rs1305, %rs1591, 1;
	max.s16 	%rs1306, %rs1305, %rs1304;
	max.s16 	%rs1307, %rs1306, %rs1301;
	max.s16 	%rs1308, %rs1307, 0;
	st.shared.u16 	[%r364+2], %rs1308;
	ld.shared.u16 	%rs1309, [%r364+4];
	sub.s16 	%rs1310, %rs1309, %rs171;
	ld.shared.u16 	%rs1311, [%r366+4];
	sub.s16 	%rs1312, %rs1311, %rs172;
	max.s16 	%rs1313, %rs1310, %rs1312;
	st.shared.u16 	[%r366+4], %rs1313;
	sub.s16 	%rs1314, %rs1304, %rs171;
	sub.s16 	%rs1315, %rs1297, %rs172;
	max.s16 	%rs1316, %rs1314, %rs1315;
	add.s16 	%rs1317, %rs1297, 1;
	max.s16 	%rs1318, %rs1317, %rs1316;
	max.s16 	%rs1319, %rs1318, %rs1313;
	max.s16 	%rs1320, %rs1319, 0;
	st.shared.u16 	[%r364+4], %rs1320;
	ld.shared.u16 	%rs1321, [%r364+6];
	sub.s16 	%rs1322, %rs1321, %rs171;
	ld.shared.u16 	%rs1323, [%r366+6];
	sub.s16 	%rs1324, %rs1323, %rs172;
	max.s16 	%rs1325, %rs1322, %rs1324;
	st.shared.u16 	[%r366+6], %rs1325;
	sub.s16 	%rs1326, %rs1316, %rs171;
	sub.s16 	%rs1327, %rs1309, %rs172;
	max.s16 	%rs1328, %rs1326, %rs1327;
	add.s16 	%rs1329, %rs1309, 1;
	max.s16 	%rs1330, %rs1329, %rs1328;
	max.s16 	%rs1331, %rs1330, %rs1325;
	max.s16 	%rs1332, %rs1331, 0;
	st.shared.u16 	[%r364+6], %rs1332;
	add.s32 	%r450, %r450, 4;
	ld.shared.u16 	%rs1591, [%r364+8];
	sub.s16 	%rs1333, %rs1591, %rs171;
	ld.shared.u16 	%rs1334, [%r366+8];
	sub.s16 	%rs1335, %rs1334, %rs172;
	max.s16 	%rs1336, %rs1333, %rs1335;
	st.shared.u16 	[%r366+8], %rs1336;
	sub.s16 	%rs1337, %rs1328, %rs171;
	sub.s16 	%rs1338, %rs1321, %rs172;
	max.s16 	%rs1592, %rs1337, %rs1338;
	add.s16 	%rs1339, %rs1321, 1;
	max.s16 	%rs1340, %rs1339, %rs1592;
	max.s16 	%rs1341, %rs1340, %rs1336;
	max.s16 	%rs1342, %rs1341, 0;
	st.shared.u16 	[%r364+8], %rs1342;
	add.s32 	%r449, %r449, 4;
	setp.ne.s32 	%p115, %r449, %r10;
	@%p115 bra 	$L__BB6_158;
$L__BB6_159:
	setp.eq.s32 	%p116, %r9, 0;
	@%p116 bra 	$L__BB6_163;
	setp.eq.s32 	%p117, %r9, 1;
	shl.b32 	%r367, %r450, 1;
	mov.u32 	%r368, _ZZ10swat_stripPclS_lsslE2H0;
	add.s32 	%r141, %r368, %r367;
	ld.shared.u16 	%rs141, [%r141+2];
	sub.s16 	%rs1343, %rs141, %rs171;
	mov.u32 	%r369, _ZZ10swat_stripPclS_lsslE1F;
	add.s32 	%r142, %r369, %r367;
	ld.shared.u16 	%rs1344, [%r142+2];
	sub.s16 	%rs1345, %rs1344, %rs172;
	max.s16 	%rs1346, %rs1343, %rs1345;
	st.shared.u16 	[%r142+2], %rs1346;
	sub.s16 	%rs1347, %rs1592, %rs171;
	sub.s16 	%rs1348, %rs1591, %rs172;
	max.s16 	%rs142, %rs1347, %rs1348;
	add.s16 	%rs1349, %rs1591, 1;
	max.s16 	%rs1350, %rs1349, %rs142;
	max.s16 	%rs1351, %rs1350, %rs1346;
	max.s16 	%rs1352, %rs1351, 0;
	st.shared.u16 	[%r141+2], %rs1352;
	@%p117 bra 	$L__BB6_163;
	setp.eq.s32 	%p118, %r9, 2;
	ld.shared.u16 	%rs143, [%r141+4];
	sub.s16 	%rs1353, %rs143, %rs171;
	ld.shared.u16 	%rs1354, [%r142+4];
	sub.s16 	%rs1355, %rs1354, %rs172;
	max.s16 	%rs1356, %rs1353, %rs1355;
	st.shared.u16 	[%r142+4], %rs1356;
	sub.s16 	%rs1357, %rs142, %rs171;
	sub.s16 	%rs1358, %rs141, %rs172;
	max.s16 	%rs144, %rs1357, %rs1358;
	add.s16 	%rs1359, %rs141, 1;
	max.s16 	%rs1360, %rs1359, %rs144;
	max.s16 	%rs1361, %rs1360, %rs1356;
	max.s16 	%rs1362, %rs1361, 0;
	st.shared.u16 	[%r141+4], %rs1362;
	@%p118 bra 	$L__BB6_163;
	ld.shared.u16 	%rs1363, [%r141+6];
	sub.s16 	%rs1364, %rs1363, %rs171;
	ld.shared.u16 	%rs1365, [%r142+6];
	sub.s16 	%rs1366, %rs1365, %rs172;
	max.s16 	%rs1367, %rs1364, %rs1366;
	st.shared.u16 	[%r142+6], %rs1367;
	sub.s16 	%rs1368, %rs144, %rs171;
	sub.s16 	%rs1369, %rs143, %rs172;
	max.s16 	%rs1370, %rs1368, %rs1369;
	add.s16 	%rs1371, %rs143, 1;
	max.s16 	%rs1372, %rs1371, %rs1370;
	max.s16 	%rs1373, %rs1372, %rs1367;
	max.s16 	%rs1374, %rs1373, 0;
	st.shared.u16 	[%r141+6], %rs1374;
$L__BB6_163:
	add.s32 	%r447, %r447, 1;
	cvt.u64.u32 	%rd56, %r447;
	setp.gt.s64 	%p119, %rd26, %rd56;
	@%p119 bra 	$L__BB6_155;
	mov.b32 	%r451, 0;
$L__BB6_165:
	setp.le.s32 	%p120, %r3, %r2;
	@%p120 bra 	$L__BB6_173;
	setp.lt.u32 	%p121, %r5, 3;
	mov.b16 	%rs1595, 0;
	mov.u32 	%r454, %r2;
	mov.u16 	%rs1596, %rs1595;
	@%p121 bra 	$L__BB6_169;
	mov.b32 	%r453, 0;
	mov.b16 	%rs1595, 0;
	mov.u32 	%r454, %r2;
$L__BB6_168:
	.pragma "nounroll";
	shl.b32 	%r372, %r454, 1;
	mov.u32 	%r373, _ZZ10swat_stripPclS_lsslE2H0;
	add.s32 	%r374, %r373, %r372;
	ld.shared.u16 	%rs1377, [%r374+2];
	sub.s16 	%rs1378, %rs1377, %rs171;
	mov.u32 	%r375, _ZZ10swat_stripPclS_lsslE1F;
	add.s32 	%r376, %r375, %r372;
	ld.shared.u16 	%rs1379, [%r376+2];
	sub.s16 	%rs1380, %rs1379, %rs172;
	max.s16 	%rs1381, %rs1378, %rs1380;
	st.shared.u16 	[%r376+2], %rs1381;
	sub.s16 	%rs1382, %rs1596, %rs171;
	sub.s16 	%rs1383, %rs1595, %rs172;
	max.s16 	%rs1384, %rs1382, %rs1383;
	add.s16 	%rs1385, %rs1595, 1;
	max.s16 	%rs1386, %rs1385, %rs1384;
	max.s16 	%rs1387, %rs1386, %rs1381;
	max.s16 	%rs1388, %rs1387, 0;
	st.shared.u16 	[%r374+2], %rs1388;
	ld.shared.u16 	%rs1389, [%r374+4];
	sub.s16 	%rs1390, %rs1389, %rs171;
	ld.shared.u16 	%rs1391, [%r376+4];
	sub.s16 	%rs1392, %rs1391, %rs172;
	max.s16 	%rs1393, %rs1390, %rs1392;
	st.shared.u16 	[%r376+4], %rs1393;
	sub.s16 	%rs1394, %rs1384, %rs171;
	sub.s16 	%rs1395, %rs1377, %rs172;
	max.s16 	%rs1396, %rs1394, %rs1395;
	add.s16 	%rs1397, %rs1377, 1;
	max.s16 	%rs1398, %rs1397, %rs1396;
	max.s16 	%rs1399, %rs1398, %rs1393;
	max.s16 	%rs1400, %rs1399, 0;
	st.shared.u16 	[%r374+4], %rs1400;
	ld.shared.u16 	%rs1401, [%r374+6];
	sub.s16 	%rs1402, %rs1401, %rs171;
	ld.shared.u16 	%rs1403, [%r376+6];
	sub.s16 	%rs1404, %rs1403, %rs172;
	max.s16 	%rs1405, %rs1402, %rs1404;
	st.shared.u16 	[%r376+6], %rs1405;
	sub.s16 	%rs1406, %rs1396, %rs171;
	sub.s16 	%rs1407, %rs1389, %rs172;
	max.s16 	%rs1408, %rs1406, %rs1407;
	add.s16 	%rs1409, %rs1389, 1;
	max.s16 	%rs1410, %rs1409, %rs1408;
	max.s16 	%rs1411, %rs1410, %rs1405;
	max.s16 	%rs1412, %rs1411, 0;
	st.shared.u16 	[%r374+6], %rs1412;
	add.s32 	%r454, %r454, 4;
	ld.shared.u16 	%rs1595, [%r374+8];
	sub.s16 	%rs1413, %rs1595, %rs171;
	ld.shared.u16 	%rs1414, [%r376+8];
	sub.s16 	%rs1415, %rs1414, %rs172;
	max.s16 	%rs1416, %rs1413, %rs1415;
	st.shared.u16 	[%r376+8], %rs1416;
	sub.s16 	%rs1417, %rs1408, %rs171;
	sub.s16 	%rs1418, %rs1401, %rs172;
	max.s16 	%rs1596, %rs1417, %rs1418;
	add.s16 	%rs1419, %rs1401, 1;
	max.s16 	%rs1420, %rs1419, %rs1596;
	max.s16 	%rs1421, %rs1420, %rs1416;
	max.s16 	%rs1422, %rs1421, 0;
	st.shared.u16 	[%r374+8], %rs1422;
	add.s32 	%r453, %r453, 4;
	setp.ne.s32 	%p122, %r453, %r10;
	@%p122 bra 	$L__BB6_168;
$L__BB6_169:
	setp.eq.s32 	%p123, %r9, 0;
	@%p123 bra 	$L__BB6_173;
	setp.eq.s32 	%p124, %r9, 1;
	shl.b32 	%r377, %r454, 1;
	mov.u32 	%r378, _ZZ10swat_stripPclS_lsslE2H0;
	add.s32 	%r150, %r378, %r377;
	ld.shared.u16 	%rs151, [%r150+2];
	sub.s16 	%rs1423, %rs151, %rs171;
	mov.u32 	%r379, _ZZ10swat_stripPclS_lsslE1F;
	add.s32 	%r151, %r379, %r377;
	ld.shared.u16 	%rs1424, [%r151+2];
	sub.s16 	%rs1425, %rs1424, %rs172;
	max.s16 	%rs1426, %rs1423, %rs1425;
	st.shared.u16 	[%r151+2], %rs1426;
	sub.s16 	%rs1427, %rs1596, %rs171;
	sub.s16 	%rs1428, %rs1595, %rs172;
	max.s16 	%rs152, %rs1427, %rs1428;
	add.s16 	%rs1429, %rs1595, 1;
	max.s16 	%rs1430, %rs1429, %rs152;
	max.s16 	%rs1431, %rs1430, %rs1426;
	max.s16 	%rs1432, %rs1431, 0;
	st.shared.u16 	[%r150+2], %rs1432;
	@%p124 bra 	$L__BB6_173;
	setp.eq.s32 	%p125, %r9, 2;
	ld.shared.u16 	%rs153, [%r150+4];
	sub.s16 	%rs1433, %rs153, %rs171;
	ld.shared.u16 	%rs1434, [%r151+4];
	sub.s16 	%rs1435, %rs1434, %rs172;
	max.s16 	%rs1436, %rs1433, %rs1435;
	st.shared.u16 	[%r151+4], %rs1436;
	sub.s16 	%rs1437, %rs152, %rs171;
	sub.s16 	%rs1438, %rs151, %rs172;
	max.s16 	%rs154, %rs1437, %rs1438;
	add.s16 	%rs1439, %rs151, 1;
	max.s16 	%rs1440, %rs1439, %rs154;
	max.s16 	%rs1441, %rs1440, %rs1436;
	max.s16 	%rs1442, %rs1441, 0;
	st.shared.u16 	[%r150+4], %rs1442;
	@%p125 bra 	$L__BB6_173;
	ld.shared.u16 	%rs1443, [%r150+6];
	sub.s16 	%rs1444, %rs1443, %rs171;
	ld.shared.u16 	%rs1445, [%r151+6];
	sub.s16 	%rs1446, %rs1445, %rs172;
	max.s16 	%rs1447, %rs1444, %rs1446;
	st.shared.u16 	[%r151+6], %rs1447;
	sub.s16 	%rs1448, %rs154, %rs171;
	sub.s16 	%rs1449, %rs153, %rs172;
	max.s16 	%rs1450, %rs1448, %rs1449;
	add.s16 	%rs1451, %rs153, 1;
	max.s16 	%rs1452, %rs1451, %rs1450;
	max.s16 	%rs1453, %rs1452, %rs1447;
	max.s16 	%rs1454, %rs1453, 0;
	st.shared.u16 	[%r150+6], %rs1454;
$L__BB6_173:
	add.s32 	%r451, %r451, 1;
	cvt.u64.u32 	%rd57, %r451;
	setp.gt.s64 	%p126, %rd26, %rd57;
	@%p126 bra 	$L__BB6_165;
	add.s32 	%r391, %r391, 16;
	setp.eq.s32 	%p127, %r391, %r8;
	@%p127 bra 	$L__BB6_175;
	bra.uni 	$L__BB6_21;
$L__BB6_175:
	setp.eq.s32 	%p128, %r7, 0;
	@%p128 bra 	$L__BB6_188;
	and.b32  	%r157, %r4, 3;
	and.b32  	%r381, %r4, -4;
	neg.s32 	%r158, %r381;
	shl.b32 	%r382, %r2, 1;
	mov.u32 	%r383, _ZZ10swat_stripPclS_lsslE1F;
	add.s32 	%r384, %r382, %r383;
	add.s32 	%r159, %r384, 8;
	mov.u32 	%r385, _ZZ10swat_stripPclS_lsslE2H0;
	add.s32 	%r386, %r382, %r385;
	add.s32 	%r160, %r386, 4;
	mov.b32 	%r456, 0;
$L__BB6_177:
	.pragma "nounroll";
	mov.b32 	%r457, 0;
$L__BB6_178:
	setp.le.s32 	%p129, %r3, %r2;
	@%p129 bra 	$L__BB6_186;
	setp.lt.u32 	%p130, %r5, 3;
	mov.b16 	%rs1601, 0;
	mov.u32 	%r462, %r2;
	mov.u16 	%rs1602, %rs1601;
	@%p130 bra 	$L__BB6_182;
	mov.b16 	%rs1601, 0;
	mov.u32 	%r458, %r160;
	mov.u32 	%r459, %r159;
	mov.u32 	%r460, %r158;
	mov.u32 	%r462, %r2;
$L__BB6_181:
	.pragma "nounroll";
	ld.shared.u16 	%rs1457, [%r458+-2];
	sub.s16 	%rs1458, %rs1457, %rs171;
	ld.shared.u16 	%rs1459, [%r459+-6];
	sub.s16 	%rs1460, %rs1459, %rs172;
	max.s16 	%rs1461, %rs1458, %rs1460;
	st.shared.u16 	[%r459+-6], %rs1461;
	sub.s16 	%rs1462, %rs1602, %rs171;
	sub.s16 	%rs1463, %rs1601, %rs172;
	max.s16 	%rs1464, %rs1462, %rs1463;
	add.s16 	%rs1465, %rs1601, 1;
	max.s16 	%rs1466, %rs1465, %rs1464;
	max.s16 	%rs1467, %rs1466, %rs1461;
	max.s16 	%rs1468, %rs1467, 0;
	st.shared.u16 	[%r458+-2], %rs1468;
	ld.shared.u16 	%rs1469, [%r458];
	sub.s16 	%rs1470, %rs1469, %rs171;
	ld.shared.u16 	%rs1471, [%r459+-4];
	sub.s16 	%rs1472, %rs1471, %rs172;
	max.s16 	%rs1473, %rs1470, %rs1472;
	st.shared.u16 	[%r459+-4], %rs1473;
	sub.s16 	%rs1474, %rs1464, %rs171;
	sub.s16 	%rs1475, %rs1457, %rs172;
	max.s16 	%rs1476, %rs1474, %rs1475;
	add.s16 	%rs1477, %rs1457, 1;
	max.s16 	%rs1478, %rs1477, %rs1476;
	max.s16 	%rs1479, %rs1478, %rs1473;
	max.s16 	%rs1480, %rs1479, 0;
	st.shared.u16 	[%r458], %rs1480;
	ld.shared.u16 	%rs1481, [%r458+2];
	sub.s16 	%rs1482, %rs1481, %rs171;
	ld.shared.u16 	%rs1483, [%r459+-2];
	sub.s16 	%rs1484, %rs1483, %rs172;
	max.s16 	%rs1485, %rs1482, %rs1484;
	st.shared.u16 	[%r459+-2], %rs1485;
	sub.s16 	%rs1486, %rs1476, %rs171;
	sub.s16 	%rs1487, %rs1469, %rs172;
	max.s16 	%rs1488, %rs1486, %rs1487;
	add.s16 	%rs1489, %rs1469, 1;
	max.s16 	%rs1490, %rs1489, %rs1488;
	max.s16 	%rs1491, %rs1490, %rs1485;
	max.s16 	%rs1492, %rs1491, 0;
	st.shared.u16 	[%r458+2], %rs1492;
	add.s32 	%r462, %r462, 4;
	ld.shared.u16 	%rs1601, [%r458+4];
	sub.s16 	%rs1493, %rs1601, %rs171;
	ld.shared.u16 	%rs1494, [%r459];
	sub.s16 	%rs1495, %rs1494, %rs172;
	max.s16 	%rs1496, %rs1493, %rs1495;
	st.shared.u16 	[%r459], %rs1496;
	sub.s16 	%rs1497, %rs1488, %rs171;
	sub.s16 	%rs1498, %rs1481, %rs172;
	max.s16 	%rs1602, %rs1497, %rs1498;
	add.s16 	%rs1499, %rs1481, 1;
	max.s16 	%rs1500, %rs1499, %rs1602;
	max.s16 	%rs1501, %rs1500, %rs1496;
	max.s16 	%rs1502, %rs1501, 0;
	st.shared.u16 	[%r458+4], %rs1502;
	add.s32 	%r460, %r460, 4;
	add.s32 	%r459, %r459, 8;
	add.s32 	%r458, %r458, 8;
	setp.ne.s32 	%p131, %r460, 0;
	@%p131 bra 	$L__BB6_181;
$L__BB6_182:
	setp.eq.s32 	%p132, %r157, 0;
	@%p132 bra 	$L__BB6_186;
	setp.eq.s32 	%p133, %r157, 1;
	shl.b32 	%r388, %r462, 1;
	add.s32 	%r172, %r385, %r388;
	ld.shared.u16 	%rs167, [%r172+2];
	sub.s16 	%rs1503, %rs167, %rs171;
	add.s32 	%r173, %r383, %r388;
	ld.shared.u16 	%rs1504, [%r173+2];
	sub.s16 	%rs1505, %rs1504, %rs172;
	max.s16 	%rs1506, %rs1503, %rs1505;
	st.shared.u16 	[%r173+2], %rs1506;
	sub.s16 	%rs1507, %rs1602, %rs171;
	sub.s16 	%rs1508, %rs1601, %rs172;
	max.s16 	%rs168, %rs1507, %rs1508;
	add.s16 	%rs1509, %rs1601, 1;
	max.s16 	%rs1510, %rs1509, %rs168;
	max.s16 	%rs1511, %rs1510, %rs1506;
	max.s16 	%rs1512, %rs1511, 0;
	st.shared.u16 	[%r172+2], %rs1512;
	@%p133 bra 	$L__BB6_186;
	setp.eq.s32 	%p134, %r157, 2;
	ld.shared.u16 	%rs169, [%r172+4];
	sub.s16 	%rs1513, %rs169, %rs171;
	ld.shared.u16 	%rs1514, [%r173+4];
	sub.s16 	%rs1515, %rs1514, %rs172;
	max.s16 	%rs1516, %rs1513, %rs1515;
	st.shared.u16 	[%r173+4], %rs1516;
	sub.s16 	%rs1517, %rs168, %rs171;
	sub.s16 	%rs1518, %rs167, %rs172;
	max.s16 	%rs170, %rs1517, %rs1518;
	add.s16 	%rs1519, %rs167, 1;
	max.s16 	%rs1520, %rs1519, %rs170;
	max.s16 	%rs1521, %rs1520, %rs1516;
	max.s16 	%rs1522, %rs1521, 0;
	st.shared.u16 	[%r172+4], %rs1522;
	@%p134 bra 	$L__BB6_186;
	ld.shared.u16 	%rs1523, [%r172+6];
	sub.s16 	%rs1524, %rs1523, %rs171;
	ld.shared.u16 	%rs1525, [%r173+6];
	sub.s16 	%rs1526, %rs1525, %rs172;
	max.s16 	%rs1527, %rs1524, %rs1526;
	st.shared.u16 	[%r173+6], %rs1527;
	sub.s16 	%rs1528, %rs170, %rs171;
	sub.s16 	%rs1529, %rs169, %rs172;
	max.s16 	%rs1530, %rs1528, %rs1529;
	add.s16 	%rs1531, %rs169, 1;
	max.s16 	%rs1532, %rs1531, %rs1530;
	max.s16 	%rs1533, %rs1532, %rs1527;
	max.s16 	%rs1534, %rs1533, 0;
	st.shared.u16 	[%r172+6], %rs1534;
$L__BB6_186:
	add.s32 	%r457, %r457, 1;
	cvt.u64.u32 	%rd58, %r457;
	setp.gt.s64 	%p135, %rd26, %rd58;
	@%p135 bra 	$L__BB6_178;
	add.s32 	%r456, %r456, 1;
	setp.ne.s32 	%p136, %r456, %r7;
	@%p136 bra 	$L__BB6_177;
$L__BB6_188:
	ret;
$L__BB6_189:
	setp.lt.u32 	%p16, %r5, 3;
	mov.b16 	%rs1597, 0;
	mov.u32 	%r455, %r2;
	mov.u16 	%rs1598, %rs1597;
	@%p16 bra 	$L__BB6_192;
	mov.b32 	%r394, 0;
	mov.b16 	%rs1597, 0;
	mov.u32 	%r455, %r2;
$L__BB6_191:
	.pragma "nounroll";
	shl.b32 	%r222, %r455, 1;
	mov.u32 	%r223, _ZZ10swat_stripPclS_lsslE2H0;
	add.s32 	%r224, %r223, %r222;
	ld.shared.u16 	%rs177, [%r224+2];
	sub.s16 	%rs178, %rs177, %rs171;
	mov.u32 	%r225, _ZZ10swat_stripPclS_lsslE1F;
	add.s32 	%r226, %r225, %r222;
	ld.shared.u16 	%rs179, [%r226+2];
	sub.s16 	%rs180, %rs179, %rs172;
	max.s16 	%rs181, %rs178, %rs180;
	st.shared.u16 	[%r226+2], %rs181;
	sub.s16 	%rs182, %rs1598, %rs171;
	sub.s16 	%rs183, %rs1597, %rs172;
	max.s16 	%rs184, %rs182, %rs183;
	add.s16 	%rs185, %rs1597, 1;
	max.s16 	%rs186, %rs185, %rs184;
	max.s16 	%rs187, %rs186, %rs181;
	max.s16 	%rs188, %rs187, 0;
	st.shared.u16 	[%r224+2], %rs188;
	ld.shared.u16 	%rs189, [%r224+4];
	sub.s16 	%rs190, %rs189, %rs171;
	ld.shared.u16 	%rs191, [%r226+4];
	sub.s16 	%rs192, %rs191, %rs172;
	max.s16 	%rs193, %rs190, %rs192;
	st.shared.u16 	[%r226+4], %rs193;
	sub.s16 	%rs194, %rs184, %rs171;
	sub.s16 	%rs195, %rs177, %rs172;
	max.s16 	%rs196, %rs194, %rs195;
	add.s16 	%rs197, %rs177, 1;
	max.s16 	%rs198, %rs197, %rs196;
	max.s16 	%rs199, %rs198, %rs193;
	max.s16 	%rs200, %rs199, 0;
	st.shared.u16 	[%r224+4], %rs200;
	ld.shared.u16 	%rs201, [%r224+6];
	sub.s16 	%rs202, %rs201, %rs171;
	ld.shared.u16 	%rs203, [%r226+6];
	sub.s16 	%rs204, %rs203, %rs172;
	max.s16 	%rs205, %rs202, %rs204;
	st.shared.u16 	[%r226+6], %rs205;
	sub.s16 	%rs206, %rs196, %rs171;
	sub.s16 	%rs207, %rs189, %rs172;
	max.s16 	%rs208, %rs206, %rs207;
	add.s16 	%rs209, %rs189, 1;
	max.s16 	%rs210, %rs209, %rs208;
	max.s16 	%rs211, %rs210, %rs205;
	max.s16 	%rs212, %rs211, 0;
	st.shared.u16 	[%r224+6], %rs212;
	add.s32 	%r455, %r455, 4;
	ld.shared.u16 	%rs1597, [%r224+8];
	sub.s16 	%rs213, %rs1597, %rs171;
	ld.shared.u16 	%rs214, [%r226+8];
	sub.s16 	%rs215, %rs214, %rs172;
	max.s16 	%rs216, %rs213, %rs215;
	st.shared.u16 	[%r226+8], %rs216;
	sub.s16 	%rs217, %rs208, %rs171;
	sub.s16 	%rs218, %rs201, %rs172;
	max.s16 	%rs1598, %rs217, %rs218;
	add.s16 	%rs219, %rs201, 1;
	max.s16 	%rs220, %rs219, %rs1598;
	max.s16 	%rs221, %rs220, %rs216;
	max.s16 	%rs222, %rs221, 0;
	st.shared.u16 	[%r224+8], %rs222;
	add.s32 	%r394, %r394, 4;
	setp.eq.s32 	%p17, %r394, %r10;
	@%p17 bra 	$L__BB6_192;
	bra.uni 	$L__BB6_191;
$L__BB6_192:
	setp.eq.s32 	%p18, %r9, 0;
	@%p18 bra 	$L__BB6_23;
	setp.eq.s32 	%p19, %r9, 1;
	shl.b32 	%r227, %r455, 1;
	mov.u32 	%r228, _ZZ10swat_stripPclS_lsslE2H0;
	add.s32 	%r155, %r228, %r227;
	ld.shared.u16 	%rs157, [%r155+2];
	sub.s16 	%rs223, %rs157, %rs171;
	mov.u32 	%r229, _ZZ10swat_stripPclS_lsslE1F;
	add.s32 	%r156, %r229, %r227;
	ld.shared.u16 	%rs224, [%r156+2];
	sub.s16 	%rs225, %rs224, %rs172;
	max.s16 	%rs226, %rs223, %rs225;
	st.shared.u16 	[%r156+2], %rs226;
	sub.s16 	%rs227, %rs1598, %rs171;
	sub.s16 	%rs228, %rs1597, %rs172;
	max.s16 	%rs158, %rs227, %rs228;
	add.s16 	%rs229, %rs1597, 1;
	max.s16 	%rs230, %rs229, %rs158;
	max.s16 	%rs231, %rs230, %rs226;
	max.s16 	%rs232, %rs231, 0;
	st.shared.u16 	[%r155+2], %rs232;
	@%p19 bra 	$L__BB6_23;
	setp.eq.s32 	%p20, %r9, 2;
	ld.shared.u16 	%rs159, [%r155+4];
	sub.s16 	%rs233, %rs159, %rs171;
	ld.shared.u16 	%rs234, [%r156+4];
	sub.s16 	%rs235, %rs234, %rs172;
	max.s16 	%rs236, %rs233, %rs235;
	st.shared.u16 	[%r156+4], %rs236;
	sub.s16 	%rs237, %rs158, %rs171;
	sub.s16 	%rs238, %rs157, %rs172;
	max.s16 	%rs160, %rs237, %rs238;
	add.s16 	%rs239, %rs157, 1;
	max.s16 	%rs240, %rs239, %rs160;
	max.s16 	%rs241, %rs240, %rs236;
	max.s16 	%rs242, %rs241, 0;
	st.shared.u16 	[%r155+4], %rs242;
	@%p20 bra 	$L__BB6_23;
	ld.shared.u16 	%rs243, [%r155+6];
	sub.s16 	%rs244, %rs243, %rs171;
	ld.shared.u16 	%rs245, [%r156+6];
	sub.s16 	%rs246, %rs245, %rs172;
	max.s16 	%rs247, %rs244, %rs246;
	st.shared.u16 	[%r156+6], %rs247;
	sub.s16 	%rs248, %rs160, %rs171;
	sub.s16 	%rs249, %rs159, %rs172;
	max.s16 	%rs250, %rs248, %rs249;
	add.s16 	%rs251, %rs159, 1;
	max.s16 	%rs252, %rs251, %rs250;
	max.s16 	%rs253, %rs252, %rs247;
	max.s16 	%rs254, %rs253, 0;
	st.shared.u16 	[%r155+6], %rs254;
	bra.uni 	$L__BB6_23;

}
	// .globl	_Z10swat_printPclS_lssl
.visible .entry _Z10swat_printPclS_lssl(
	.param .u64 .ptr .align 1 _Z10swat_printPclS_lssl_param_0,
	.param .u64 _Z10swat_printPclS_lssl_param_1,
	.param .u64 .ptr .align 1 _Z10swat_printPclS_lssl_param_2,
	.param .u64 _Z10swat_printPclS_lssl_param_3,
	.param .u16 _Z10swat_printPclS_lssl_param_4,
	.param .u16 _Z10swat_printPclS_lssl_param_5,
	.param .u64 _Z10swat_printPclS_lssl_param_6
)
{
	.reg .pred 	%p<58>;
	.reg .b16 	%rs<90>;
	.reg .b32 	%r<191>;
	.reg .b64 	%rd<145>;
	// demoted variable
	.shared .align 1 .b8 _ZZ10swat_printPclS_lsslE2S0[4097];
	// demoted variable
	.shared .align 1 .b8 _ZZ10swat_printPclS_lsslE2S1[4097];
	// demoted variable
	.shared .align 2 .b8 _ZZ10swat_printPclS_lsslE1F[8194];
	// demoted variable
	.shared .align 2 .b8 _ZZ10swat_printPclS_lsslE2H0[8194];
	// demoted variable
	.shared .align 4 .b8 _ZZ10swat_printPclS_lsslE2H1[16388];
	ld.param.u64 	%rd73, [_Z10swat_printPclS_lssl_param_0];
	ld.param.u64 	%rd70, [_Z10swat_printPclS_lssl_param_1];
	ld.param.u64 	%rd74, [_Z10swat_printPclS_lssl_param_2];
	ld.param.u64 	%rd71, [_Z10swat_printPclS_lssl_param_3];
	ld.param.u16 	%rs26, [_Z10swat_printPclS_lssl_param_4];
	ld.param.u16 	%rs27, [_Z10swat_printPclS_lssl_param_5];
	cvta.to.global.u64 	%rd1, %rd73;
	cvta.to.global.u64 	%rd2, %rd74;
	mov.u32 	%r1, %tid.x;
	cvt.u64.u32 	%rd3, %r1;
	mov.u32 	%r32, %ctaid.x;
	cvt.u64.u32 	%rd75, %r32;
	mov.u32 	%r33, %ctaid.y;
	mov.u32 	%r34, %ntid.x;
	cvt.u64.u32 	%rd4, %r34;
	mov.u32 	%r35, %nctaid.x;
	mul.wide.u32 	%rd76, %r33, %r35;
	add.s64 	%rd5, %rd76, %rd75;
	and.b64  	%rd77, %rd3, 992;
	add.s64 	%rd6, %rd77, 32;
	setp.lt.s64 	%p1, %rd70, %rd3;
	@%p1 bra 	$L__BB7_67;
	ld.param.u64 	%rd111, [_Z10swat_printPclS_lssl_param_6];
	or.b64  	%rd78, %rd71, %rd111;
	and.b64  	%rd79, %rd78, -4294967296;
	setp.ne.s64 	%p2, %rd79, 0;
	@%p2 bra 	$L__BB7_3;
	ld.param.u64 	%rd113, [_Z10swat_printPclS_lssl_param_6];
	cvt.u32.u64 	%r36, %rd113;
	cvt.u32.u64 	%r37, %rd71;
	div.u32 	%r38, %r37, %r36;
	cvt.u64.u32 	%rd120, %r38;
	bra.uni 	$L__BB7_4;
$L__BB7_3:
	ld.param.u64 	%rd112, [_Z10swat_printPclS_lssl_param_6];
	div.s64 	%rd120, %rd71, %rd112;
$L__BB7_4:
	setp.ge.s64 	%p3, %rd5, %rd120;
	@%p3 bra 	$L__BB7_67;
	setp.le.u64 	%p4, %rd70, %rd3;
	@%p4 bra 	$L__BB7_15;
	add.s64 	%rd80, %rd3, %rd4;
	max.u64 	%rd81, %rd70, %rd80;
	setp.lt.u64 	%p5, %rd80, %rd70;
	selp.u64 	%rd10, 1, 0, %p5;
	add.s64 	%rd82, %rd80, %rd10;
	sub.s64 	%rd11, %rd81, %rd82;
	and.b64  	%rd83, %rd11, -4294967296;
	setp.ne.s64 	%p6, %rd83, 0;
	@%p6 bra 	$L__BB7_8;
	cvt.u32.u64 	%r39, %rd4;
	cvt.u32.u64 	%r40, %rd11;
	div.u32 	%r41, %r40, %r39;
	cvt.u64.u32 	%rd121, %r41;
	bra.uni 	$L__BB7_9;
$L__BB7_8:
	div.u64 	%rd121, %rd11, %rd4;
$L__BB7_9:
	add.s64 	%rd15, %rd121, %rd10;
	and.b64  	%rd84, %rd15, 3;
	setp.eq.s64 	%p7, %rd84, 3;
	mov.u64 	%rd124, %rd3;
	@%p7 bra 	$L__BB7_12;
	add.s64 	%rd86, %rd15, 1;
	and.b64  	%rd16, %rd86, 3;
	mov.b64 	%rd123, 0;
	mov.u32 	%r43, _ZZ10swat_printPclS_lsslE2S0;
	mov.u32 	%r46, _ZZ10swat_printPclS_lsslE1F;
	mov.u32 	%r48, _ZZ10swat_printPclS_lsslE2H0;
	mov.u32 	%r51, _ZZ10swat_printPclS_lsslE2H1;
	mov.u64 	%rd124, %rd3;
$L__BB7_11:
	.pragma "nounroll";
	add.s64 	%rd87, %rd1, %rd124;
	ld.global.u8 	%rs28, [%rd87];
	cvt.u32.u64 	%r42, %rd124;
	add.s32 	%r44, %r43, %r42;
	st.shared.u8 	[%r44], %rs28;
	shl.b32 	%r45, %r42, 1;
	add.s32 	%r47, %r46, %r45;
	mov.b16 	%rs29, 0;
	st.shared.u16 	[%r47], %rs29;
	add.s32 	%r49, %r48, %r45;
	st.shared.u16 	[%r49], %rs29;
	shl.b32 	%r50, %r42, 2;
	add.s32 	%r52, %r51, %r50;
	mov.b32 	%r53, 0;
	st.shared.u32 	[%r52], %r53;
	add.s64 	%rd124, %rd124, %rd4;
	add.s64 	%rd123, %rd123, 1;
	setp.ne.s64 	%p8, %rd123, %rd16;
	@%p8 bra 	$L__BB7_11;
$L__BB7_12:
	setp.lt.u64 	%p9, %rd15, 3;
	@%p9 bra 	$L__BB7_15;
	cvt.u32.u64 	%r54, %rd4;
	mov.u32 	%r56, _ZZ10swat_printPclS_lsslE2S0;
	mov.u32 	%r59, _ZZ10swat_printPclS_lsslE1F;
	mov.u32 	%r61, _ZZ10swat_printPclS_lsslE2H0;
	mov.u32 	%r64, _ZZ10swat_printPclS_lsslE2H1;
	shl.b32 	%r68, %r54, 1;
	shl.b64 	%rd92, %rd4, 2;
$L__BB7_14:
	.pragma "nounroll";
	add.s64 	%rd88, %rd1, %rd124;
	ld.global.u8 	%rs30, [%rd88];
	cvt.u32.u64 	%r55, %rd124;
	add.s32 	%r57, %r56, %r55;
	st.shared.u8 	[%r57], %rs30;
	shl.b32 	%r58, %r55, 1;
	add.s32 	%r60, %r59, %r58;
	mov.b16 	%rs31, 0;
	st.shared.u16 	[%r60], %rs31;
	add.s32 	%r62, %r61, %r58;
	st.shared.u16 	[%r62], %rs31;
	shl.b32 	%r63, %r55, 2;
	add.s32 	%r65, %r64, %r63;
	mov.b32 	%r66, 0;
	st.shared.u32 	[%r65], %r66;
	add.s64 	%rd89, %rd88, %rd4;
	ld.global.u8 	%rs32, [%rd89];
	add.s32 	%r67, %r57, %r54;
	st.shared.u8 	[%r67], %rs32;
	add.s32 	%r69, %r60, %r68;
	st.shared.u16 	[%r69], %rs31;
	add.s32 	%r70, %r62, %r68;
	st.shared.u16 	[%r70], %rs31;
	shl.b32 	%r71, %r54, 2;
	add.s32 	%r72, %r65, %r71;
	st.shared.u32 	[%r72], %r66;
	add.s64 	%rd90, %rd89, %rd4;
	ld.global.u8 	%rs33, [%rd90];
	add.s32 	%r73, %r67, %r54;
	st.shared.u8 	[%r73], %rs33;
	add.s32 	%r74, %r69, %r68;
	st.shared.u16 	[%r74], %rs31;
	add.s32 	%r75, %r70, %r68;
	st.shared.u16 	[%r75], %rs31;
	add.s32 	%r76, %r72, %r71;
	st.shared.u32 	[%r76], %r66;
	add.s64 	%rd91, %rd90, %rd4;
	ld.global.u8 	%rs34, [%rd91];
	add.s32 	%r77, %r73, %r54;
	st.shared.u8 	[%r77], %rs34;
	add.s32 	%r78, %r74, %r68;
	st.shared.u16 	[%r78], %rs31;
	add.s32 	%r79, %r75, %r68;
	st.shared.u16 	[%r79], %rs31;
	add.s32 	%r80, %r76, %r71;
	st.shared.u32 	[%r80], %r66;
	add.s64 	%rd124, %rd92, %rd124;
	setp.lt.s64 	%p10, %rd124, %rd70;
	@%p10 bra 	$L__BB7_14;
$L__BB7_15:
	ld.param.u64 	%rd114, [_Z10swat_printPclS_lssl_param_6];
	mul.lo.s64 	%rd24, %rd114, %rd5;
	setp.le.s64 	%p11, %rd114, %rd3;
	@%p11 bra 	$L__BB7_25;
	ld.param.u64 	%rd115, [_Z10swat_printPclS_lssl_param_6];
	add.s64 	%rd93, %rd3, %rd4;
	max.u64 	%rd94, %rd115, %rd93;
	setp.lt.u64 	%p12, %rd93, %rd115;
	selp.u64 	%rd25, 1, 0, %p12;
	add.s64 	%rd95, %rd93, %rd25;
	sub.s64 	%rd26, %rd94, %rd95;
	and.b64  	%rd96, %rd26, -4294967296;
	setp.ne.s64 	%p13, %rd96, 0;
	@%p13 bra 	$L__BB7_18;
	cvt.u32.u64 	%r81, %rd4;
	cvt.u32.u64 	%r82, %rd26;
	div.u32 	%r83, %r82, %r81;
	cvt.u64.u32 	%rd126, %r83;
	bra.uni 	$L__BB7_19;
$L__BB7_18:
	div.u64 	%rd126, %rd26, %rd4;
$L__BB7_19:
	add.s64 	%rd30, %rd126, %rd25;
	and.b64  	%rd97, %rd30, 3;
	setp.eq.s64 	%p14, %rd97, 3;
	mov.u64 	%rd129, %rd3;
	@%p14 bra 	$L__BB7_22;
	add.s64 	%rd99, %rd30, 1;
	and.b64  	%rd31, %rd99, 3;
	mov.b64 	%rd128, 0;
	mov.u32 	%r85, _ZZ10swat_printPclS_lsslE2S1;
	mov.u64 	%rd129, %rd3;
$L__BB7_21:
	.pragma "nounroll";
	add.s64 	%rd100, %rd129, %rd24;
	add.s64 	%rd101, %rd2, %rd100;
	ld.global.u8 	%rs35, [%rd101];
	cvt.u32.u64 	%r84, %rd129;
	add.s32 	%r86, %r85, %r84;
	st.shared.u8 	[%r86], %rs35;
	add.s64 	%rd129, %rd129, %rd4;
	add.s64 	%rd128, %rd128, 1;
	setp.ne.s64 	%p15, %rd128, %rd31;
	@%p15 bra 	$L__BB7_21;
$L__BB7_22:
	setp.lt.u64 	%p16, %rd30, 3;
	@%p16 bra 	$L__BB7_25;
	cvt.u32.u64 	%r87, %rd4;
	mov.u32 	%r89, _ZZ10swat_printPclS_lsslE2S1;
	shl.b64 	%rd107, %rd4, 2;
$L__BB7_24:
	.pragma "nounroll";
	ld.param.u64 	%rd116, [_Z10swat_printPclS_lssl_param_6];
	add.s64 	%rd102, %rd129, %rd24;
	add.s64 	%rd103, %rd2, %rd102;
	ld.global.u8 	%rs36, [%rd103];
	cvt.u32.u64 	%r88, %rd129;
	add.s32 	%r90, %r89, %r88;
	st.shared.u8 	[%r90], %rs36;
	add.s64 	%rd104, %rd103, %rd4;
	ld.global.u8 	%rs37, [%rd104];
	add.s32 	%r91, %r90, %r87;
	st.shared.u8 	[%r91], %rs37;
	add.s64 	%rd105, %rd104, %rd4;
	ld.global.u8 	%rs38, [%rd105];
	add.s32 	%r92, %r91, %r87;
	st.shared.u8 	[%r92], %rs38;
	add.s64 	%rd106, %rd105, %rd4;
	ld.global.u8 	%rs39, [%rd106];
	add.s32 	%r93, %r92, %r87;
	st.shared.u8 	[%r93], %rs39;
	add.s64 	%rd129, %rd107, %rd129;
	setp.lt.s64 	%p17, %rd129, %rd116;
	@%p17 bra 	$L__BB7_24;
$L__BB7_25:
	ld.param.u64 	%rd117, [_Z10swat_printPclS_lssl_param_6];
	bar.sync 	0;
	setp.lt.s64 	%p18, %rd117, 1;
	@%p18 bra 	$L__BB7_67;
	ld.param.u64 	%rd118, [_Z10swat_printPclS_lssl_param_6];
	add.s64 	%rd39, %rd3, 1;
	add.s32 	%r2, %r1, 1;
	cvt.u64.u32 	%rd40, %r2;
	and.b64  	%rd41, %rd118, 3;
	setp.lt.u64 	%p19, %rd118, 4;
	mov.b64 	%rd141, 0;
	@%p19 bra 	$L__BB7_57;
	cvt.u32.u64 	%r3, %rd6;
	mov.b64 	%rd131, 0;
	mov.u32 	%r95, _ZZ10swat_printPclS_lsslE2S1;
	mov.u32 	%r98, _ZZ10swat_printPclS_lsslE2H0;
	mov.u32 	%r100, _ZZ10swat_printPclS_lsslE1F;
$L__BB7_28:
	.pragma "nounroll";
	setp.le.u64 	%p20, %rd70, %rd3;
	cvt.u32.u64 	%r94, %rd131;
	add.s32 	%r4, %r95, %r94;
	@%p20 bra 	$L__BB7_35;
	ld.shared.u8 	%rs1, [%r4];
	mov.u64 	%rd132, %rd39;
	mov.u64 	%rd133, %rd3;
$L__BB7_30:
	setp.le.u64 	%p21, %rd6, %rd40;
	cvt.u32.u64 	%r96, %rd132;
	shl.b32 	%r97, %r96, 1;
	add.s32 	%r99, %r98, %r97;
	ld.shared.u16 	%rs40, [%r99];
	sub.s16 	%rs41, %rs40, %rs26;
	add.s32 	%r101, %r100, %r97;
	ld.shared.u16 	%rs42, [%r101];
	sub.s16 	%rs43, %rs42, %rs27;
	max.s16 	%rs44, %rs41, %rs43;
	cvt.s32.s16 	%r102, %rs44;
	st.shared.u16 	[%r101], %rs44;
	cvt.u32.u64 	%r103, %rd133;
	ld.shared.u16 	%rs45, [%r99+-2];
	mov.u32 	%r104, _ZZ10swat_printPclS_lsslE2S0;
	add.s32 	%r105, %r104, %r103;
	ld.shared.u8 	%rs46, [%r105];
	setp.ne.s16 	%p22, %rs46, %rs1;
	selp.s16 	%rs48, -1, 0, %p22;
	setp.eq.s16 	%p23, %rs45, %rs48;
	selp.b32 	%r106, 2, -2, %p23;
	max.s32 	%r107, %r106, %r102;
	max.s32 	%r108, %r107, 0;
	cvt.u16.u32 	%rs2, %r108;
	@%p21 bra 	$L__BB7_34;
	sub.s16 	%rs85, %rs2, %rs26;
	mov.u32 	%r185, %r2;
$L__BB7_32:
	shl.b32 	%r109, %r185, 2;
	mov.u32 	%r110, _ZZ10swat_printPclS_lsslE2H1;
	add.s32 	%r6, %r110, %r109;
	ld.shared.s16 	%r111, [%r6];
	cvt.s32.s16 	%r7, %rs85;
	setp.ge.s32 	%p24, %r111, %r7;
	@%p24 bra 	$L__BB7_34;
	atom.shared.max.s32 	%r112, [%r6], %r7;
	sub.s16 	%rs85, %rs85, %rs27;
	add.s32 	%r185, %r185, 1;
	setp.lt.u32 	%p25, %r185, %r3;
	@%p25 bra 	$L__BB7_32;
$L__BB7_34:
	add.s64 	%rd133, %rd133, %rd4;
	add.s64 	%rd132, %rd133, 1;
	setp.lt.s64 	%p26, %rd133, %rd70;
	@%p26 bra 	$L__BB7_30;
$L__BB7_35:
	bar.sync 	0;
	add.s32 	%r9, %r4, 1;
	@%p20 bra 	$L__BB7_42;
	ld.shared.u8 	%rs6, [%r9];
	mov.u64 	%rd134, %rd39;
	mov.u64 	%rd135, %rd3;
$L__BB7_37:
	setp.le.u64 	%p28, %rd6, %rd40;
	cvt.u32.u64 	%r113, %rd134;
	shl.b32 	%r114, %r113, 1;
	mov.u32 	%r115, _ZZ10swat_printPclS_lsslE2H0;
	add.s32 	%r116, %r115, %r114;
	ld.shared.u16 	%rs49, [%r116];
	sub.s16 	%rs50, %rs49, %rs26;
	mov.u32 	%r117, _ZZ10swat_printPclS_lsslE1F;
	add.s32 	%r118, %r117, %r114;
	ld.shared.u16 	%rs51, [%r118];
	sub.s16 	%rs52, %rs51, %rs27;
	max.s16 	%rs53, %rs50, %rs52;
	cvt.s32.s16 	%r119, %rs53;
	st.shared.u16 	[%r118], %rs53;
	cvt.u32.u64 	%r120, %rd135;
	ld.shared.u16 	%rs54, [%r116+-2];
	mov.u32 	%r121, _ZZ10swat_printPclS_lsslE2S0;
	add.s32 	%r122, %r121, %r120;
	ld.shared.u8 	%rs55, [%r122];
	setp.ne.s16 	%p29, %rs55, %rs6;
	selp.s16 	%rs57, -1, 0, %p29;
	setp.eq.s16 	%p30, %rs54, %rs57;
	selp.b32 	%r123, 2, -2, %p30;
	max.s32 	%r124, %r123, %r119;
	max.s32 	%r125, %r124, 0;
	cvt.u16.u32 	%rs7, %r125;
	@%p28 bra 	$L__BB7_41;
	sub.s16 	%rs86, %rs7, %rs26;
	mov.u32 	%r186, %r2;
$L__BB7_39:
	shl.b32 	%r126, %r186, 2;
	mov.u32 	%r127, _ZZ10swat_printPclS_lsslE2H1;
	add.s32 	%r11, %r127, %r126;
	ld.shared.s16 	%r128, [%r11];
	cvt.s32.s16 	%r12, %rs86;
	setp.ge.s32 	%p31, %r128, %r12;
	@%p31 bra 	$L__BB7_41;
	atom.shared.max.s32 	%r129, [%r11], %r12;
	sub.s16 	%rs86, %rs86, %rs27;
	add.s32 	%r186, %r186, 1;
	setp.lt.u32 	%p32, %r186, %r3;
	@%p32 bra 	$L__BB7_39;
$L__BB7_41:
	add.s64 	%rd135, %rd135, %rd4;
	add.s64 	%rd134, %rd135, 1;
	setp.lt.s64 	%p33, %rd135, %rd70;
	@%p33 bra 	$L__BB7_37;
$L__BB7_42:
	bar.sync 	0;
	add.s32 	%r14, %r4, 2;
	@%p20 bra 	$L__BB7_49;
	ld.shared.u8 	%rs11, [%r14];
	mov.u64 	%rd136, %rd39;
	mov.u64 	%rd137, %rd3;
$L__BB7_44:
	setp.le.u64 	%p35, %rd6, %rd40;
	cvt.u32.u64 	%r130, %rd136;
	shl.b32 	%r131, %r130, 1;
	mov.u32 	%r132, _ZZ10swat_printPclS_lsslE2H0;
	add.s32 	%r133, %r132, %r131;
	ld.shared.u16 	%rs58, [%r133];
	sub.s16 	%rs59, %rs58, %rs26;
	mov.u32 	%r134, _ZZ10swat_printPclS_lsslE1F;
	add.s32 	%r135, %r134, %r131;
	ld.shared.u16 	%rs60, [%r135];
	sub.s16 	%rs61, %rs60, %rs27;
	max.s16 	%rs62, %rs59, %rs61;
	cvt.s32.s16 	%r136, %rs62;
	st.shared.u16 	[%r135], %rs62;
	cvt.u32.u64 	%r137, %rd137;
	ld.shared.u16 	%rs63, [%r133+-2];
	mov.u32 	%r138, _ZZ10swat_printPclS_lsslE2S0;
	add.s32 	%r139, %r138, %r137;
	ld.shared.u8 	%rs64, [%r139];
	setp.ne.s16 	%p36, %rs64, %rs11;
	selp.s16 	%rs66, -1, 0, %p36;
	setp.eq.s16 	%p37, %rs63, %rs66;
	selp.b32 	%r140, 2, -2, %p37;
	max.s32 	%r141, %r140, %r136;
	max.s32 	%r142, %r141, 0;
	cvt.u16.u32 	%rs12, %r142;
	@%p35 bra 	$L__BB7_48;
	sub.s16 	%rs87, %rs12, %rs26;
	mov.u32 	%r187, %r2;
$L__BB7_46:
	shl.b32 	%r143, %r187, 2;
	mov.u32 	%r144, _ZZ10swat_printPclS_lsslE2H1;
	add.s32 	%r16, %r144, %r143;
	ld.shared.s16 	%r145, [%r16];
	cvt.s32.s16 	%r17, %rs87;
	setp.ge.s32 	%p38, %r145, %r17;
	@%p38 bra 	$L__BB7_48;
	atom.shared.max.s32 	%r146, [%r16], %r17;
	sub.s16 	%rs87, %rs87, %rs27;
	add.s32 	%r187, %r187, 1;
	setp.lt.u32 	%p39, %r187, %r3;
	@%p39 bra 	$L__BB7_46;
$L__BB7_48:
	add.s64 	%rd137, %rd137, %rd4;
	add.s64 	%rd136, %rd137, 1;
	setp.lt.s64 	%p40, %rd137, %rd70;
	@%p40 bra 	$L__BB7_44;
$L__BB7_49:
	bar.sync 	0;
	add.s32 	%r19, %r4, 3;
	@%p20 bra 	$L__BB7_56;
	ld.shared.u8 	%rs16, [%r19];
	mov.u64 	%rd138, %rd39;
	mov.u64 	%rd139, %rd3;
$L__BB7_51:
	setp.le.u64 	%p42, %rd6, %rd40;
	cvt.u32.u64 	%r147, %rd138;
	shl.b32 	%r148, %r147, 1;
	mov.u32 	%r149, _ZZ10swat_printPclS_lsslE2H0;
	add.s32 	%r150, %r149, %r148;
	ld.shared.u16 	%rs67, [%r150];
	sub.s16 	%rs68, %rs67, %rs26;
	mov.u32 	%r151, _ZZ10swat_printPclS_lsslE1F;
	add.s32 	%r152, %r151, %r148;
	ld.shared.u16 	%rs69, [%r152];
	sub.s16 	%rs70, %rs69, %rs27;
	max.s16 	%rs71, %rs68, %rs70;
	cvt.s32.s16 	%r153, %rs71;
	st.shared.u16 	[%r152], %rs71;
	cvt.u32.u64 	%r154, %rd139;
	ld.shared.u16 	%rs72, [%r150+-2];
	mov.u32 	%r155, _ZZ10swat_printPclS_lsslE2S0;
	add.s32 	%r156, %r155, %r154;
	ld.shared.u8 	%rs73, [%r156];
	setp.ne.s16 	%p43, %rs73, %rs16;
	selp.s16 	%rs75, -1, 0, %p43;
	setp.eq.s16 	%p44, %rs72, %rs75;
	selp.b32 	%r157, 2, -2, %p44;
	max.s32 	%r158, %r157, %r153;
	max.s32 	%r159, %r158, 0;
	cvt.u16.u32 	%rs17, %r159;
	@%p42 bra 	$L__BB7_55;
	sub.s16 	%rs88, %rs17, %rs26;
	mov.u32 	%r188, %r2;
$L__BB7_53:
	shl.b32 	%r160, %r188, 2;
	mov.u32 	%r161, _ZZ10swat_printPclS_lsslE2H1;
	add.s32 	%r21, %r161, %r160;
	ld.shared.s16 	%r162, [%r21];
	cvt.s32.s16 	%r22, %rs88;
	setp.ge.s32 	%p45, %r162, %r22;
	@%p45 bra 	$L__BB7_55;
	atom.shared.max.s32 	%r163, [%r21], %r22;
	sub.s16 	%rs88, %rs88, %rs27;
	add.s32 	%r188, %r188, 1;
	setp.lt.u32 	%p46, %r188, %r3;
	@%p46 bra 	$L__BB7_53;
$L__BB7_55:
	add.s64 	%rd139, %rd139, %rd4;
	add.s64 	%rd138, %rd139, 1;
	setp.lt.s64 	%p47, %rd139, %rd70;
	@%p47 bra 	$L__BB7_51;
$L__BB7_56:
	ld.param.u64 	%rd119, [_Z10swat_printPclS_lssl_param_6];
	bar.sync 	0;
	add.s64 	%rd131, %rd131, 4;
	and.b64  	%rd141, %rd119, 9223372036854775804;
	setp.ne.s64 	%p48, %rd131, %rd141;
	@%p48 bra 	$L__BB7_28;
$L__BB7_57:
	setp.eq.s64 	%p49, %rd41, 0;
	@%p49 bra 	$L__BB7_67;
	cvt.u32.u64 	%r24, %rd6;
	shl.b32 	%r164, %r1, 2;
	mov.u32 	%r165, _ZZ10swat_printPclS_lsslE2H1;
	add.s32 	%r166, %r164, %r165;
	add.s32 	%r25, %r166, 4;
	mov.b64 	%rd142, 0;
	mov.u32 	%r168, _ZZ10swat_printPclS_lsslE2S1;
	mov.u32 	%r171, _ZZ10swat_printPclS_lsslE2H0;
	mov.u32 	%r173, _ZZ10swat_printPclS_lsslE1F;
$L__BB7_59:
	.pragma "nounroll";
	setp.le.u64 	%p50, %rd70, %rd3;
	cvt.u32.u64 	%r167, %rd141;
	add.s32 	%r26, %r168, %r167;
	@%p50 bra 	$L__BB7_66;
	ld.shared.u8 	%rs21, [%r26];
	mov.u64 	%rd143, %rd39;
	mov.u64 	%rd144, %rd3;
$L__BB7_61:
	setp.le.u64 	%p51, %rd6, %rd40;
	cvt.u32.u64 	%r169, %rd143;
	shl.b32 	%r170, %r169, 1;
	add.s32 	%r172, %r171, %r170;
	ld.shared.u16 	%rs76, [%r172];
	sub.s16 	%rs77, %rs76, %rs26;
	add.s32 	%r174, %r173, %r170;
	ld.shared.u16 	%rs78, [%r174];
	sub.s16 	%rs79, %rs78, %rs27;
	max.s16 	%rs80, %rs77, %rs79;
	cvt.s32.s16 	%r175, %rs80;
	st.shared.u16 	[%r174], %rs80;
	cvt.u32.u64 	%r176, %rd144;
	ld.shared.u16 	%rs81, [%r172+-2];
	mov.u32 	%r177, _ZZ10swat_printPclS_lsslE2S0;
	add.s32 	%r178, %r177, %r176;
	ld.shared.u8 	%rs82, [%r178];
	setp.ne.s16 	%p52, %rs82, %rs21;
	selp.s16 	%rs84, -1, 0, %p52;
	setp.eq.s16 	%p53, %rs81, %rs84;
	selp.b32 	%r179, 2, -2, %p53;
	max.s32 	%r180, %r179, %r175;
	max.s32 	%r181, %r180, 0;
	cvt.u16.u32 	%rs22, %r181;
	@%p51 bra 	$L__BB7_65;
	sub.s16 	%rs89, %rs22, %rs26;
	mov.u32 	%r189, %r25;
	mov.u32 	%r190, %r1;
$L__BB7_63:
	ld.shared.s16 	%r182, [%r189];
	cvt.s32.s16 	%r29, %rs89;
	setp.ge.s32 	%p54, %r182, %r29;
	@%p54 bra 	$L__BB7_65;
	atom.shared.max.s32 	%r183, [%r189], %r29;
	sub.s16 	%rs89, %rs89, %rs27;
	add.s32 	%r30, %r190, 1;
	add.s32 	%r184, %r190, 2;
	add.s32 	%r189, %r189, 4;
	setp.lt.u32 	%p55, %r184, %r24;
	mov.u32 	%r190, %r30;
	@%p55 bra 	$L__BB7_63;
$L__BB7_65:
	add.s64 	%rd144, %rd144, %rd4;
	add.s64 	%rd143, %rd144, 1;
	setp.lt.s64 	%p56, %rd144, %rd70;
	@%p56 bra 	$L__BB7_61;
$L__BB7_66:
	bar.sync 	0;
	add.s64 	%rd141, %rd141, 1;
	add.s64 	%rd142, %rd142, 1;
	setp.ne.s64 	%p57, %rd142, %rd41;
	@%p57 bra 	$L__BB7_59;
$L__BB7_67:
	ret;

}
	// .globl	_Z5swat2PclS_lss
.visible .entry _Z5swat2PclS_lss(
	.param .u64 .ptr .align 1 _Z5swat2PclS_lss_param_0,
	.param .u64 _Z5swat2PclS_lss_param_1,
	.param .u64 .ptr .align 1 _Z5swat2PclS_lss_param_2,
	.param .u64 _Z5swat2PclS_lss_param_3,
	.param .u16 _Z5swat2PclS_lss_param_4,
	.param .u16 _Z5swat2PclS_lss_param_5
)
{
	.local .align 16 .b8 	__local_depot8[16];
	.reg .b64 	%SP;
	.reg .b64 	%SPL;
	.reg .pred 	%p<36>;
	.reg .b16 	%rs<107>;
	.reg .b32 	%r<120>;
	.reg .b64 	%rd<105>;
	// demoted variable
	.shared .align 1 .b8 _ZZ5swat2PclS_lssE2S0[4097];
	// demoted variable
	.shared .align 2 .b8 _ZZ5swat2PclS_lssE1F[8194];
	// demoted variable
	.shared .align 2 .b8 _ZZ5swat2PclS_lssE1H[8194];
	mov.u64 	%SPL, __local_depot8;
	cvta.local.u64 	%SP, %SPL;
	ld.param.u64 	%rd54, [_Z5swat2PclS_lss_param_0];
	ld.param.u64 	%rd51, [_Z5swat2PclS_lss_param_1];
	ld.param.u64 	%rd52, [_Z5swat2PclS_lss_param_2];
	ld.param.u64 	%rd53, [_Z5swat2PclS_lss_param_3];
	ld.param.u16 	%rs2, [_Z5swat2PclS_lss_param_4];
	ld.param.u16 	%rs3, [_Z5swat2PclS_lss_param_5];
	cvta.to.global.u64 	%rd1, %rd54;
	add.u64 	%rd55, %SP, 0;
	add.u64 	%rd2, %SPL, 0;
	mov.u32 	%r8, %tid.x;
	cvt.u64.u32 	%rd103, %r8;
	mov.u32 	%r9, %ctaid.x;
	cvt.u64.u32 	%rd4, %r9;
	mov.u32 	%r10, %ntid.x;
	cvt.u64.u32 	%rd5, %r10;
	bar.sync 	0;
	setp.le.s64 	%p1, %rd51, %rd103;
	@%p1 bra 	$L__BB8_7;
	not.b64 	%rd56, %rd103;
	add.s64 	%rd6, %rd51, %rd56;
	and.b64  	%rd57, %rd6, 96;
	setp.eq.s64 	%p2, %rd57, 96;
	mov.u64 	%rd89, %rd103;
	@%p2 bra 	$L__BB8_4;
	shr.u64 	%rd59, %rd6, 5;
	add.s64 	%rd60, %rd59, 1;
	and.b64  	%rd7, %rd60, 3;
	mov.b64 	%rd88, 0;
	mov.u32 	%r12, _ZZ5swat2PclS_lssE2S0;
	mov.u64 	%rd89, %rd103;
$L__BB8_3:
	.pragma "nounroll";
	add.s64 	%rd61, %rd1, %rd89;
	ld.global.u8 	%rs4, [%rd61];
	cvt.u32.u64 	%r11, %rd89;
	add.s32 	%r13, %r12, %r11;
	st.shared.u8 	[%r13], %rs4;
	add.s64 	%rd89, %rd89, 32;
	add.s64 	%rd88, %rd88, 1;
	setp.ne.s64 	%p3, %rd88, %rd7;
	@%p3 bra 	$L__BB8_3;
$L__BB8_4:
	setp.lt.u64 	%p4, %rd6, 96;
	@%p4 bra 	$L__BB8_7;
	mov.u32 	%r15, _ZZ5swat2PclS_lssE2S0;
$L__BB8_6:
	add.s64 	%rd62, %rd1, %rd89;
	ld.global.u8 	%rs5, [%rd62];
	cvt.u32.u64 	%r14, %rd89;
	add.s32 	%r16, %r15, %r14;
	st.shared.u8 	[%r16], %rs5;
	ld.global.u8 	%rs6, [%rd62+32];
	st.shared.u8 	[%r16+32], %rs6;
	ld.global.u8 	%rs7, [%rd62+64];
	st.shared.u8 	[%r16+64], %rs7;
	ld.global.u8 	%rs8, [%rd62+96];
	st.shared.u8 	[%r16+96], %rs8;
	add.s64 	%rd89, %rd89, 128;
	setp.lt.s64 	%p5, %rd89, %rd51;
	@%p5 bra 	$L__BB8_6;
$L__BB8_7:
	bar.sync 	0;
	add.s64 	%rd63, %rd53, 4095;
	shr.s64 	%rd64, %rd63, 63;
	shr.u64 	%rd65, %rd64, 52;
	add.s64 	%rd66, %rd63, %rd65;
	shr.s64 	%rd15, %rd66, 12;
	setp.le.s64 	%p6, %rd15, %rd103;
	@%p6 bra 	$L__BB8_44;
	cvt.u32.u64 	%r1, %rd103;
	setp.lt.s64 	%p7, %rd51, 1;
	cvt.s32.s16 	%r17, %rs3;
	neg.s32 	%r2, %r17;
	cvt.s32.s16 	%r3, %rs2;
	@%p7 bra 	$L__BB8_34;
	shl.b64 	%rd78, %rd103, 12;
	add.s64 	%rd91, %rd78, 4096;
	and.b64  	%rd17, %rd51, 7;
	and.b64  	%rd18, %rd51, 3;
	and.b64  	%rd19, %rd51, 9223372036854775800;
	and.b64  	%rd20, %rd51, 1;
	and.b64  	%rd21, %rd51, 9223372036854775804;
	cvta.to.global.u64 	%rd22, %rd52;
	mov.u32 	%r106, _ZZ5swat2PclS_lssE1H;
	mov.u32 	%r108, _ZZ5swat2PclS_lssE1F;
$L__BB8_10:
	setp.ne.s32 	%p14, %r1, 0;
	@%p14 bra 	$L__BB8_12;
	st.local.v2.u64 	[%rd2], {%rd4, %rd5};
	mov.u64 	%rd79, $str$4;
	cvta.global.u64 	%rd80, %rd79;
	add.u64 	%rd81, %SP, 0;
	{ // callseq 7, 0
	.param .b64 param0;
	st.param.b64 	[param0], %rd80;
	.param .b64 param1;
	st.param.b64 	[param1], %rd81;
	.param .b32 retval0;
	call.uni (retval0), 
	vprintf, 
	(
	param0, 
	param1
	);
	ld.param.b32 	%r28, [retval0];
	} // callseq 7
$L__BB8_12:
	setp.lt.u64 	%p15, %rd51, 8;
	mov.b64 	%rd95, 0;
	@%p15 bra 	$L__BB8_15;
	mov.u32 	%r32, _ZZ5swat2PclS_lssE1F;
	add.s32 	%r119, %r32, 8;
	mov.u32 	%r33, _ZZ5swat2PclS_lssE1H;
	add.s32 	%r118, %r33, 8;
	mov.u64 	%rd93, %rd19;
$L__BB8_14:
	.pragma "nounroll";
	mov.b16 	%rs9, 0;
	st.shared.u16 	[%r119+-8], %rs9;
	st.shared.u16 	[%r118+-8], %rs9;
	st.shared.u16 	[%r119+-6], %rs9;
	st.shared.u16 	[%r118+-6], %rs9;
	st.shared.u16 	[%r119+-4], %rs9;
	st.shared.u16 	[%r118+-4], %rs9;
	st.shared.u16 	[%r119+-2], %rs9;
	st.shared.u16 	[%r118+-2], %rs9;
	st.shared.u16 	[%r119], %rs9;
	st.shared.u16 	[%r118], %rs9;
	st.shared.u16 	[%r119+2], %rs9;
	st.shared.u16 	[%r118+2], %rs9;
	st.shared.u16 	[%r119+4], %rs9;
	st.shared.u16 	[%r118+4], %rs9;
	st.shared.u16 	[%r119+6], %rs9;
	st.shared.u16 	[%r118+6], %rs9;
	add.s64 	%rd93, %rd93, -8;
	add.s32 	%r119, %r119, 16;
	add.s32 	%r118, %r118, 16;
	setp.eq.s64 	%p16, %rd93, 0;
	mov.u64 	%rd95, %rd19;
	@%p16 bra 	$L__BB8_15;
	bra.uni 	$L__BB8_14;
$L__BB8_15:
	setp.eq.s64 	%p17, %rd17, 0;
	@%p17 bra 	$L__BB8_23;
	add.s64 	%rd83, %rd17, -1;
	setp.lt.u64 	%p18, %rd83, 3;
	@%p18 bra 	$L__BB8_18;
	cvt.u32.u64 	%r34, %rd95;
	shl.b32 	%r35, %r34, 1;
	mov.u32 	%r36, _ZZ5swat2PclS_lssE1F;
	add.s32 	%r37, %r36, %r35;
	mov.b16 	%rs10, 0;
	st.shared.u16 	[%r37], %rs10;
	mov.u32 	%r38, _ZZ5swat2PclS_lssE1H;
	add.s32 	%r39, %r38, %r35;
	st.shared.u16 	[%r39], %rs10;
	st.shared.u16 	[%r37+2], %rs10;
	st.shared.u16 	[%r39+2], %rs10;
	st.shared.u16 	[%r37+4], %rs10;
	st.shared.u16 	[%r39+4], %rs10;
	st.shared.u16 	[%r37+6], %rs10;
	st.shared.u16 	[%r39+6], %rs10;
	add.s64 	%rd95, %rd95, 4;
$L__BB8_18:
	setp.eq.s64 	%p19, %rd18, 0;
	@%p19 bra 	$L__BB8_23;
	setp.eq.s64 	%p20, %rd18, 1;
	@%p20 bra 	$L__BB8_21;
	cvt.u32.u64 	%r40, %rd95;
	shl.b32 	%r41, %r40, 1;
	mov.u32 	%r42, _ZZ5swat2PclS_lssE1F;
	add.s32 	%r43, %r42, %r41;
	mov.b16 	%rs11, 0;
	st.shared.u16 	[%r43], %rs11;
	mov.u32 	%r44, _ZZ5swat2PclS_lssE1H;
	add.s32 	%r45, %r44, %r41;
	st.shared.u16 	[%r45], %rs11;
	st.shared.u16 	[%r43+2], %rs11;
	st.shared.u16 	[%r45+2], %rs11;
	add.s64 	%rd95, %rd95, 2;
$L__BB8_21:
	setp.eq.s64 	%p21, %rd20, 0;
	@%p21 bra 	$L__BB8_23;
	cvt.u32.u64 	%r46, %rd95;
	shl.b32 	%r47, %r46, 1;
	mov.u32 	%r48, _ZZ5swat2PclS_lssE1F;
	add.s32 	%r49, %r48, %r47;
	mov.b16 	%rs12, 0;
	st.shared.u16 	[%r49], %rs12;
	mov.u32 	%r50, _ZZ5swat2PclS_lssE1H;
	add.s32 	%r51, %r50, %r47;
	st.shared.u16 	[%r51], %rs12;
$L__BB8_23:
	shl.b64 	%rd97, %rd103, 12;
$L__BB8_24:
	setp.lt.u64 	%p22, %rd51, 4;
	add.s64 	%rd85, %rd22, %rd97;
	ld.global.u8 	%rs1, [%rd85];
	mov.b64 	%rd100, 0;
	@%p22 bra 	$L__BB8_27;
	mov.b64 	%rd98, 0;
$L__BB8_26:
	.pragma "nounroll";
	cvt.u32.u64 	%r52, %rd98;
	shl.b32 	%r53, %r52, 1;
	mov.u32 	%r54, _ZZ5swat2PclS_lssE1H;
	add.s32 	%r55, %r54, %r53;
	ld.shared.u16 	%rs13, [%r55+2];
	sub.s16 	%rs14, %rs13, %rs2;
	mov.u32 	%r56, _ZZ5swat2PclS_lssE1F;
	add.s32 	%r57, %r56, %r53;
	ld.shared.u16 	%rs15, [%r57+2];
	sub.s16 	%rs16, %rs15, %rs3;
	max.s16 	%rs17, %rs14, %rs16;
	st.shared.u16 	[%r57+2], %rs17;
	ld.shared.u16 	%rs18, [%r55];
	mov.u32 	%r58, _ZZ5swat2PclS_lssE2S0;
	add.s32 	%r59, %r58, %r52;
	ld.shared.u8 	%rs19, [%r59];
	setp.eq.s16 	%p23, %rs19, %rs1;
	selp.b16 	%rs21, 4, 0, %p23;
	add.s16 	%rs22, %rs18, %rs21;
	add.s16 	%rs23, %rs22, -2;
	max.s16 	%rs24, %rs17, %rs23;
	add.s16 	%rs25, %rs24, -1;
	and.b16  	%rs26, %rs25, %rs24;
	cvt.s32.s16 	%r60, %rs26;
	sub.s32 	%r61, %r60, %r3;
	max.s32 	%r62, %r2, %r61;
	cvt.s32.s16 	%r63, %r62;
	max.s32 	%r64, %r63, %r60;
	max.s32 	%r65, %r64, 0;
	cvt.u16.u32 	%rs27, %r65;
	st.shared.u16 	[%r55+2], %rs27;
	ld.shared.u16 	%rs28, [%r55+4];
	sub.s16 	%rs29, %rs28, %rs2;
	ld.shared.u16 	%rs30, [%r57+4];
	sub.s16 	%rs31, %rs30, %rs3;
	max.s16 	%rs32, %rs29, %rs31;
	st.shared.u16 	[%r57+4], %rs32;
	ld.shared.u8 	%rs33, [%r59+1];
	setp.eq.s16 	%p24, %rs33, %rs1;
	selp.b16 	%rs34, 4, 0, %p24;
	add.s16 	%rs35, %rs27, %rs34;
	add.s16 	%rs36, %rs35, -2;
	max.s16 	%rs37, %rs32, %rs36;
	add.s16 	%rs38, %rs37, -1;
	and.b16  	%rs39, %rs38, %rs37;
	cvt.s32.s16 	%r66, %rs39;
	sub.s32 	%r67, %r66, %r3;
	max.s32 	%r68, %r2, %r67;
	cvt.s32.s16 	%r69, %r68;
	max.s32 	%r70, %r69, %r66;
	max.s32 	%r71, %r70, 0;
	cvt.u16.u32 	%rs40, %r71;
	st.shared.u16 	[%r55+4], %rs40;
	ld.shared.u16 	%rs41, [%r55+6];
	sub.s16 	%rs42, %rs41, %rs2;
	ld.shared.u16 	%rs43, [%r57+6];
	sub.s16 	%rs44, %rs43, %rs3;
	max.s16 	%rs45, %rs42, %rs44;
	st.shared.u16 	[%r57+6], %rs45;
	ld.shared.u8 	%rs46, [%r59+2];
	setp.eq.s16 	%p25, %rs46, %rs1;
	selp.b16 	%rs47, 4, 0, %p25;
	add.s16 	%rs48, %rs40, %rs47;
	add.s16 	%rs49, %rs48, -2;
	max.s16 	%rs50, %rs45, %rs49;
	add.s16 	%rs51, %rs50, -1;
	and.b16  	%rs52, %rs51, %rs50;
	cvt.s32.s16 	%r72, %rs52;
	sub.s32 	%r73, %r72, %r3;
	max.s32 	%r74, %r2, %r73;
	cvt.s32.s16 	%r75, %r74;
	max.s32 	%r76, %r75, %r72;
	max.s32 	%r77, %r76, 0;
	cvt.u16.u32 	%rs53, %r77;
	st.shared.u16 	[%r55+6], %rs53;
	ld.shared.u16 	%rs54, [%r55+8];
	sub.s16 	%rs55, %rs54, %rs2;
	ld.shared.u16 	%rs56, [%r57+8];
	sub.s16 	%rs57, %rs56, %rs3;
	max.s16 	%rs58, %rs55, %rs57;
	st.shared.u16 	[%r57+8], %rs58;
	ld.shared.u8 	%rs59, [%r59+3];
	setp.eq.s16 	%p26, %rs59, %rs1;
	selp.b16 	%rs60, 4, 0, %p26;
	add.s16 	%rs61, %rs53, %rs60;
	add.s16 	%rs62, %rs61, -2;
	max.s16 	%rs63, %rs58, %rs62;
	add.s16 	%rs64, %rs63, -1;
	and.b16  	%rs65, %rs64, %rs63;
	cvt.s32.s16 	%r78, %rs65;
	sub.s32 	%r79, %r78, %r3;
	max.s32 	%r80, %r2, %r79;
	cvt.s32.s16 	%r81, %r80;
	max.s32 	%r82, %r81, %r78;
	max.s32 	%r83, %r82, 0;
	st.shared.u16 	[%r55+8], %r83;
	add.s64 	%rd98, %rd98, 4;
	setp.ne.s64 	%p27, %rd98, %rd21;
	mov.u64 	%rd100, %rd21;
	@%p27 bra 	$L__BB8_26;
$L__BB8_27:
	setp.eq.s64 	%p28, %rd18, 0;
	@%p28 bra 	$L__BB8_32;
	setp.eq.s64 	%p29, %rd18, 1;
	@%p29 bra 	$L__BB8_30;
	cvt.u32.u64 	%r84, %rd100;
	shl.b32 	%r85, %r84, 1;
	mov.u32 	%r86, _ZZ5swat2PclS_lssE1H;
	add.s32 	%r87, %r86, %r85;
	ld.shared.u16 	%rs66, [%r87+2];
	sub.s16 	%rs67, %rs66, %rs2;
	mov.u32 	%r88, _ZZ5swat2PclS_lssE1F;
	add.s32 	%r89, %r88, %r85;
	ld.shared.u16 	%rs68, [%r89+2];
	sub.s16 	%rs69, %rs68, %rs3;
	max.s16 	%rs70, %rs67, %rs69;
	st.shared.u16 	[%r89+2], %rs70;
	ld.shared.u16 	%rs71, [%r87];
	mov.u32 	%r90, _ZZ5swat2PclS_lssE2S0;
	add.s32 	%r91, %r90, %r84;
	ld.shared.u8 	%rs72, [%r91];
	setp.eq.s16 	%p30, %rs72, %rs1;
	selp.b16 	%rs74, 4, 0, %p30;
	add.s16 	%rs75, %rs71, %rs74;
	add.s16 	%rs76, %rs75, -2;
	max.s16 	%rs77, %rs70, %rs76;
	add.s16 	%rs78, %rs77, -1;
	and.b16  	%rs79, %rs78, %rs77;
	cvt.s32.s16 	%r92, %rs79;
	sub.s32 	%r93, %r92, %r3;
	max.s32 	%r94, %r2, %r93;
	cvt.s32.s16 	%r95, %r94;
	max.s32 	%r96, %r95, %r92;
	max.s32 	%r97, %r96, 0;
	cvt.u16.u32 	%rs80, %r97;
	st.shared.u16 	[%r87+2], %rs80;
	ld.shared.u16 	%rs81, [%r87+4];
	sub.s16 	%rs82, %rs81, %rs2;
	ld.shared.u16 	%rs83, [%r89+4];
	sub.s16 	%rs84, %rs83, %rs3;
	max.s16 	%rs85, %rs82, %rs84;
	st.shared.u16 	[%r89+4], %rs85;
	ld.shared.u8 	%rs86, [%r91+1];
	setp.eq.s16 	%p31, %rs86, %rs1;
	selp.b16 	%rs87, 4, 0, %p31;
	add.s16 	%rs88, %rs80, %rs87;
	add.s16 	%rs89, %rs88, -2;
	max.s16 	%rs90, %rs85, %rs89;
	add.s16 	%rs91, %rs90, -1;
	and.b16  	%rs92, %rs91, %rs90;
	cvt.s32.s16 	%r98, %rs92;
	sub.s32 	%r99, %r98, %r3;
	max.s32 	%r100, %r2, %r99;
	cvt.s32.s16 	%r101, %r100;
	max.s32 	%r102, %r101, %r98;
	max.s32 	%r103, %r102, 0;
	st.shared.u16 	[%r87+4], %r103;
	add.s64 	%rd100, %rd100, 2;
$L__BB8_30:
	setp.eq.s64 	%p32, %rd20, 0;
	@%p32 bra 	$L__BB8_32;
	cvt.u32.u64 	%r104, %rd100;
	shl.b32 	%r105, %r104, 1;
	add.s32 	%r107, %r106, %r105;
	ld.shared.u16 	%rs93, [%r107+2];
	sub.s16 	%rs94, %rs93, %rs2;
	add.s32 	%r109, %r108, %r105;
	ld.shared.u16 	%rs95, [%r109+2];
	sub.s16 	%rs96, %rs95, %rs3;
	max.s16 	%rs97, %rs94, %rs96;
	st.shared.u16 	[%r109+2], %rs97;
	ld.shared.u16 	%rs98, [%r107];
	mov.u32 	%r110, _ZZ5swat2PclS_lssE2S0;
	add.s32 	%r111, %r110, %r104;
	ld.shared.u8 	%rs99, [%r111];
	setp.eq.s16 	%p33, %rs99, %rs1;
	selp.b16 	%rs101, 4, 0, %p33;
	add.s16 	%rs102, %rs98, %rs101;
	add.s16 	%rs103, %rs102, -2;
	max.s16 	%rs104, %rs97, %rs103;
	add.s16 	%rs105, %rs104, -1;
	and.b16  	%rs106, %rs105, %rs104;
	cvt.s32.s16 	%r112, %rs106;
	sub.s32 	%r113, %r112, %r3;
	max.s32 	%r114, %r2, %r113;
	cvt.s32.s16 	%r115, %r114;
	max.s32 	%r116, %r115, %r112;
	max.s32 	%r117, %r116, 0;
	st.shared.u16 	[%r107+2], %r117;
$L__BB8_32:
	add.s64 	%rd97, %rd97, 1;
	setp.ne.s64 	%p34, %rd97, %rd91;
	@%p34 bra 	$L__BB8_24;
	add.s64 	%rd103, %rd103, 32768;
	setp.lt.s64 	%p35, %rd103, %rd15;
	add.s64 	%rd91, %rd91, 134217728;
	@%p35 bra 	$L__BB8_10;
	bra.uni 	$L__BB8_44;
$L__BB8_34:
	not.b64 	%rd67, %rd103;
	add.s64 	%rd42, %rd15, %rd67;
	and.b64  	%rd68, %rd42, 98304;
	setp.eq.s64 	%p8, %rd68, 98304;
	@%p8 bra 	$L__BB8_39;
	shr.u64 	%rd70, %rd42, 15;
	add.s64 	%rd71, %rd70, 1;
	and.b64  	%rd43, %rd71, 3;
	mov.b64 	%rd102, 0;
$L__BB8_36:
	.pragma "nounroll";
	setp.ne.s32 	%p9, %r1, 0;
	@%p9 bra 	$L__BB8_38;
	st.local.v2.u64 	[%rd2], {%rd4, %rd5};
	mov.u64 	%rd72, $str$4;
	cvta.global.u64 	%rd73, %rd72;
	{ // callseq 2, 0
	.param .b64 param0;
	st.param.b64 	[param0], %rd73;
	.param .b64 param1;
	st.param.b64 	[param1], %rd55;
	.param .b32 retval0;
	call.uni (retval0), 
	vprintf, 
	(
	param0, 
	param1
	);
	ld.param.b32 	%r18, [retval0];
	} // callseq 2
$L__BB8_38:
	add.s64 	%rd103, %rd103, 32768;
	add.s64 	%rd102, %rd102, 1;
	setp.ne.s64 	%p10, %rd102, %rd43;
	@%p10 bra 	$L__BB8_36;
$L__BB8_39:
	setp.lt.u64 	%p11, %rd42, 98304;
	@%p11 bra 	$L__BB8_44;
	mov.u64 	%rd75, $str$4;
$L__BB8_41:
	setp.ne.s32 	%p12, %r1, 0;
	@%p12 bra 	$L__BB8_43;
	st.local.v2.u64 	[%rd2], {%rd4, %rd5};
	cvta.global.u64 	%rd76, %rd75;
	{ // callseq 3, 0
	.param .b64 param0;
	st.param.b64 	[param0], %rd76;
	.param .b64 param1;
	st.param.b64 	[param1], %rd55;
	.param .b32 retval0;
	call.uni (retval0), 
	vprintf, 
	(
	param0, 
	param1
	);
	ld.param.b32 	%r20, [retval0];
	} // callseq 3
	st.local.v2.u64 	[%rd2], {%rd4, %rd5};
	{ // callseq 4, 0
	.param .b64 param0;
	st.param.b64 	[param0], %rd76;
	.param .b64 param1;
	st.param.b64 	[param1], %rd55;
	.param .b32 retval0;
	call.uni (retval0), 
	vprintf, 
	(
	param0, 
	param1
	);
	ld.param.b32 	%r22, [retval0];
	} // callseq 4
	st.local.v2.u64 	[%rd2], {%rd4, %rd5};
	{ // callseq 5, 0
	.param .b64 param0;
	st.param.b64 	[param0], %rd76;
	.param .b64 param1;
	st.param.b64 	[param1], %rd55;
	.param .b32 retval0;
	call.uni (retval0), 
	vprintf, 
	(
	param0, 
	param1
	);
	ld.param.b32 	%r24, [retval0];
	} // callseq 5
	st.local.v2.u64 	[%rd2], {%rd4, %rd5};
	{ // callseq 6, 0
	.param .b64 param0;
	st.param.b64 	[param0], %rd76;
	.param .b64 param1;
	st.param.b64 	[param1], %rd55;
	.param .b32 retval0;
	call.uni (retval0), 
	vprintf, 
	(
	param0, 
	param1
	);
	ld.param.b32 	%r26, [retval0];
	} // callseq 6
$L__BB8_43:
	add.s64 	%rd103, %rd103, 131072;
	setp.lt.s64 	%p13, %rd103, %rd15;
	@%p13 bra 	$L__BB8_41;
$L__BB8_44:
	ret;

}
	// .globl	_Z5swat3PclS_lss
.visible .entry _Z5swat3PclS_lss(
	.param .u64 .ptr .align 1 _Z5swat3PclS_lss_param_0,
	.param .u64 _Z5swat3PclS_lss_param_1,
	.param .u64 .ptr .align 1 _Z5swat3PclS_lss_param_2,
	.param .u64 _Z5swat3PclS_lss_param_3,
	.param .u16 _Z5swat3PclS_lss_param_4,
	.param .u16 _Z5swat3PclS_lss_param_5
)
{
	.local .align 16 .b8 	__local_depot9[32];
	.reg .b64 	%SP;
	.reg .b64 	%SPL;
	.reg .pred 	%p<42>;
	.reg .b16 	%rs<131>;
	.reg .b32 	%r<107>;
	.reg .b64 	%rd<65>;
	// demoted variable
	.shared .align 1 .b8 _ZZ5swat3PclS_lssE2S0[4097];
	// demoted variable
	.shared .align 2 .b8 _ZZ5swat3PclS_lssE1F[8194];
	// demoted variable
	.shared .align 2 .b8 _ZZ5swat3PclS_lssE2H0[8194];
	// demoted variable
	.shared .align 2 .b8 _ZZ5swat3PclS_lssE2H1[8194];
	mov.u64 	%SPL, __local_depot9;
	cvta.local.u64 	%SP, %SPL;
	ld.param.u64 	%rd32, [_Z5swat3PclS_lss_param_0];
	ld.param.u64 	%rd33, [_Z5swat3PclS_lss_param_1];
	ld.param.u64 	%rd34, [_Z5swat3PclS_lss_param_2];
	ld.param.u64 	%rd35, [_Z5swat3PclS_lss_param_3];
	ld.param.u16 	%rs9, [_Z5swat3PclS_lss_param_4];
	ld.param.u16 	%rs10, [_Z5swat3PclS_lss_param_5];
	mov.u32 	%r25, %tid.x;
	cvt.u64.u32 	%rd1, %r25;
	mov.u32 	%r1, %ctaid.x;
	mov.u32 	%r26, %ctaid.y;
	mov.u32 	%r2, %ntid.x;
	mad.lo.s32 	%r27, %r26, %r2, %r1;
	cvt.u64.u32 	%rd2, %r27;
	setp.le.s64 	%p1, %rd33, %rd1;
	shl.b32 	%r28, %r25, 1;
	mov.u32 	%r29, _ZZ5swat3PclS_lssE2H1;
	add.s32 	%r3, %r29, %r28;
	mov.u32 	%r30, _ZZ5swat3PclS_lssE2H0;
	add.s32 	%r4, %r30, %r28;
	mov.u32 	%r31, _ZZ5swat3PclS_lssE1F;
	add.s32 	%r5, %r31, %r28;
	mov.u32 	%r32, _ZZ5swat3PclS_lssE2S0;
	add.s32 	%r6, %r32, %r25;
	@%p1 bra 	$L__BB9_2;
	cvta.to.global.u64 	%rd36, %rd32;
	add.s64 	%rd37, %rd36, %rd1;
	ld.global.u8 	%rs11, [%rd37];
	st.shared.u8 	[%r6], %rs11;
	mov.b16 	%rs12, 0;
	st.shared.u16 	[%r5], %rs12;
	st.shared.u16 	[%r4], %rs12;
	st.shared.u16 	[%r3], %rs12;
$L__BB9_2:
	cvt.u32.u64 	%r33, %rd1;
	bar.sync 	0;
	setp.ne.s32 	%p2, %r33, 0;
	@%p2 bra 	$L__BB9_4;
	add.u64 	%rd38, %SP, 0;
	add.u64 	%rd39, %SPL, 0;
	shr.s64 	%rd40, %rd35, 63;
	shr.u64 	%rd41, %rd40, 52;
	add.s64 	%rd42, %rd35, %rd41;
	shr.s64 	%rd43, %rd42, 12;
	cvt.u64.u32 	%rd44, %r1;
	cvt.u64.u32 	%rd45, %r2;
	st.local.v2.u64 	[%rd39], {%rd44, %rd45};
	st.local.v2.u64 	[%rd39+16], {%rd2, %rd43};
	mov.u64 	%rd46, $str$5;
	cvta.global.u64 	%rd47, %rd46;
	{ // callseq 8, 0
	.param .b64 param0;
	st.param.b64 	[param0], %rd47;
	.param .b64 param1;
	st.param.b64 	[param1], %rd38;
	.param .b32 retval0;
	call.uni (retval0), 
	vprintf, 
	(
	param0, 
	param1
	);
	ld.param.b32 	%r34, [retval0];
	} // callseq 8
$L__BB9_4:
	shr.s64 	%rd48, %rd35, 63;
	shr.u64 	%rd49, %rd48, 52;
	add.s64 	%rd50, %rd35, %rd49;
	shr.s64 	%rd51, %rd50, 12;
	setp.le.s64 	%p3, %rd51, %rd2;
	@%p3 bra 	$L__BB9_39;
	shl.b64 	%rd56, %rd2, 12;
	cvt.u32.u64 	%r36, %rd33;
	shl.b32 	%r37, %r36, 1;
	add.s32 	%r7, %r30, %r37;
	cvt.s32.s16 	%r8, %rs9;
	cvt.u64.u16 	%rd4, %rs9;
	cvt.u64.u16 	%rd5, %rs10;
	not.b64 	%rd52, %rd1;
	add.s64 	%rd6, %rd33, %rd52;
	sub.s64 	%rd7, %rd33, %rd1;
	and.b64  	%rd8, %rd6, 3072;
	or.b64  	%rd9, %rd1, 1024;
	or.b64  	%rd10, %rd1, 2048;
	or.b64  	%rd11, %rd1, 3072;
	and.b64  	%rd12, %rd7, 3072;
	or.b64  	%rd13, %rd56, 4095;
	cvta.to.global.u64 	%rd14, %rd34;
$L__BB9_6:
	setp.le.s64 	%p4, %rd33, %rd1;
	add.s64 	%rd53, %rd14, %rd56;
	ld.global.u8 	%rs1, [%rd53];
	@%p4 bra 	$L__BB9_14;
	setp.eq.s64 	%p5, %rd8, 3072;
	mov.u64 	%rd57, %rd1;
	@%p5 bra 	$L__BB9_11;
	setp.eq.s64 	%p6, %rd8, 0;
	ld.shared.u16 	%rs13, [%r4+2];
	sub.s16 	%rs14, %rs13, %rs9;
	ld.shared.u16 	%rs15, [%r5+2];
	sub.s16 	%rs16, %rs15, %rs10;
	max.s16 	%rs17, %rs14, %rs16;
	st.shared.u16 	[%r5+2], %rs17;
	ld.shared.u16 	%rs18, [%r4];
	ld.shared.u8 	%rs19, [%r6];
	setp.eq.s16 	%p7, %rs19, %rs1;
	selp.b16 	%rs21, 4, 0, %p7;
	add.s16 	%rs22, %rs18, %rs21;
	add.s16 	%rs23, %rs22, -2;
	max.s16 	%rs24, %rs23, %rs17;
	add.s16 	%rs25, %rs24, -1;
	and.b16  	%rs26, %rs25, %rs24;
	st.shared.u16 	[%r3+2], %rs26;
	mov.u64 	%rd57, %rd9;
	@%p6 bra 	$L__BB9_11;
	setp.eq.s64 	%p8, %rd8, 1024;
	ld.shared.u16 	%rs27, [%r4+2050];
	sub.s16 	%rs28, %rs27, %rs9;
	ld.shared.u16 	%rs29, [%r5+2050];
	sub.s16 	%rs30, %rs29, %rs10;
	max.s16 	%rs31, %rs28, %rs30;
	st.shared.u16 	[%r5+2050], %rs31;
	ld.shared.u16 	%rs32, [%r4+2048];
	ld.shared.u8 	%rs33, [%r6+1024];
	setp.eq.s16 	%p9, %rs33, %rs1;
	selp.b16 	%rs35, 4, 0, %p9;
	add.s16 	%rs36, %rs32, %rs35;
	add.s16 	%rs37, %rs36, -2;
	max.s16 	%rs38, %rs37, %rs31;
	add.s16 	%rs39, %rs38, -1;
	and.b16  	%rs40, %rs39, %rs38;
	st.shared.u16 	[%r3+2050], %rs40;
	mov.u64 	%rd57, %rd10;
	@%p8 bra 	$L__BB9_11;
	ld.shared.u16 	%rs41, [%r4+4098];
	sub.s16 	%rs42, %rs41, %rs9;
	ld.shared.u16 	%rs43, [%r5+4098];
	sub.s16 	%rs44, %rs43, %rs10;
	max.s16 	%rs45, %rs42, %rs44;
	st.shared.u16 	[%r5+4098], %rs45;
	ld.shared.u16 	%rs46, [%r4+4096];
	ld.shared.u8 	%rs47, [%r6+2048];
	setp.eq.s16 	%p10, %rs47, %rs1;
	selp.b16 	%rs49, 4, 0, %p10;
	add.s16 	%rs50, %rs46, %rs49;
	add.s16 	%rs51, %rs50, -2;
	max.s16 	%rs52, %rs51, %rs45;
	add.s16 	%rs53, %rs52, -1;
	and.b16  	%rs54, %rs53, %rs52;
	st.shared.u16 	[%r3+4098], %rs54;
	mov.u64 	%rd57, %rd11;
$L__BB9_11:
	setp.lt.u64 	%p11, %rd6, 3072;
	@%p11 bra 	$L__BB9_14;
	cvt.u32.u64 	%r39, %rd57;
	add.s32 	%r41, %r32, %r39;
	add.s32 	%r106, %r41, 2048;
	shl.b32 	%r42, %r39, 1;
	add.s32 	%r44, %r30, %r42;
	add.s32 	%r105, %r44, 4096;
	add.s32 	%r46, %r29, %r42;
	add.s32 	%r104, %r46, 4098;
	add.s32 	%r48, %r31, %r42;
	add.s32 	%r103, %r48, 4098;
$L__BB9_13:
	ld.shared.u16 	%rs55, [%r105+-4094];
	sub.s16 	%rs56, %rs55, %rs9;
	ld.shared.u16 	%rs57, [%r103+-4096];
	sub.s16 	%rs58, %rs57, %rs10;
	max.s16 	%rs59, %rs56, %rs58;
	st.shared.u16 	[%r103+-4096], %rs59;
	ld.shared.u16 	%rs60, [%r105+-4096];
	ld.shared.u8 	%rs61, [%r106+-2048];
	setp.eq.s16 	%p12, %rs61, %rs1;
	selp.b16 	%rs63, 4, 0, %p12;
	add.s16 	%rs64, %rs60, %rs63;
	add.s16 	%rs65, %rs64, -2;
	max.s16 	%rs66, %rs65, %rs59;
	add.s16 	%rs67, %rs66, -1;
	and.b16  	%rs68, %rs67, %rs66;
	st.shared.u16 	[%r104+-4096], %rs68;
	ld.shared.u16 	%rs69, [%r105+-2046];
	sub.s16 	%rs70, %rs69, %rs9;
	ld.shared.u16 	%rs71, [%r103+-2048];
	sub.s16 	%rs72, %rs71, %rs10;
	max.s16 	%rs73, %rs70, %rs72;
	st.shared.u16 	[%r103+-2048], %rs73;
	ld.shared.u16 	%rs74, [%r105+-2048];
	ld.shared.u8 	%rs75, [%r106+-1024];
	setp.eq.s16 	%p13, %rs75, %rs1;
	selp.b16 	%rs76, 4, 0, %p13;
	add.s16 	%rs77, %rs74, %rs76;
	add.s16 	%rs78, %rs77, -2;
	max.s16 	%rs79, %rs78, %rs73;
	add.s16 	%rs80, %rs79, -1;
	and.b16  	%rs81, %rs80, %rs79;
	st.shared.u16 	[%r104+-2048], %rs81;
	ld.shared.u16 	%rs82, [%r105+2];
	sub.s16 	%rs83, %rs82, %rs9;
	ld.shared.u16 	%rs84, [%r103];
	sub.s16 	%rs85, %rs84, %rs10;
	max.s16 	%rs86, %rs83, %rs85;
	st.shared.u16 	[%r103], %rs86;
	ld.shared.u16 	%rs87, [%r105];
	ld.shared.u8 	%rs88, [%r106];
	setp.eq.s16 	%p14, %rs88, %rs1;
	selp.b16 	%rs89, 4, 0, %p14;
	add.s16 	%rs90, %rs87, %rs89;
	add.s16 	%rs91, %rs90, -2;
	max.s16 	%rs92, %rs91, %rs86;
	add.s16 	%rs93, %rs92, -1;
	and.b16  	%rs94, %rs93, %rs92;
	st.shared.u16 	[%r104], %rs94;
	ld.shared.u16 	%rs95, [%r105+2050];
	sub.s16 	%rs96, %rs95, %rs9;
	ld.shared.u16 	%rs97, [%r103+2048];
	sub.s16 	%rs98, %rs97, %rs10;
	max.s16 	%rs99, %rs96, %rs98;
	st.shared.u16 	[%r103+2048], %rs99;
	ld.shared.u16 	%rs100, [%r105+2048];
	ld.shared.u8 	%rs101, [%r106+1024];
	setp.eq.s16 	%p15, %rs101, %rs1;
	selp.b16 	%rs102, 4, 0, %p15;
	add.s16 	%rs103, %rs100, %rs102;
	add.s16 	%rs104, %rs103, -2;
	max.s16 	%rs105, %rs104, %rs99;
	add.s16 	%rs106, %rs105, -1;
	and.b16  	%rs107, %rs106, %rs105;
	st.shared.u16 	[%r104+2048], %rs107;
	add.s64 	%rd57, %rd57, 4096;
	add.s32 	%r106, %r106, 4096;
	add.s32 	%r105, %r105, 8192;
	add.s32 	%r104, %r104, 8192;
	add.s32 	%r103, %r103, 8192;
	setp.lt.s64 	%p16, %rd57, %rd33;
	@%p16 bra 	$L__BB9_13;
$L__BB9_14:
	setp.lt.s64 	%p17, %rd33, %rd1;
	mov.b16 	%rs108, 0;
	st.shared.u16 	[%r7], %rs108;
	@%p17 bra 	$L__BB9_21;
	setp.eq.s64 	%p18, %rd12, 3072;
	mov.u64 	%rd59, %rd1;
	@%p18 bra 	$L__BB9_19;
	setp.eq.s64 	%p19, %rd12, 0;
	ld.shared.s16 	%r49, [%r3];
	sub.s32 	%r50, %r49, %r8;
	ld.shared.s16 	%r51, [%r3+2];
	setp.gt.s32 	%p20, %r50, %r51;
	cvt.u16.u64 	%rs109, %rd1;
	selp.b16 	%rs110, %rs109, -1, %p20;
	st.shared.u16 	[%r4], %rs110;
	mov.u64 	%rd59, %rd9;
	@%p19 bra 	$L__BB9_19;
	setp.eq.s64 	%p21, %rd12, 1024;
	ld.shared.s16 	%r52, [%r3+2048];
	sub.s32 	%r53, %r52, %r8;
	ld.shared.s16 	%r54, [%r3+2050];
	setp.gt.s32 	%p22, %r53, %r54;
	cvt.u16.u64 	%rs111, %rd9;
	selp.b16 	%rs112, %rs111, -1, %p22;
	st.shared.u16 	[%r4+2048], %rs112;
	mov.u64 	%rd59, %rd10;
	@%p21 bra 	$L__BB9_19;
	ld.shared.s16 	%r55, [%r3+4096];
	sub.s32 	%r56, %r55, %r8;
	ld.shared.s16 	%r57, [%r3+4098];
	setp.gt.s32 	%p23, %r56, %r57;
	cvt.u16.u64 	%rs113, %rd10;
	selp.b16 	%rs114, %rs113, -1, %p23;
	st.shared.u16 	[%r4+4096], %rs114;
	mov.u64 	%rd59, %rd11;
$L__BB9_19:
	setp.lt.u64 	%p24, %rd7, 3072;
	@%p24 bra 	$L__BB9_21;
$L__BB9_20:
	cvt.u32.u64 	%r58, %rd59;
	shl.b32 	%r59, %r58, 1;
	mov.u32 	%r60, _ZZ5swat3PclS_lssE2H1;
	add.s32 	%r61, %r60, %r59;
	ld.shared.s16 	%r62, [%r61];
	sub.s32 	%r63, %r62, %r8;
	ld.shared.s16 	%r64, [%r61+2];
	setp.gt.s32 	%p25, %r63, %r64;
	cvt.u16.u64 	%rs115, %rd59;
	selp.b16 	%rs116, %rs115, -1, %p25;
	mov.u32 	%r65, _ZZ5swat3PclS_lssE2H0;
	add.s32 	%r66, %r65, %r59;
	st.shared.u16 	[%r66], %rs116;
	ld.shared.s16 	%r67, [%r61+2048];
	sub.s32 	%r68, %r67, %r8;
	ld.shared.s16 	%r69, [%r61+2050];
	setp.gt.s32 	%p26, %r68, %r69;
	add.s16 	%rs117, %rs115, 1024;
	selp.b16 	%rs118, %rs117, -1, %p26;
	st.shared.u16 	[%r66+2048], %rs118;
	ld.shared.s16 	%r70, [%r61+4096];
	sub.s32 	%r71, %r70, %r8;
	ld.shared.s16 	%r72, [%r61+4098];
	setp.gt.s32 	%p27, %r71, %r72;
	add.s16 	%rs119, %rs115, 2048;
	selp.b16 	%rs120, %rs119, -1, %p27;
	st.shared.u16 	[%r66+4096], %rs120;
	ld.shared.s16 	%r73, [%r61+6144];
	sub.s32 	%r74, %r73, %r8;
	ld.shared.s16 	%r75, [%r61+6146];
	setp.gt.s32 	%p28, %r74, %r75;
	add.s16 	%rs121, %rs115, 3072;
	selp.b16 	%rs122, %rs121, -1, %p28;
	st.shared.u16 	[%r66+6144], %rs122;
	add.s64 	%rd59, %rd59, 4096;
	setp.le.s64 	%p29, %rd59, %rd33;
	@%p29 bra 	$L__BB9_20;
$L__BB9_21:
	bar.sync 	0;
	@%p4 bra 	$L__BB9_38;
	mov.u64 	%rd61, %rd1;
$L__BB9_23:
	cvt.u32.u64 	%r21, %rd61;
	shl.b32 	%r76, %r21, 1;
	mov.u32 	%r77, _ZZ5swat3PclS_lssE2H0;
	add.s32 	%r78, %r77, %r76;
	ld.shared.s16 	%rd54, [%r78];
	setp.ne.s64 	%p31, %rd61, %rd54;
	@%p31 bra 	$L__BB9_28;
	mov.u32 	%r80, _ZZ5swat3PclS_lssE2H1;
	add.s32 	%r81, %r80, %r76;
	ld.shared.u16 	%rd55, [%r81];
	sub.s64 	%rd23, %rd55, %rd4;
	cvt.u16.u64 	%rs2, %rd61;
	mov.u64 	%rd62, %rd61;
$L__BB9_25:
	setp.ge.s64 	%p32, %rd62, %rd33;
	@%p32 bra 	$L__BB9_28;
	cvt.u32.u64 	%r22, %rd62;
	cvt.u32.u64 	%r82, %rd61;
	sub.s32 	%r83, %r82, %r22;
	cvt.u32.u64 	%r84, %rd23;
	cvt.u32.u64 	%r85, %rd5;
	mad.lo.s32 	%r86, %r83, %r85, %r84;
	cvt.s32.s16 	%r87, %r86;
	shl.b32 	%r88, %r22, 1;
	mov.u32 	%r89, _ZZ5swat3PclS_lssE2H1;
	add.s32 	%r90, %r89, %r88;
	ld.shared.s16 	%r91, [%r90+2];
	setp.le.s32 	%p33, %r87, %r91;
	@%p33 bra 	$L__BB9_28;
	shl.b32 	%r92, %r22, 1;
	mov.u32 	%r93, _ZZ5swat3PclS_lssE2H0;
	add.s32 	%r94, %r93, %r92;
	ld.shared.u16 	%rs123, [%r94+2];
	st.shared.u16 	[%r94+2], %rs2;
	setp.eq.s16 	%p34, %rs123, -1;
	add.s64 	%rd62, %rd62, 1;
	@%p34 bra 	$L__BB9_25;
$L__BB9_28:
	add.s64 	%rd61, %rd61, 1024;
	setp.lt.s64 	%p35, %rd61, %rd33;
	@%p35 bra 	$L__BB9_23;
	mov.u64 	%rd63, %rd1;
$L__BB9_30:
	cvt.u32.u64 	%r23, %rd63;
	shl.b32 	%r95, %r23, 1;
	mov.u32 	%r96, _ZZ5swat3PclS_lssE2H0;
	add.s32 	%r97, %r96, %r95;
	ld.shared.u16 	%rs5, [%r97];
	setp.eq.s16 	%p36, %rs5, -1;
	mov.u64 	%rd64, %rd63;
	@%p36 bra 	$L__BB9_37;
	bra.uni 	$L__BB9_32;
$L__BB9_31:
	mul.wide.s16 	%r98, %rs5, 2;
	mov.u32 	%r99, _ZZ5swat3PclS_lssE2H0;
	add.s32 	%r100, %r99, %r98;
	ld.shared.u16 	%rs5, [%r100];
	setp.eq.s16 	%p38, %rs5, -1;
	mov.u64 	%rd64, %rd29;
	@%p38 bra 	$L__BB9_37;
$L__BB9_32:
	cvt.s64.s16 	%rd29, %rs5;
	setp.ne.s64 	%p37, %rd64, %rd29;
	@%p37 bra 	$L__BB9_31;
	setp.ne.s64 	%p39, %rd63, %rd64;
	mov.u32 	%r102, _ZZ5swat3PclS_lssE2H1;
	add.s32 	%r24, %r102, %r95;
	@%p39 bra 	$L__BB9_35;
	ld.shared.u16 	%rs130, [%r24];
	bra.uni 	$L__BB9_36;
$L__BB9_35:
	ld.shared.u16 	%rs124, [%r24];
	cvt.u16.u64 	%rs125, %rd63;
	sub.s16 	%rs126, %rs125, %rs5;
	mad.lo.s16 	%rs127, %rs10, %rs126, %rs10;
	sub.s16 	%rs128, %rs127, %rs9;
	add.s16 	%rs130, %rs128, %rs124;
$L__BB9_36:
	st.shared.u16 	[%r24], %rs130;
$L__BB9_37:
	add.s64 	%rd63, %rd63, 1024;
	setp.lt.s64 	%p40, %rd63, %rd33;
	@%p40 bra 	$L__BB9_30;
$L__BB9_38:
	bar.sync 	0;
	add.s64 	%rd31, %rd56, 1;
	setp.ne.s64 	%p41, %rd56, %rd13;
	mov.u64 	%rd56, %rd31;
	@%p41 bra 	$L__BB9_6;
$L__BB9_39:
	ret;

}


// ===== COMPILED SASS (sm_100) =====

	.target	sm_100

	.elftype	@"ET_EXEC"


//--------------------- .note.nv.tkinfo           --------------------------
	.section	.note.nv.tkinfo,"",@"SHT_NOTE"
	.sectionflags	@"SHF_NOTE_NV_TKINFO"
	.tkinfo
        /*0018*/ 	.word	0x00000002
        /*0030*/ 	.string	""
        /*0030*/ 	.string	"ptxas"
        /*0030*/ 	.string	"Cuda compilation tools, release 13.0, V13.0.88"
        /*0030*/ 	.string	"Build cuda_13.0.r13.0/compiler.36424714_0"
        /*0030*/ 	.string	"-arch sm_100 -m 64 "



//--------------------- .note.nv.cuinfo           --------------------------
	.section	.note.nv.cuinfo,"",@"SHT_NOTE"
	.sectionflags	@"SHF_NOTE_NV_CUINFO"
        /*0018*/ 	.short	0x0002
        /*001a*/ 	.short	0x0064
        /*001c*/ 	.short	0x0082
	.zero		2


//--------------------- .nv.info                  --------------------------
	.section	.nv.info,"",@"SHT_CUDA_INFO"
	.align	4


	//----- nvinfo : EIATTR_REGCOUNT
	.align		4
        /*0000*/ 	.byte	0x04, 0x2f
        /*0002*/ 	.short	(.L_5 - .L_4)
	.align		4
.L_4:
        /*0004*/ 	.word	index@(_Z5swat6PclS_lssl)
        /*0008*/ 	.word	0x00000020


	//----- nvinfo : EIATTR_FRAME_SIZE
	.align		4
.L_5:
        /*000c*/ 	.byte	0x04, 0x11
        /*000e*/ 	.short	(.L_7 - .L_6)
	.align		4
.L_6:
        /*0010*/ 	.word	index@($__internal_9_$__cuda_sm20_div_s64)
        /*0014*/ 	.word	0x00000028


	//----- nvinfo : EIATTR_FRAME_SIZE
	.align		4
.L_7:
        /*0018*/ 	.byte	0x04, 0x11
        /*001a*/ 	.short	(.L_9 - .L_8)
	.align		4
.L_8:
        /*001c*/ 	.word	index@(_Z5swat6PclS_lssl)
        /*0020*/ 	.word	0x00000028


	//----- nvinfo : EIATTR_REGCOUNT
	.align		4
.L_9:
        /*0024*/ 	.byte	0x04, 0x2f
        /*0026*/ 	.short	(.L_11 - .L_10)
	.align		4
.L_10:
        /*0028*/ 	.word	index@(_Z5swat1PclS_lss)
        /*002c*/ 	.word	0x00000020


	//----- nvinfo : EIATTR_FRAME_SIZE
	.align		4
.L_11:
        /*0030*/ 	.byte	0x04, 0x11
        /*0032*/ 	.short	(.L_13 - .L_12)
	.align		4
.L_12:
        /*0034*/ 	.word	index@(_Z5swat1PclS_lss)
        /*0038*/ 	.word	0x00000000


	//----- nvinfo : EIATTR_REGCOUNT
	.align		4
.L_13:
        /*003c*/ 	.byte	0x04, 0x2f
        /*003e*/ 	.short	(.L_15 - .L_14)
	.align		4
.L_14:
        /*0040*/ 	.word	index@(_Z11swat_print0PclS_lss)
        /*0044*/ 	.word	0x00000018


	//----- nvinfo : EIATTR_FRAME_SIZE
	.align		4
.L_15:
        /*0048*/ 	.byte	0x04, 0x11
        /*004a*/ 	.short	(.L_17 - .L_16)
	.align		4
.L_16:
        /*004c*/ 	.word	index@(_Z11swat_print0PclS_lss)
        /*0050*/ 	.word	0x00000018


	//----- nvinfo : EIATTR_REGCOUNT
	.align		4
.L_17:
        /*0054*/ 	.byte	0x04, 0x2f
        /*0056*/ 	.short	(.L_19 - .L_18)
	.align		4
.L_18:
        /*0058*/ 	.word	index@(_Z11swat_print1PclS_lss)
        /*005c*/ 	.word	0x00000024


	//----- nvinfo : EIATTR_FRAME_SIZE
	.align		4
.L_19:
        /*0060*/ 	.byte	0x04, 0x11
        /*0062*/ 	.short	(.L_21 - .L_20)
	.align		4
.L_20:
        /*0064*/ 	.word	index@($__internal_8_$__cuda_sm20_div_u64)
        /*0068*/ 	.word	0x00000000


	//----- nvinfo : EIATTR_FRAME_SIZE
	.align		4
.L_21:
        /*006c*/ 	.byte	0x04, 0x11
        /*006e*/ 	.short	(.L_23 - .L_22)
	.align		4
.L_22:
        /*0070*/ 	.word	index@(_Z11swat_print1PclS_lss)
        /*0074*/ 	.word	0x00000000


	//----- nvinfo : EIATTR_REGCOUNT
	.align		4
.L_23:
        /*0078*/ 	.byte	0x04, 0x2f
        /*007a*/ 	.short	(.L_25 - .L_24)
	.align		4
.L_24:
        /*007c*/ 	.word	index@(_Z11swat_strip0PclS_lssl)
        /*0080*/ 	.word	0x0000001e


	//----- nvinfo : EIATTR_FRAME_SIZE
	.align		4
.L_25:
        /*0084*/ 	.byte	0x04, 0x11
        /*0086*/ 	.short	(.L_27 - .L_26)
	.align		4
.L_26:
        /*0088*/ 	.word	index@($__internal_7_$__cuda_sm20_div_u64)
        /*008c*/ 	.word	0x00000000


	//----- nvinfo : EIATTR_FRAME_SIZE
	.align		4
.L_27:
        /*0090*/ 	.byte	0x04, 0x11
        /*0092*/ 	.short	(.L_29 - .L_28)
	.align		4
.L_28:
        /*0094*/ 	.word	index@($__internal_6_$__cuda_sm20_div_s64)
        /*0098*/ 	.word	0x00000000


	//----- nvinfo : EIATTR_FRAME_SIZE
	.align		4
.L_29:
        /*009c*/ 	.byte	0x04, 0x11
        /*009e*/ 	.short	(.L_31 - .L_30)
	.align		4
.L_30:
        /*00a0*/ 	.word	index@(_Z11swat_strip0PclS_lssl)
        /*00a4*/ 	.word	0x00000000


	//----- nvinfo : EIATTR_REGCOUNT
	.align		4
.L_31:
        /*00a8*/ 	.byte	0x04, 0x2f
        /*00aa*/ 	.short	(.L_33 - .L_32)
	.align		4
.L_32:
        /*00ac*/ 	.word	index@(_Z11swat_strip1PclS_lssl)
        /*00b0*/ 	.word	0x0000001b


	//----- nvinfo : EIATTR_FRAME_SIZE
	.align		4
.L_33:
        /*00b4*/ 	.byte	0x04, 0x11
        /*00b6*/ 	.short	(.L_35 - .L_34)
	.align		4
.L_34:
        /*00b8*/ 	.word	index@($__internal_5_$__cuda_sm20_div_u64)
        /*00bc*/ 	.word	0x00000000


	//----- nvinfo : EIATTR_FRAME_SIZE
	.align		4
.L_35:
        /*00c0*/ 	.byte	0x04, 0x11
        /*00c2*/ 	.short	(.L_37 - .L_36)
	.align		4
.L_36:
        /*00c4*/ 	.word	index@($__internal_4_$__cuda_sm20_div_s64)
        /*00c8*/ 	.word	0x00000000


	//----- nvinfo : EIATTR_FRAME_SIZE
	.align		4
.L_37:
        /*00cc*/ 	.byte	0x04, 0x11
        /*00ce*/ 	.short	(.L_39 - .L_38)
	.align		4
.L_38:
        /*00d0*/ 	.word	index@(_Z11swat_strip1PclS_lssl)
        /*00d4*/ 	.word	0x00000000


	//----- nvinfo : EIATTR_REGCOUNT
	.align		4
.L_39:
        /*00d8*/ 	.byte	0x04, 0x2f
        /*00da*/ 	.short	(.L_41 - .L_40)
	.align		4
.L_40:
        /*00dc*/ 	.word	index@(_Z10swat_stripPclS_lssl)
        /*00e0*/ 	.word	0x0000001b


	//----- nvinfo : EIATTR_FRAME_SIZE
	.align		4
.L_41:
        /*00e4*/ 	.byte	0x04, 0x11
        /*00e6*/ 	.short	(.L_43 - .L_42)
	.align		4
.L_42:
        /*00e8*/ 	.word	index@($__internal_3_$__cuda_sm20_div_u64)
        /*00ec*/ 	.word	0x00000000


	//----- nvinfo : EIATTR_FRAME_SIZE
	.align		4
.L_43:
        /*00f0*/ 	.byte	0x04, 0x11
        /*00f2*/ 	.short	(.L_45 - .L_44)
	.align		4
.L_44:
        /*00f4*/ 	.word	index@($__internal_2_$__cuda_sm20_div_s64)
        /*00f8*/ 	.word	0x00000000


	//----- nvinfo : EIATTR_FRAME_SIZE
	.align		4
.L_45:
        /*00fc*/ 	.byte	0x04, 0x11
        /*00fe*/ 	.short	(.L_47 - .L_46)
	.align		4
.L_46:
        /*0100*/ 	.word	index@(_Z10swat_stripPclS_lssl)
        /*0104*/ 	.word	0x00000000


	//----- nvinfo : EIATTR_REGCOUNT
	.align		4
.L_47:
        /*0108*/ 	.byte	0x04, 0x2f
        /*010a*/ 	.short	(.L_49 - .L_48)
	.align		4
.L_48:
        /*010c*/ 	.word	index@(_Z10swat_printPclS_lssl)
        /*0110*/ 	.word	0x0000001e


	//----- nvinfo : EIATTR_FRAME_SIZE
	.align		4
.L_49:
        /*0114*/ 	.byte	0x04, 0x11
        /*0116*/ 	.short	(.L_51 - .L_50)
	.align		4
.L_50:
        /*0118*/ 	.word	index@($__internal_1_$__cuda_sm20_div_u64)
        /*011c*/ 	.word	0x00000000


	//----- nvinfo : EIATTR_FRAME_SIZE
	.align		4
.L_51:
        /*0120*/ 	.byte	0x04, 0x11
        /*0122*/ 	.short	(.L_53 - .L_52)
	.align		4
.L_52:
        /*0124*/ 	.word	index@($__internal_0_$__cuda_sm20_div_s64)
        /*0128*/ 	.word	0x00000000


	//----- nvinfo : EIATTR_FRAME_SIZE
	.align		4
.L_53:
        /*012c*/ 	.byte	0x04, 0x11
        /*012e*/ 	.short	(.L_55 - .L_54)
	.align		4
.L_54:
        /*0130*/ 	.word	index@(_Z10swat_printPclS_lssl)
        /*0134*/ 	.word	0x00000000


	//----- nvinfo : EIATTR_REGCOUNT
	.align		4
.L_55:
        /*0138*/ 	.byte	0x04, 0x2f
        /*013a*/ 	.short	(.L_57 - .L_56)
	.align		4
.L_56:
        /*013c*/ 	.word	index@(_Z5swat2PclS_lss)
        /*0140*/ 	.word	0x00000020


	//----- nvinfo : EIATTR_FRAME_SIZE
	.align		4
.L_57:
        /*0144*/ 	.byte	0x04, 0x11
        /*0146*/ 	.short	(.L_59 - .L_58)
	.align		4
.L_58:
        /*0148*/ 	.word	index@(_Z5swat2PclS_lss)
        /*014c*/ 	.word	0x00000010


	//----- nvinfo : EIATTR_REGCOUNT
	.align		4
.L_59:
        /*0150*/ 	.byte	0x04, 0x2f
        /*0152*/ 	.short	(.L_61 - .L_60)
	.align		4
.L_60:
        /*0154*/ 	.word	index@(_Z5swat3PclS_lss)
        /*0158*/ 	.word	0x00000020


	//----- nvinfo : EIATTR_FRAME_SIZE
	.align		4
.L_61:
        /*015c*/ 	.byte	0x04, 0x11
        /*015e*/ 	.short	(.L_63 - .L_62)
	.align		4
.L_62:
        /*0160*/ 	.word	index@(_Z5swat3PclS_lss)
        /*0164*/ 	.word	0x00000020


	//----- nvinfo : EIATTR_MIN_STACK_SIZE
	.align		4
.L_63:
        /*0168*/ 	.byte	0x04, 0x12
        /*016a*/ 	.short	(.L_65 - .L_64)
	.align		4
.L_64:
        /*016c*/ 	.word	index@(_Z5swat3PclS_lss)
        /*0170*/ 	.word	0x00000020


	//----- nvinfo : EIATTR_MIN_STACK_SIZE
	.align		4
.L_65:
        /*0174*/ 	.byte	0x04, 0x12
        /*0176*/ 	.short	(.L_67 - .L_66)
	.align		4
.L_66:
        /*0178*/ 	.word	index@(_Z5swat2PclS_lss)
        /*017c*/ 	.word	0x00000010


	//----- nvinfo : EIATTR_MIN_STACK_SIZE
	.align		4
.L_67:
        /*0180*/ 	.byte	0x04, 0x12
        /*0182*/ 	.short	(.L_69 - .L_68)
	.align		4
.L_68:
        /*0184*/ 	.word	index@(_Z10swat_printPclS_lssl)
        /*0188*/ 	.word	0x00000000


	//----- nvinfo : EIATTR_MIN_STACK_SIZE
	.align		4
.L_69:
        /*018c*/ 	.byte	0x04, 0x12
        /*018e*/ 	.short	(.L_71 - .L_70)
	.align		4
.L_70:
        /*0190*/ 	.word	index@(_Z10swat_stripPclS_lssl)
        /*0194*/ 	.word	0x00000000


	//----- nvinfo : EIATTR_MIN_STACK_SIZE
	.align		4
.L_71:
        /*0198*/ 	.byte	0x04, 0x12
        /*019a*/ 	.short	(.L_73 - .L_72)
	.align		4
.L_72:
        /*019c*/ 	.word	index@(_Z11swat_strip1PclS_lssl)
        /*01a0*/ 	.word	0x00000000


	//----- nvinfo : EIATTR_MIN_STACK_SIZE
	.align		4
.L_73:
        /*01a4*/ 	.byte	0x04, 0x12
        /*01a6*/ 	.short	(.L_75 - .L_74)
	.align		4
.L_74:
        /*01a8*/ 	.word	index@(_Z11swat_strip0PclS_lssl)
        /*01ac*/ 	.word	0x00000000


	//----- nvinfo : EIATTR_MIN_STACK_SIZE
	.align		4
.L_75:
        /*01b0*/ 	.byte	0x04, 0x12
        /*01b2*/ 	.short	(.L_77 - .L_76)
	.align		4
.L_76:
        /*01b4*/ 	.word	index@(_Z11swat_print1PclS_lss)
        /*01b8*/ 	.word	0x00000000


	//----- nvinfo : EIATTR_MIN_STACK_SIZE
	.align		4
.L_77:
        /*01bc*/ 	.byte	0x04, 0x12
        /*01be*/ 	.short	(.L_79 - .L_78)
	.align		4
.L_78:
        /*01c0*/ 	.word	index@(_Z11swat_print0PclS_lss)
        /*01c4*/ 	.word	0x00000018


	//----- nvinfo : EIATTR_MIN_STACK_SIZE
	.align		4
.L_79:
        /*01c8*/ 	.byte	0x04, 0x12
        /*01ca*/ 	.short	(.L_81 - .L_80)
	.align		4
.L_80:
        /*01cc*/ 	.word	index@(_Z5swat1PclS_lss)
        /*01d0*/ 	.word	0x00000000


	//----- nvinfo : EIATTR_MIN_STACK_SIZE
	.align		4
.L_81:
        /*01d4*/ 	.byte	0x04, 0x12
        /*01d6*/ 	.short	(.L_83 - .L_82)
	.align		4
.L_82:
        /*01d8*/ 	.word	index@(_Z5swat6PclS_lssl)
        /*01dc*/ 	.word	0x00000028
.L_83:


//--------------------- .nv.compat                --------------------------
	.section	.nv.compat,"",@"SHT_CUDA_COMPAT_INFO"
	.align	4
        /*0000*/ 	.byte	0x02, 0x09, 0x00, 0x00, 0x02, 0x02, 0x01, 0x00, 0x02, 0x05, 0x05, 0x00, 0x03, 0x07, 0x01, 0x01
        /*0010*/ 	.byte	0x02, 0x03, 0x00, 0x00, 0x02, 0x06, 0x01, 0x00, 0x04, 0x0b, 0x08, 0x00, 0x09, 0x00, 0x00, 0x00
        /*0020*/ 	.byte	0x00, 0x00, 0x00, 0x00


//--------------------- .nv.info._Z5swat3PclS_lss --------------------------
	.section	.nv.info._Z5swat3PclS_lss,"",@"SHT_CUDA_INFO"
	.sectionflags	@""
	.align	4


	//----- nvinfo : EIATTR_CUDA_API_VERSION
	.align		4
        /*0000*/ 	.byte	0x04, 0x37
        /*0002*/ 	.short	(.L_85 - .L_84)
.L_84:
        /*0004*/ 	.word	0x00000082


	//----- nvinfo : EIATTR_KPARAM_INFO
	.align		4
.L_85:
        /*0008*/ 	.byte	0x04, 0x17
        /*000a*/ 	.short	(.L_87 - .L_86)
.L_86:
        /*000c*/ 	.word	0x00000000
        /*0010*/ 	.short	0x0005
        /*0012*/ 	.short	0x0022
        /*0014*/ 	.byte	0x00, 0xf0, 0x09, 0x00


	//----- nvinfo : EIATTR_KPARAM_INFO
	.align		4
.L_87:
        /*0018*/ 	.byte	0x04, 0x17
        /*001a*/ 	.short	(.L_89 - .L_88)
.L_88:
        /*001c*/ 	.word	0x00000000
        /*0020*/ 	.short	0x0004
        /*0022*/ 	.short	0x0020
        /*0024*/ 	.byte	0x00, 0xf0, 0x09, 0x00


	//----- nvinfo : EIATTR_KPARAM_INFO
	.align		4
.L_89:
        /*0028*/ 	.byte	0x04, 0x17
        /*002a*/ 	.short	(.L_91 - .L_90)
.L_90:
        /*002c*/ 	.word	0x00000000
        /*0030*/ 	.short	0x0003
        /*0032*/ 	.short	0x0018
        /*0034*/ 	.byte	0x00, 0xf0, 0x21, 0x00


	//----- nvinfo : EIATTR_KPARAM_INFO
	.align		4
.L_91:
        /*0038*/ 	.byte	0x04, 0x17
        /*003a*/ 	.short	(.L_93 - .L_92)
.L_92:
        /*003c*/ 	.word	0x00000000
        /*0040*/ 	.short	0x0002
        /*0042*/ 	.short	0x0010
        /*0044*/ 	.byte	0x00, 0xf5, 0x21, 0x00


	//----- nvinfo : EIATTR_KPARAM_INFO
	.align		4
.L_93:
        /*0048*/ 	.byte	0x04, 0x17
        /*004a*/ 	.short	(.L_95 - .L_94)
.L_94:
        /*004c*/ 	.word	0x00000000
        /*0050*/ 	.short	0x0001
        /*0052*/ 	.short	0x0008
        /*0054*/ 	.byte	0x00, 0xf0, 0x21, 0x00


	//----- nvinfo : EIATTR_KPARAM_INFO
	.align		4
.L_95:
        /*0058*/ 	.byte	0x04, 0x17
        /*005a*/ 	.short	(.L_97 - .L_96)
.L_96:
        /*005c*/ 	.word	0x00000000
        /*0060*/ 	.short	0x0000
        /*0062*/ 	.short	0x0000
        /*0064*/ 	.byte	0x00, 0xf5, 0x21, 0x00


	//----- nvinfo : EIATTR_SPARSE_MMA_MASK
	.align		4
.L_97:
        /*0068*/ 	.byte	0x03, 0x50
        /*006a*/ 	.short	0x0000


	//----- nvinfo : EIATTR_MAXREG_COUNT
	.align		4
        /*006c*/ 	.byte	0x03, 0x1b
        /*006e*/ 	.short	0x00ff


	//----- nvinfo : EIATTR_NUM_BARRIERS
	.align		4
        /*0070*/ 	.byte	0x02, 0x4c
        /*0072*/ 	.byte	0x01
	.zero		1


	//----- nvinfo : EIATTR_EXTERNS
	.align		4
        /*0074*/ 	.byte	0x04, 0x0f
        /*0076*/ 	.short	(.L_99 - .L_98)


	//   ....[0]....
	.align		4
.L_98:
        /*0078*/ 	.word	index@(vprintf)


	//----- nvinfo : EIATTR_MERCURY_ISA_VERSION
	.align		4
.L_99:
        /*007c*/ 	.byte	0x03, 0x5f
        /*007e*/ 	.short	0x0101


	//----- nvinfo : EIATTR_VRC_CTA_INIT_COUNT
	.align		4
        /*0080*/ 	.byte	0x02, 0x4a
	.zero		1
	.zero		1


	//----- nvinfo : EIATTR_SYSCALL_OFFSETS
	.align		4
        /*0084*/ 	.byte	0x04, 0x46
        /*0086*/ 	.short	(.L_101 - .L_100)


	//   ....[0]....
.L_100:
        /*0088*/ 	.word	0x000003f0


	//----- nvinfo : EIATTR_EXIT_INSTR_OFFSETS
	.align		4
.L_101:
        /*008c*/ 	.byte	0x04, 0x1c
        /*008e*/ 	.short	(.L_103 - .L_102)


	//   ....[0]....
.L_102:
        /*0090*/ 	.word	0x000004a0


	//   ....[1]....
        /*0094*/ 	.word	0x00001e70


	//----- nvinfo : EIATTR_CRS_STACK_SIZE
	.align		4
.L_103:
        /*0098*/ 	.byte	0x04, 0x1e
        /*009a*/ 	.short	(.L_105 - .L_104)
.L_104:
        /*009c*/ 	.word	0x00000000


	//----- nvinfo : EIATTR_CBANK_PARAM_SIZE
	.align		4
.L_105:
        /*00a0*/ 	.byte	0x03, 0x19
        /*00a2*/ 	.short	0x0024


	//----- nvinfo : EIATTR_PARAM_CBANK
	.align		4
        /*00a4*/ 	.byte	0x04, 0x0a
        /*00a6*/ 	.short	(.L_107 - .L_106)
	.align		4
.L_106:
        /*00a8*/ 	.word	index@(.nv.constant0._Z5swat3PclS_lss)
        /*00ac*/ 	.short	0x0380
        /*00ae*/ 	.short	0x0024


	//----- nvinfo : EIATTR_SW_WAR
	.align		4
.L_107:
        /*00b0*/ 	.byte	0x04, 0x36
        /*00b2*/ 	.short	(.L_109 - .L_108)
.L_108:
        /*00b4*/ 	.word	0x00000008
.L_109:


//--------------------- .nv.info._Z5swat2PclS_lss --------------------------
	.section	.nv.info._Z5swat2PclS_lss,"",@"SHT_CUDA_INFO"
	.sectionflags	@""
	.align	4


	//----- nvinfo : EIATTR_CUDA_API_VERSION
	.align		4
        /*0000*/ 	.byte	0x04, 0x37
        /*0002*/ 	.short	(.L_111 - .L_110)
.L_110:
        /*0004*/ 	.word	0x00000082


	//----- nvinfo : EIATTR_KPARAM_INFO
	.align		4
.L_111:
        /*0008*/ 	.byte	0x04, 0x17
        /*000a*/ 	.short	(.L_113 - .L_112)
.L_112:
        /*000c*/ 	.word	0x00000000
        /*0010*/ 	.short	0x0005
        /*0012*/ 	.short	0x0022
        /*0014*/ 	.byte	0x00, 0xf0, 0x09, 0x00


	//----- nvinfo : EIATTR_KPARAM_INFO
	.align		4
.L_113:
        /*0018*/ 	.byte	0x04, 0x17
        /*001a*/ 	.short	(.L_115 - .L_114)
.L_114:
        /*001c*/ 	.word	0x00000000
        /*0020*/ 	.short	0x0004
        /*0022*/ 	.short	0x0020
        /*0024*/ 	.byte	0x00, 0xf0, 0x09, 0x00


	//----- nvinfo : EIATTR_KPARAM_INFO
	.align		4
.L_115:
        /*0028*/ 	.byte	0x04, 0x17
        /*002a*/ 	.short	(.L_117 - .L_116)
.L_116:
        /*002c*/ 	.word	0x00000000
        /*0030*/ 	.short	0x0003
        /*0032*/ 	.short	0x0018
        /*0034*/ 	.byte	0x00, 0xf0, 0x21, 0x00


	//----- nvinfo : EIATTR_KPARAM_INFO
	.align		4
.L_117:
        /*0038*/ 	.byte	0x04, 0x17
        /*003a*/ 	.short	(.L_119 - .L_118)
.L_118:
        /*003c*/ 	.word	0x00000000
        /*0040*/ 	.short	0x0002
        /*0042*/ 	.short	0x0010
        /*0044*/ 	.byte	0x00, 0xf5, 0x21, 0x00


	//----- nvinfo : EIATTR_KPARAM_INFO
	.align		4
.L_119:
        /*0048*/ 	.byte	0x04, 0x17
        /*004a*/ 	.short	(.L_121 - .L_120)
.L_120:
        /*004c*/ 	.word	0x00000000
        /*0050*/ 	.short	0x0001
        /*0052*/ 	.short	0x0008
        /*0054*/ 	.byte	0x00, 0xf0, 0x21, 0x00


	//----- nvinfo : EIATTR_KPARAM_INFO
	.align		4
.L_121:
        /*0058*/ 	.byte	0x04, 0x17
        /*005a*/ 	.short	(.L_123 - .L_122)
.L_122:
        /*005c*/ 	.word	0x00000000
        /*0060*/ 	.short	0x0000
        /*0062*/ 	.short	0x0000
        /*0064*/ 	.byte	0x00, 0xf5, 0x21, 0x00


	//----- nvinfo : EIATTR_SPARSE_MMA_MASK
	.align		4
.L_123:
        /*0068*/ 	.byte	0x03, 0x50
        /*006a*/ 	.short	0x0000


	//----- nvinfo : EIATTR_MAXREG_COUNT
	.align		4
        /*006c*/ 	.byte	0x03, 0x1b
        /*006e*/ 	.short	0x00ff


	//----- nvinfo : EIATTR_NUM_BARRIERS
	.align		4
        /*0070*/ 	.byte	0x02, 0x4c
        /*0072*/ 	.byte	0x01
	.zero		1


	//----- nvinfo : EIATTR_EXTERNS
	.align		4
        /*0074*/ 	.byte	0x04, 0x0f
        /*0076*/ 	.short	(.L_125 - .L_124)


	//   ....[0]....
	.align		4
.L_124:
        /*0078*/ 	.word	index@(vprintf)


	//----- nvinfo : EIATTR_MERCURY_ISA_VERSION
	.align		4
.L_125:
        /*007c*/ 	.byte	0x03, 0x5f
        /*007e*/ 	.short	0x0101


	//----- nvinfo : EIATTR_VRC_CTA_INIT_COUNT
	.align		4
        /*0080*/ 	.byte	0x02, 0x4a
	.zero		1
	.zero		1


	//----- nvinfo : EIATTR_SYSCALL_OFFSETS
	.align		4
        /*0084*/ 	.byte	0x04, 0x46
        /*0086*/ 	.short	(.L_127 - .L_126)


	//   ....[0]....
.L_126:
        /*0088*/ 	.word	0x00000d70


	//   ....[1]....
        /*008c*/ 	.word	0x00002620


	//   ....[2]....
        /*0090*/ 	.word	0x000027c0


	//   ....[3]....
        /*0094*/ 	.word	0x00002850


	//   ....[4]....
        /*0098*/ 	.word	0x000028e0


	//   ....[5]....
        /*009c*/ 	.word	0x00002970


	//----- nvinfo : EIATTR_EXIT_INSTR_OFFSETS
	.align		4
.L_127:
        /*00a0*/ 	.byte	0x04, 0x1c
        /*00a2*/ 	.short	(.L_129 - .L_128)


	//   ....[0]....
.L_128:
        /*00a4*/ 	.word	0x00000af0


	//   ....[1]....
        /*00a8*/ 	.word	0x00002360


	//   ....[2]....
        /*00ac*/ 	.word	0x000026b0


	//   ....[3]....
        /*00b0*/ 	.word	0x00002a20


	//----- nvinfo : EIATTR_CRS_STACK_SIZE
	.align		4
.L_129:
        /*00b4*/ 	.byte	0x04, 0x1e
        /*00b6*/ 	.short	(.L_131 - .L_130)
.L_130:
        /*00b8*/ 	.word	0x00000000


	//----- nvinfo : EIATTR_CBANK_PARAM_SIZE
	.align		4
.L_131:
        /*00bc*/ 	.byte	0x03, 0x19
        /*00be*/ 	.short	0x0024


	//----- nvinfo : EIATTR_PARAM_CBANK
	.align		4
        /*00c0*/ 	.byte	0x04, 0x0a
        /*00c2*/ 	.short	(.L_133 - .L_132)
	.align		4
.L_132:
        /*00c4*/ 	.word	index@(.nv.constant0._Z5swat2PclS_lss)
        /*00c8*/ 	.short	0x0380
        /*00ca*/ 	.short	0x0024


	//----- nvinfo : EIATTR_SW_WAR
	.align		4
.L_133:
        /*00cc*/ 	.byte	0x04, 0x36
        /*00ce*/ 	.short	(.L_135 - .L_134)
.L_134:
        /*00d0*/ 	.word	0x00000008
.L_135:


//--------------------- .nv.info._Z10swat_printPclS_lssl --------------------------
	.section	.nv.info._Z10swat_printPclS_lssl,"",@"SHT_CUDA_INFO"
	.sectionflags	@""
	.align	4


	//----- nvinfo : EIATTR_CUDA_API_VERSION
	.align		4
        /*0000*/ 	.byte	0x04, 0x37
        /*0002*/ 	.short	(.L_137 - .L_136)
.L_136:
        /*0004*/ 	.word	0x00000082


	//----- nvinfo : EIATTR_KPARAM_INFO
	.align		4
.L_137:
        /*0008*/ 	.byte	0x04, 0x17
        /*000a*/ 	.short	(.L_139 - .L_138)
.L_138:
        /*000c*/ 	.word	0x00000000
        /*0010*/ 	.short	0x0006
        /*0012*/ 	.short	0x0028
        /*0014*/ 	.byte	0x00, 0xf0, 0x21, 0x00


	//----- nvinfo : EIATTR_KPARAM_INFO
	.align		4
.L_139:
        /*0018*/ 	.byte	0x04, 0x17
        /*001a*/ 	.short	(.L_141 - .L_140)
.L_140:
        /*001c*/ 	.word	0x00000000
        /*0020*/ 	.short	0x0005
        /*0022*/ 	.short	0x0022
        /*0024*/ 	.byte	0x00, 0xf0, 0x09, 0x00


	//----- nvinfo : EIATTR_KPARAM_INFO
	.align		4
.L_141:
        /*0028*/ 	.byte	0x04, 0x17
        /*002a*/ 	.short	(.L_143 - .L_142)
.L_142:
        /*002c*/ 	.word	0x00000000
        /*0030*/ 	.short	0x0004
        /*0032*/ 	.short	0x0020
        /*0034*/ 	.byte	0x00, 0xf0, 0x09, 0x00


	//----- nvinfo : EIATTR_KPARAM_INFO
	.align		4
.L_143:
        /*0038*/ 	.byte	0x04, 0x17
        /*003a*/ 	.short	(.L_145 - .L_144)
.L_144:
        /*003c*/ 	.word	0x00000000
        /*0040*/ 	.short	0x0003
        /*0042*/ 	.short	0x0018
        /*0044*/ 	.byte	0x00, 0xf0, 0x21, 0x00


	//----- nvinfo : EIATTR_KPARAM_INFO
	.align		4
.L_145:
        /*0048*/ 	.byte	0x04, 0x17
        /*004a*/ 	.short	(.L_147 - .L_146)
.L_146:
        /*004c*/ 	.word	0x00000000
        /*0050*/ 	.short	0x0002
        /*0052*/ 	.short	0x0010
        /*0054*/ 	.byte	0x00, 0xf5, 0x21, 0x00


	//----- nvinfo : EIATTR_KPARAM_INFO
	.align		4
.L_147:
        /*0058*/ 	.byte	0x04, 0x17
        /*005a*/ 	.short	(.L_149 - .L_148)
.L_148:
        /*005c*/ 	.word	0x00000000
        /*0060*/ 	.short	0x0001
        /*0062*/ 	.short	0x0008
        /*0064*/ 	.byte	0x00, 0xf0, 0x21, 0x00


	//----- nvinfo : EIATTR_KPARAM_INFO
	.align		4
.L_149:
        /*0068*/ 	.byte	0x04, 0x17
        /*006a*/ 	.short	(.L_151 - .L_150)
.L_150:
        /*006c*/ 	.word	0x00000000
        /*0070*/ 	.short	0x0000
        /*0072*/ 	.short	0x0000
        /*0074*/ 	.byte	0x00, 0xf5, 0x21, 0x00


	//----- nvinfo : EIATTR_SPARSE_MMA_MASK
	.align		4
.L_151:
        /*0078*/ 	.byte	0x03, 0x50
        /*007a*/ 	.short	0x0000


	//----- nvinfo : EIATTR_MAXREG_COUNT
	.align		4
        /*007c*/ 	.byte	0x03, 0x1b
        /*007e*/ 	.short	0x00ff


	//----- nvinfo : EIATTR_NUM_BARRIERS
	.align		4
        /*0080*/ 	.byte	0x02, 0x4c
        /*0082*/ 	.byte	0x01
	.zero		1


	//----- nvinfo : EIATTR_MERCURY_ISA_VERSION
	.align		4
        /*0084*/ 	.byte	0x03, 0x5f
        /*0086*/ 	.short	0x0101


	//----- nvinfo : EIATTR_VRC_CTA_INIT_COUNT
	.align		4
        /*0088*/ 	.byte	0x02, 0x4a
	.zero		1
	.zero		1


	//----- nvinfo : EIATTR_EXIT_INSTR_OFFSETS
	.align		4
        /*008c*/ 	.byte	0x04, 0x1c
        /*008e*/ 	.short	(.L_153 - .L_152)


	//   ....[0]....
.L_152:
        /*0090*/ 	.word	0x000000b0


	//   ....[1]....
        /*0094*/ 	.word	0x000002f0


	//   ....[2]....
        /*0098*/ 	.word	0x00001470


	//   ....[3]....
        /*009c*/ 	.word	0x00002750


	//   ....[4]....
        /*00a0*/ 	.word	0x00002cc0


	//----- nvinfo : EIATTR_CRS_STACK_SIZE
	.align		4
.L_153:
        /*00a4*/ 	.byte	0x04, 0x1e
        /*00a6*/ 	.short	(.L_155 - .L_154)
.L_154:
        /*00a8*/ 	.word	0x00000000


	//----- nvinfo : EIATTR_CBANK_PARAM_SIZE
	.align		4
.L_155:
        /*00ac*/ 	.byte	0x03, 0x19
        /*00ae*/ 	.short	0x0030


	//----- nvinfo : EIATTR_PARAM_CBANK
	.align		4
        /*00b0*/ 	.byte	0x04, 0x0a
        /*00b2*/ 	.short	(.L_157 - .L_156)
	.align		4
.L_156:
        /*00b4*/ 	.word	index@(.nv.constant0._Z10swat_printPclS_lssl)
        /*00b8*/ 	.short	0x0380
        /*00ba*/ 	.short	0x0030


	//----- nvinfo : EIATTR_SW_WAR
	.align		4
.L_157:
        /*00bc*/ 	.byte	0x04, 0x36
        /*00be*/ 	.short	(.L_159 - .L_158)
.L_158:
        /*00c0*/ 	.word	0x00000008
.L_159:


//--------------------- .nv.info._Z10swat_stripPclS_lssl --------------------------
	.section	.nv.info._Z10swat_stripPclS_lssl,"",@"SHT_CUDA_INFO"
	.sectionflags	@""
	.align	4


	//----- nvinfo : EIATTR_CUDA_API_VERSION
	.align		4
        /*0000*/ 	.byte	0x04, 0x37
        /*0002*/ 	.short	(.L_161 - .L_160)
.L_160:
        /*0004*/ 	.word	0x00000082


	//----- nvinfo : EIATTR_KPARAM_INFO
	.align		4
.L_161:
        /*0008*/ 	.byte	0x04, 0x17
        /*000a*/ 	.short	(.L_163 - .L_162)
.L_162:
        /*000c*/ 	.word	0x00000000
        /*0010*/ 	.short	0x0006
        /*0012*/ 	.short	0x0028
        /*0014*/ 	.byte	0x00, 0xf0, 0x21, 0x00


	//----- nvinfo : EIATTR_KPARAM_INFO
	.align		4
.L_163:
        /*0018*/ 	.byte	0x04, 0x17
        /*001a*/ 	.short	(.L_165 - .L_164)
.L_164:
        /*001c*/ 	.word	0x00000000
        /*0020*/ 	.short	0x0005
        /*0022*/ 	.short	0x0022
        /*0024*/ 	.byte	0x00, 0xf0, 0x09, 0x00


	//----- nvinfo : EIATTR_KPARAM_INFO
	.align		4
.L_165:
        /*0028*/ 	.byte	0x04, 0x17
        /*002a*/ 	.short	(.L_167 - .L_166)
.L_166:
        /*002c*/ 	.word	0x00000000
        /*0030*/ 	.short	0x0004
        /*0032*/ 	.short	0x0020
        /*0034*/ 	.byte	0x00, 0xf0, 0x09, 0x00


	//----- nvinfo : EIATTR_KPARAM_INFO
	.align		4
.L_167:
        /*0038*/ 	.byte	0x04, 0x17
        /*003a*/ 	.short	(.L_169 - .L_168)
.L_168:
        /*003c*/ 	.word	0x00000000
        /*0040*/ 	.short	0x0003
        /*0042*/ 	.short	0x0018
        /*0044*/ 	.byte	0x00, 0xf0, 0x21, 0x00


	//----- nvinfo : EIATTR_KPARAM_INFO
	.align		4
.L_169:
        /*0048*/ 	.byte	0x04, 0x17
        /*004a*/ 	.short	(.L_171 - .L_170)
.L_170:
        /*004c*/ 	.word	0x00000000
        /*0050*/ 	.short	0x0002
        /*0052*/ 	.short	0x0010
        /*0054*/ 	.byte	0x00, 0xf5, 0x21, 0x00


	//----- nvinfo : EIATTR_KPARAM_INFO
	.align		4
.L_171:
        /*0058*/ 	.byte	0x04, 0x17
        /*005a*/ 	.short	(.L_173 - .L_172)
.L_172:
        /*005c*/ 	.word	0x00000000
        /*0060*/ 	.short	0x0001
        /*0062*/ 	.short	0x0008
        /*0064*/ 	.byte	0x00, 0xf0, 0x21, 0x00


	//----- nvinfo : EIATTR_KPARAM_INFO
	.align		4
.L_173:
        /*0068*/ 	.byte	0x04, 0x17
        /*006a*/ 	.short	(.L_175 - .L_174)
.L_174:
        /*006c*/ 	.word	0x00000000
        /*0070*/ 	.short	0x0000
        /*0072*/ 	.short	0x0000
        /*0074*/ 	.byte	0x00, 0xf5, 0x21, 0x00


	//----- nvinfo : EIATTR_SPARSE_MMA_MASK
	.align		4
.L_175:
        /*0078*/ 	.byte	0x03, 0x50
        /*007a*/ 	.short	0x0000


	//----- nvinfo : EIATTR_MAXREG_COUNT
	.align		4
        /*007c*/ 	.byte	0x03, 0x1b
        /*007e*/ 	.short	0x00ff


	//----- nvinfo : EIATTR_NUM_BARRIERS
	.align		4
        /*0080*/ 	.byte	0x02, 0x4c
        /*0082*/ 	.byte	0x01
	.zero		1


	//----- nvinfo : EIATTR_MERCURY_ISA_VERSION
	.align		4
        /*0084*/ 	.byte	0x03, 0x5f
        /*0086*/ 	.short	0x0101


	//----- nvinfo : EIATTR_VRC_CTA_INIT_COUNT
	.align		4
        /*0088*/ 	.byte	0x02, 0x4a
	.zero		1
	.zero		1


	//----- nvinfo : EIATTR_EXIT_INSTR_OFFSETS
	.align		4
        /*008c*/ 	.byte	0x04, 0x1c
        /*008e*/ 	.short	(.L_177 - .L_176)


	//   ....[0]....
.L_176:
        /*0090*/ 	.word	0x00000240


	//   ....[1]....
        /*0094*/ 	.word	0x00000540


	//   ....[2]....
        /*0098*/ 	.word	0x00000c40


	//   ....[3]....
        /*009c*/ 	.word	0x0000a4a0


	//   ....[4]....
        /*00a0*/ 	.word	0x0000ae80


	//----- nvinfo : EIATTR_CRS_STACK_SIZE
	.align		4
.L_177:
        /*00a4*/ 	.byte	0x04, 0x1e
        /*00a6*/ 	.short	(.L_179 - .L_178)
.L_178:
        /*00a8*/ 	.word	0x00000000


	//----- nvinfo : EIATTR_CBANK_PARAM_SIZE
	.align		4
.L_179:
        /*00ac*/ 	.byte	0x03, 0x19
        /*00ae*/ 	.short	0x0030


	//----- nvinfo : EIATTR_PARAM_CBANK
	.align		4
        /*00b0*/ 	.byte	0x04, 0x0a
        /*00b2*/ 	.short	(.L_181 - .L_180)
	.align		4
.L_180:
        /*00b4*/ 	.word	index@(.nv.constant0._Z10swat_stripPclS_lssl)
        /*00b8*/ 	.short	0x0380
        /*00ba*/ 	.short	0x0030


	//----- nvinfo : EIATTR_SW_WAR
	.align		4
.L_181:
        /*00bc*/ 	.byte	0x04, 0x36
        /*00be*/ 	.short	(.L_183 - .L_182)
.L_182:
        /*00c0*/ 	.word	0x00000008
.L_183:


//--------------------- .nv.info._Z11swat_strip1PclS_lssl --------------------------
	.section	.nv.info._Z11swat_strip1PclS_lssl,"",@"SHT_CUDA_INFO"
	.sectionflags	@""
	.align	4


	//----- nvinfo : EIATTR_CUDA_API_VERSION
	.align		4
        /*0000*/ 	.byte	0x04, 0x37
        /*0002*/ 	.short	(.L_185 - .L_184)
.L_184:
        /*0004*/ 	.word	0x00000082


	//----- nvinfo : EIATTR_KPARAM_INFO
	.align		4
.L_185:
        /*0008*/ 	.byte	0x04, 0x17
        /*000a*/ 	.short	(.L_187 - .L_186)
.L_186:
        /*000c*/ 	.word	0x00000000
        /*0010*/ 	.short	0x0006
        /*0012*/ 	.short	0x0028
        /*0014*/ 	.byte	0x00, 0xf0, 0x21, 0x00


	//----- nvinfo : EIATTR_KPARAM_INFO
	.align		4
.L_187:
        /*0018*/ 	.byte	0x04, 0x17
        /*001a*/ 	.short	(.L_189 - .L_188)
.L_188:
        /*001c*/ 	.word	0x00000000
        /*0020*/ 	.short	0x0005
        /*0022*/ 	.short	0x0022
        /*0024*/ 	.byte	0x00, 0xf0, 0x09, 0x00


	//----- nvinfo : EIATTR_KPARAM_INFO
	.align		4
.L_189:
        /*0028*/ 	.byte	0x04, 0x17
        /*002a*/ 	.short	(.L_191 - .L_190)
.L_190:
        /*002c*/ 	.word	0x00000000
        /*0030*/ 	.short	0x0004
        /*0032*/ 	.short	0x0020
        /*0034*/ 	.byte	0x00, 0xf0, 0x09, 0x00


	//----- nvinfo : EIATTR_KPARAM_INFO
	.align		4
.L_191:
        /*0038*/ 	.byte	0x04, 0x17
        /*003a*/ 	.short	(.L_193 - .L_192)
.L_192:
        /*003c*/ 	.word	0x00000000
        /*0040*/ 	.short	0x0003
        /*0042*/ 	.short	0x0018
        /*0044*/ 	.byte	0x00, 0xf0, 0x21, 0x00


	//----- nvinfo : EIATTR_KPARAM_INFO
	.align		4
.L_193:
        /*0048*/ 	.byte	0x04, 0x17
        /*004a*/ 	.short	(.L_195 - .L_194)
.L_194:
        /*004c*/ 	.word	0x00000000
        /*0050*/ 	.short	0x0002
        /*0052*/ 	.short	0x0010
        /*0054*/ 	.byte	0x00, 0xf5, 0x21, 0x00


	//----- nvinfo : EIATTR_KPARAM_INFO
	.align		4
.L_195:
        /*0058*/ 	.byte	0x04, 0x17
        /*005a*/ 	.short	(.L_197 - .L_196)
.L_196:
        /*005c*/ 	.word	0x00000000
        /*0060*/ 	.short	0x0001
        /*0062*/ 	.short	0x0008
        /*0064*/ 	.byte	0x00, 0xf0, 0x21, 0x00


	//----- nvinfo : EIATTR_KPARAM_INFO
	.align		4
.L_197:
        /*0068*/ 	.byte	0x04, 0x17
        /*006a*/ 	.short	(.L_199 - .L_198)
.L_198:
        /*006c*/ 	.word	0x00000000
        /*0070*/ 	.short	0x0000
        /*0072*/ 	.short	0x0000
        /*0074*/ 	.byte	0x00, 0xf5, 0x21, 0x00


	//----- nvinfo : EIATTR_SPARSE_MMA_MASK
	.align		4
.L_199:
        /*0078*/ 	.byte	0x03, 0x50
        /*007a*/ 	.short	0x0000


	//----- nvinfo : EIATTR_MAXREG_COUNT
	.align		4
        /*007c*/ 	.byte	0x03, 0x1b
        /*007e*/ 	.short	0x00ff


	//----- nvinfo : EIATTR_NUM_BARRIERS
	.align		4
        /*0080*/ 	.byte	0x02, 0x4c
        /*0082*/ 	.byte	0x01
	.zero		1


	//----- nvinfo : EIATTR_MERCURY_ISA_VERSION
	.align		4
        /*0084*/ 	.byte	0x03, 0x5f
        /*0086*/ 	.short	0x0101


	//----- nvinfo : EIATTR_VRC_CTA_INIT_COUNT
	.align		4
        /*0088*/ 	.byte	0x02, 0x4a
	.zero		1
	.zero		1


	//----- nvinfo : EIATTR_EXIT_INSTR_OFFSETS
	.align		4
        /*008c*/ 	.byte	0x04, 0x1c
        /*008e*/ 	.short	(.L_201 - .L_200)


	//   ....[0]....
.L_200:
        /*0090*/ 	.word	0x00000240


	//   ....[1]....
        /*0094*/ 	.word	0x000004e0


	//   ....[2]....
        /*0098*/ 	.word	0x00000bd0


	//   ....[3]....
        /*009c*/ 	.word	0x00002200


	//   ....[4]....
        /*00a0*/ 	.word	0x00002810


	//----- nvinfo : EIATTR_CRS_STACK_SIZE
	.align		4
.L_201:
        /*00a4*/ 	.byte	0x04, 0x1e
        /*00a6*/ 	.short	(.L_203 - .L_202)
.L_202:
        /*00a8*/ 	.word	0x00000000


	//----- nvinfo : EIATTR_CBANK_PARAM_SIZE
	.align		4
.L_203:
        /*00ac*/ 	.byte	0x03, 0x19
        /*00ae*/ 	.short	0x0030


	//----- nvinfo : EIATTR_PARAM_CBANK
	.align		4
        /*00b0*/ 	.byte	0x04, 0x0a
        /*00b2*/ 	.short	(.L_205 - .L_204)
	.align		4
.L_204:
        /*00b4*/ 	.word	index@(.nv.constant0._Z11swat_strip1PclS_lssl)
        /*00b8*/ 	.short	0x0380
        /*00ba*/ 	.short	0x0030


	//----- nvinfo : EIATTR_SW_WAR
	.align		4
.L_205:
        /*00bc*/ 	.byte	0x04, 0x36
        /*00be*/ 	.short	(.L_207 - .L_206)
.L_206:
        /*00c0*/ 	.word	0x00000008
.L_207:


//--------------------- .nv.info._Z11swat_strip0PclS_lssl --------------------------
	.section	.nv.info._Z11swat_strip0PclS_lssl,"",@"SHT_CUDA_INFO"
	.sectionflags	@""
	.align	4


	//----- nvinfo : EIATTR_CUDA_API_VERSION
	.align		4
        /*0000*/ 	.byte	0x04, 0x37
        /*0002*/ 	.short	(.L_209 - .L_208)
.L_208:
        /*0004*/ 	.word	0x00000082


	//----- nvinfo : EIATTR_KPARAM_INFO
	.align		4
.L_209:
        /*0008*/ 	.byte	0x04, 0x17
        /*000a*/ 	.short	(.L_211 - .L_210)
.L_210:
        /*000c*/ 	.word	0x00000000
        /*0010*/ 	.short	0x0006
        /*0012*/ 	.short	0x0028
        /*0014*/ 	.byte	0x00, 0xf0, 0x21, 0x00


	//----- nvinfo : EIATTR_KPARAM_INFO
	.align		4
.L_211:
        /*0018*/ 	.byte	0x04, 0x17
        /*001a*/ 	.short	(.L_213 - .L_212)
.L_212:
        /*001c*/ 	.word	0x00000000
        /*0020*/ 	.short	0x0005
        /*0022*/ 	.short	0x0022
        /*0024*/ 	.byte	0x00, 0xf0, 0x09, 0x00


	//----- nvinfo : EIATTR_KPARAM_INFO
	.align		4
.L_213:
        /*0028*/ 	.byte	0x04, 0x17
        /*002a*/ 	.short	(.L_215 - .L_214)
.L_214:
        /*002c*/ 	.word	0x00000000
        /*0030*/ 	.short	0x0004
        /*0032*/ 	.short	0x0020
        /*0034*/ 	.byte	0x00, 0xf0, 0x09, 0x00


	//----- nvinfo : EIATTR_KPARAM_INFO
	.align		4
.L_215:
        /*0038*/ 	.byte	0x04, 0x17
        /*003a*/ 	.short	(.L_217 - .L_216)
.L_216:
        /*003c*/ 	.word	0x00000000
        /*0040*/ 	.short	0x0003
        /*0042*/ 	.short	0x0018
        /*0044*/ 	.byte	0x00, 0xf0, 0x21, 0x00


	//----- nvinfo : EIATTR_KPARAM_INFO
	.align		4
.L_217:
        /*0048*/ 	.byte	0x04, 0x17
        /*004a*/ 	.short	(.L_219 - .L_218)
.L_218:
        /*004c*/ 	.word	0x00000000
        /*0050*/ 	.short	0x0002
        /*0052*/ 	.short	0x0010
        /*0054*/ 	.byte	0x00, 0xf5, 0x21, 0x00


	//----- nvinfo : EIATTR_KPARAM_INFO
	.align		4
.L_219:
        /*0058*/ 	.byte	0x04, 0x17
        /*005a*/ 	.short	(.L_221 - .L_220)
.L_220:
        /*005c*/ 	.word	0x00000000
        /*0060*/ 	.short	0x0001
        /*0062*/ 	.short	0x0008
        /*0064*/ 	.byte	0x00, 0xf0, 0x21, 0x00


	//----- nvinfo : EIATTR_KPARAM_INFO
	.align		4
.L_221:
        /*0068*/ 	.byte	0x04, 0x17
        /*006a*/ 	.short	(.L_223 - .L_222)
.L_222:
        /*006c*/ 	.word	0x00000000
        /*0070*/ 	.short	0x0000
        /*0072*/ 	.short	0x0000
        /*0074*/ 	.byte	0x00, 0xf5, 0x21, 0x00


	//----- nvinfo : EIATTR_SPARSE_MMA_MASK
	.align		4
.L_223:
        /*0078*/ 	.byte	0x03, 0x50
        /*007a*/ 	.short	0x0000


	//----- nvinfo : EIATTR_MAXREG_COUNT
	.align		4
        /*007c*/ 	.byte	0x03, 0x1b
        /*007e*/ 	.short	0x00ff


	//----- nvinfo : EIATTR_NUM_BARRIERS
	.align		4
        /*0080*/ 	.byte	0x02, 0x4c
        /*0082*/ 	.byte	0x01
	.zero		1


	//----- nvinfo : EIATTR_MERCURY_ISA_VERSION
	.align		4
        /*0084*/ 	.byte	0x03, 0x5f
        /*0086*/ 	.short	0x0101


	//----- nvinfo : EIATTR_VRC_CTA_INIT_COUNT
	.align		4
        /*0088*/ 	.byte	0x02, 0x4a
	.zero		1
	.zero		1


	//----- nvinfo : EIATTR_EXIT_INSTR_OFFSETS
	.align		4
        /*008c*/ 	.byte	0x04, 0x1c
        /*008e*/ 	.short	(.L_225 - .L_224)


	//   ....[0]....
.L_224:
        /*0090*/ 	.word	0x00000270


	//   ....[1]....
        /*0094*/ 	.word	0x00000530


	//   ....[2]....
        /*0098*/ 	.word	0x00000cc0


	//   ....[3]....
        /*009c*/ 	.word	0x000040a0


	//   ....[4]....
        /*00a0*/ 	.word	0x00004d60


	//----- nvinfo : EIATTR_CRS_STACK_SIZE
	.align		4
.L_225:
        /*00a4*/ 	.byte	0x04, 0x1e
        /*00a6*/ 	.short	(.L_227 - .L_226)
.L_226:
        /*00a8*/ 	.word	0x00000000


	//----- nvinfo : EIATTR_CBANK_PARAM_SIZE
	.align		4
.L_227:
        /*00ac*/ 	.byte	0x03, 0x19
        /*00ae*/ 	.short	0x0030


	//----- nvinfo : EIATTR_PARAM_CBANK
	.align		4
        /*00b0*/ 	.byte	0x04, 0x0a
        /*00b2*/ 	.short	(.L_229 - .L_228)
	.align		4
.L_228:
        /*00b4*/ 	.word	index@(.nv.constant0._Z11swat_strip0PclS_lssl)
        /*00b8*/ 	.short	0x0380
        /*00ba*/ 	.short	0x0030


	//----- nvinfo : EIATTR_SW_WAR
	.align		4
.L_229:
        /*00bc*/ 	.byte	0x04, 0x36
        /*00be*/ 	.short	(.L_231 - .L_230)
.L_230:
        /*00c0*/ 	.word	0x00000008
.L_231:


//--------------------- .nv.info._Z11swat_print1PclS_lss --------------------------
	.section	.nv.info._Z11swat_print1PclS_lss,"",@"SHT_CUDA_INFO"
	.sectionflags	@""
	.align	4


	//----- nvinfo : EIATTR_CUDA_API_VERSION
	.align		4
        /*0000*/ 	.byte	0x04, 0x37
        /*0002*/ 	.short	(.L_233 - .L_232)
.L_232:
        /*0004*/ 	.word	0x00000082


	//----- nvinfo : EIATTR_KPARAM_INFO
	.align		4
.L_233:
        /*0008*/ 	.byte	0x04, 0x17
        /*000a*/ 	.short	(.L_235 - .L_234)
.L_234:
        /*000c*/ 	.word	0x00000000
        /*0010*/ 	.short	0x0005
        /*0012*/ 	.short	0x0022
        /*0014*/ 	.byte	0x00, 0xf0, 0x09, 0x00


	//----- nvinfo : EIATTR_KPARAM_INFO
	.align		4
.L_235:
        /*0018*/ 	.byte	0x04, 0x17
        /*001a*/ 	.short	(.L_237 - .L_236)
.L_236:
        /*001c*/ 	.word	0x00000000
        /*0020*/ 	.short	0x0004
        /*0022*/ 	.short	0x0020
        /*0024*/ 	.byte	0x00, 0xf0, 0x09, 0x00


	//----- nvinfo : EIATTR_KPARAM_INFO
	.align		4
.L_237:
        /*0028*/ 	.byte	0x04, 0x17
        /*002a*/ 	.short	(.L_239 - .L_238)
.L_238:
        /*002c*/ 	.word	0x00000000
        /*0030*/ 	.short	0x0003
        /*0032*/ 	.short	0x0018
        /*0034*/ 	.byte	0x00, 0xf0, 0x21, 0x00


	//----- nvinfo : EIATTR_KPARAM_INFO
	.align		4
.L_239:
        /*0038*/ 	.byte	0x04, 0x17
        /*003a*/ 	.short	(.L_241 - .L_240)
.L_240:
        /*003c*/ 	.word	0x00000000
        /*0040*/ 	.short	0x0002
        /*0042*/ 	.short	0x0010
        /*0044*/ 	.byte	0x00, 0xf5, 0x21, 0x00


	//----- nvinfo : EIATTR_KPARAM_INFO
	.align		4
.L_241:
        /*0048*/ 	.byte	0x04, 0x17
        /*004a*/ 	.short	(.L_243 - .L_242)
.L_242:
        /*004c*/ 	.word	0x00000000
        /*0050*/ 	.short	0x0001
        /*0052*/ 	.short	0x0008
        /*0054*/ 	.byte	0x00, 0xf0, 0x21, 0x00


	//----- nvinfo : EIATTR_KPARAM_INFO
	.align		4
.L_243:
        /*0058*/ 	.byte	0x04, 0x17
        /*005a*/ 	.short	(.L_245 - .L_244)
.L_244:
        /*005c*/ 	.word	0x00000000
        /*0060*/ 	.short	0x0000
        /*0062*/ 	.short	0x0000
        /*0064*/ 	.byte	0x00, 0xf5, 0x21, 0x00


	//----- nvinfo : EIATTR_SPARSE_MMA_MASK
	.align		4
.L_245:
        /*0068*/ 	.byte	0x03, 0x50
        /*006a*/ 	.short	0x0000


	//----- nvinfo : EIATTR_MAXREG_COUNT
	.align		4
        /*006c*/ 	.byte	0x03, 0x1b
        /*006e*/ 	.short	0x00ff


	//----- nvinfo : EIATTR_NUM_BARRIERS
	.align		4
        /*0070*/ 	.byte	0x02, 0x4c
        /*0072*/ 	.byte	0x01
	.zero		1


	//----- nvinfo : EIATTR_MERCURY_ISA_VERSION
	.align		4
        /*0074*/ 	.byte	0x03, 0x5f
        /*0076*/ 	.short	0x0101


	//----- nvinfo : EIATTR_VRC_CTA_INIT_COUNT
	.align		4
        /*0078*/ 	.byte	0x02, 0x4a
	.zero		1
	.zero		1


	//----- nvinfo : EIATTR_EXIT_INSTR_OFFSETS
	.align		4
        /*007c*/ 	.byte	0x04, 0x1c
        /*007e*/ 	.short	(.L_247 - .L_246)


	//   ....[0]....
.L_246:
        /*0080*/ 	.word	0x00000100


	//   ....[1]....
        /*0084*/ 	.word	0x000114f0


	//----- nvinfo : EIATTR_CRS_STACK_SIZE
	.align		4
.L_247:
        /*0088*/ 	.byte	0x04, 0x1e
        /*008a*/ 	.short	(.L_249 - .L_248)
.L_248:
        /*008c*/ 	.word	0x00000000


	//----- nvinfo : EIATTR_CBANK_PARAM_SIZE
	.align		4
.L_249:
        /*0090*/ 	.byte	0x03, 0x19
        /*0092*/ 	.short	0x0024


	//----- nvinfo : EIATTR_PARAM_CBANK
	.align		4
        /*0094*/ 	.byte	0x04, 0x0a
        /*0096*/ 	.short	(.L_251 - .L_250)
	.align		4
.L_250:
        /*0098*/ 	.word	index@(.nv.constant0._Z11swat_print1PclS_lss)
        /*009c*/ 	.short	0x0380
        /*009e*/ 	.short	0x0024


	//----- nvinfo : EIATTR_SW_WAR
	.align		4
.L_251:
        /*00a0*/ 	.byte	0x04, 0x36
        /*00a2*/ 	.short	(.L_253 - .L_252)
.L_252:
        /*00a4*/ 	.word	0x00000008
.L_253:


//--------------------- .nv.info._Z11swat_print0PclS_lss --------------------------
	.section	.nv.info._Z11swat_print0PclS_lss,"",@"SHT_CUDA_INFO"
	.sectionflags	@""
	.align	4


	//----- nvinfo : EIATTR_CUDA_API_VERSION
	.align		4
        /*0000*/ 	.byte	0x04, 0x37
        /*0002*/ 	.short	(.L_255 - .L_254)
.L_254:
        /*0004*/ 	.word	0x00000082


	//----- nvinfo : EIATTR_KPARAM_INFO
	.align		4
.L_255:
        /*0008*/ 	.byte	0x04, 0x17
        /*000a*/ 	.short	(.L_257 - .L_256)
.L_256:
        /*000c*/ 	.word	0x00000000
        /*0010*/ 	.short	0x0005
        /*0012*/ 	.short	0x0022
        /*0014*/ 	.byte	0x00, 0xf0, 0x09, 0x00


	//----- nvinfo : EIATTR_KPARAM_INFO
	.align		4
.L_257:
        /*0018*/ 	.byte	0x04, 0x17
        /*001a*/ 	.short	(.L_259 - .L_258)
.L_258:
        /*001c*/ 	.word	0x00000000
        /*0020*/ 	.short	0x0004
        /*0022*/ 	.short	0x0020
        /*0024*/ 	.byte	0x00, 0xf0, 0x09, 0x00


	//----- nvinfo : EIATTR_KPARAM_INFO
	.align		4
.L_259:
        /*0028*/ 	.byte	0x04, 0x17
        /*002a*/ 	.short	(.L_261 - .L_260)
.L_260:
        /*002c*/ 	.word	0x00000000
        /*0030*/ 	.short	0x0003
        /*0032*/ 	.short	0x0018
        /*0034*/ 	.byte	0x00, 0xf0, 0x21, 0x00


	//----- nvinfo : EIATTR_KPARAM_INFO
	.align		4
.L_261:
        /*0038*/ 	.byte	0x04, 0x17
        /*003a*/ 	.short	(.L_263 - .L_262)
.L_262:
        /*003c*/ 	.word	0x00000000
        /*0040*/ 	.short	0x0002
        /*0042*/ 	.short	0x0010
        /*0044*/ 	.byte	0x00, 0xf5, 0x21, 0x00


	//----- nvinfo : EIATTR_KPARAM_INFO
	.align		4
.L_263:
        /*0048*/ 	.byte	0x04, 0x17
        /*004a*/ 	.short	(.L_265 - .L_264)
.L_264:
        /*004c*/ 	.word	0x00000000
        /*0050*/ 	.short	0x0001
        /*0052*/ 	.short	0x0008
        /*0054*/ 	.byte	0x00, 0xf0, 0x21, 0x00


	//----- nvinfo : EIATTR_KPARAM_INFO
	.align		4
.L_265:
        /*0058*/ 	.byte	0x04, 0x17
        /*005a*/ 	.short	(.L_267 - .L_266)
.L_266:
        /*005c*/ 	.word	0x00000000
        /*0060*/ 	.short	0x0000
        /*0062*/ 	.short	0x0000
        /*0064*/ 	.byte	0x00, 0xf5, 0x21, 0x00


	//----- nvinfo : EIATTR_SPARSE_MMA_MASK
	.align		4
.L_267:
        /*0068*/ 	.byte	0x03, 0x50
        /*006a*/ 	.short	0x0000


	//----- nvinfo : EIATTR_MAXREG_COUNT
	.align		4
        /*006c*/ 	.byte	0x03, 0x1b
        /*006e*/ 	.short	0x00ff


	//----- nvinfo : EIATTR_NUM_BARRIERS
	.align		4
        /*0070*/ 	.byte	0x02, 0x4c
        /*0072*/ 	.byte	0x01
	.zero		1


	//----- nvinfo : EIATTR_EXTERNS
	.align		4
        /*0074*/ 	.byte	0x04, 0x0f
        /*0076*/ 	.short	(.L_269 - .L_268)


	//   ....[0]....
	.align		4
.L_268:
        /*0078*/ 	.word	index@(vprintf)


	//----- nvinfo : EIATTR_MERCURY_ISA_VERSION
	.align		4
.L_269:
        /*007c*/ 	.byte	0x03, 0x5f
        /*007e*/ 	.short	0x0101


	//----- nvinfo : EIATTR_VRC_CTA_INIT_COUNT
	.align		4
        /*0080*/ 	.byte	0x02, 0x4a
	.zero		1
	.zero		1


	//----- nvinfo : EIATTR_SYSCALL_OFFSETS
	.align		4
        /*0084*/ 	.byte	0x04, 0x46
        /*0086*/ 	.short	(.L_271 - .L_270)


	//   ....[0]....
.L_270:
        /*0088*/ 	.word	0x000001a0


	//----- nvinfo : EIATTR_EXIT_INSTR_OFFSETS
	.align		4
.L_271:
        /*008c*/ 	.byte	0x04, 0x1c
        /*008e*/ 	.short	(.L_273 - .L_272)


	//   ....[0]....
.L_272:
        /*0090*/ 	.word	0x00000080


	//   ....[1]....
        /*0094*/ 	.word	0x000001d0


	//----- nvinfo : EIATTR_CRS_STACK_SIZE
	.align		4
.L_273:
        /*0098*/ 	.byte	0x04, 0x1e
        /*009a*/ 	.short	(.L_275 - .L_274)
.L_274:
        /*009c*/ 	.word	0x00000000


	//----- nvinfo : EIATTR_CBANK_PARAM_SIZE
	.align		4
.L_275:
        /*00a0*/ 	.byte	0x03, 0x19
        /*00a2*/ 	.short	0x0024


	//----- nvinfo : EIATTR_PARAM_CBANK
	.align		4
        /*00a4*/ 	.byte	0x04, 0x0a
        /*00a6*/ 	.short	(.L_277 - .L_276)
	.align		4
.L_276:
        /*00a8*/ 	.word	index@(.nv.constant0._Z11swat_print0PclS_lss)
        /*00ac*/ 	.short	0x0380
        /*00ae*/ 	.short	0x0024


	//----- nvinfo : EIATTR_SW_WAR
	.align		4
.L_277:
        /*00b0*/ 	.byte	0x04, 0x36
        /*00b2*/ 	.short	(.L_279 - .L_278)
.L_278:
        /*00b4*/ 	.word	0x00000008
.L_279:


//--------------------- .nv.info._Z5swat1PclS_lss --------------------------
	.section	.nv.info._Z5swat1PclS_lss,"",@"SHT_CUDA_INFO"
	.sectionflags	@""
	.align	4


	//----- nvinfo : EIATTR_CUDA_API_VERSION
	.align		4
        /*0000*/ 	.byte	0x04, 0x37
        /*0002*/ 	.short	(.L_281 - .L_280)
.L_280:
        /*0004*/ 	.word	0x00000082


	//----- nvinfo : EIATTR_KPARAM_INFO
	.align		4
.L_281:
        /*0008*/ 	.byte	0x04, 0x17
        /*000a*/ 	.short	(.L_283 - .L_282)
.L_282:
        /*000c*/ 	.word	0x00000000
        /*0010*/ 	.short	0x0005
        /*0012*/ 	.short	0x0022
        /*0014*/ 	.byte	0x00, 0xf0, 0x09, 0x00


	//----- nvinfo : EIATTR_KPARAM_INFO
	.align		4
.L_283:
        /*0018*/ 	.byte	0x04, 0x17
        /*001a*/ 	.short	(.L_285 - .L_284)
.L_284:
        /*001c*/ 	.word	0x00000000
        /*0020*/ 	.short	0x0004
        /*0022*/ 	.short	0x0020
        /*0024*/ 	.byte	0x00, 0xf0, 0x09, 0x00


	//----- nvinfo : EIATTR_KPARAM_INFO
	.align		4
.L_285:
        /*0028*/ 	.byte	0x04, 0x17
        /*002a*/ 	.short	(.L_287 - .L_286)
.L_286:
        /*002c*/ 	.word	0x00000000
        /*0030*/ 	.short	0x0003
        /*0032*/ 	.short	0x0018
        /*0034*/ 	.byte	0x00, 0xf0, 0x21, 0x00


	//----- nvinfo : EIATTR_KPARAM_INFO
	.align		4
.L_287:
        /*0038*/ 	.byte	0x04, 0x17
        /*003a*/ 	.short	(.L_289 - .L_288)
.L_288:
        /*003c*/ 	.word	0x00000000
        /*0040*/ 	.short	0x0002
        /*0042*/ 	.short	0x0010
        /*0044*/ 	.byte	0x00, 0xf5, 0x21, 0x00


	//----- nvinfo : EIATTR_KPARAM_INFO
	.align		4
.L_289:
        /*0048*/ 	.byte	0x04, 0x17
        /*004a*/ 	.short	(.L_291 - .L_290)
.L_290:
        /*004c*/ 	.word	0x00000000
        /*0050*/ 	.short	0x0001
        /*0052*/ 	.short	0x0008
        /*0054*/ 	.byte	0x00, 0xf0, 0x21, 0x00


	//----- nvinfo : EIATTR_KPARAM_INFO
	.align		4
.L_291:
        /*0058*/ 	.byte	0x04, 0x17
        /*005a*/ 	.short	(.L_293 - .L_292)
.L_292:
        /*005c*/ 	.word	0x00000000
        /*0060*/ 	.short	0x0000
        /*0062*/ 	.short	0x0000
        /*0064*/ 	.byte	0x00, 0xf5, 0x21, 0x00


	//----- nvinfo : EIATTR_SPARSE_MMA_MASK
	.align		4
.L_293:
        /*0068*/ 	.byte	0x03, 0x50
        /*006a*/ 	.short	0x0000


	//----- nvinfo : EIATTR_MAXREG_COUNT
	.align		4
        /*006c*/ 	.byte	0x03, 0x1b
        /*006e*/ 	.short	0x00ff


	//----- nvinfo : EIATTR_NUM_BARRIERS
	.align		4
        /*0070*/ 	.byte	0x02, 0x4c
        /*0072*/ 	.byte	0x01
	.zero		1


	//----- nvinfo : EIATTR_MERCURY_ISA_VERSION
	.align		4
        /*0074*/ 	.byte	0x03, 0x5f
        /*0076*/ 	.short	0x0101


	//----- nvinfo : EIATTR_VRC_CTA_INIT_COUNT
	.align		4
        /*0078*/ 	.byte	0x02, 0x4a
	.zero		1
	.zero		1


	//----- nvinfo : EIATTR_EXIT_INSTR_OFFSETS
	.align		4
        /*007c*/ 	.byte	0x04, 0x1c
        /*007e*/ 	.short	(.L_295 - .L_294)


	//   ....[0]....
.L_294:
        /*0080*/ 	.word	0x00001230


	//   ....[1]....
        /*0084*/ 	.word	0x00001d40


	//----- nvinfo : EIATTR_CRS_STACK_SIZE
	.align		4
.L_295:
        /*0088*/ 	.byte	0x04, 0x1e
        /*008a*/ 	.short	(.L_297 - .L_296)
.L_296:
        /*008c*/ 	.word	0x00000000


	//----- nvinfo : EIATTR_CBANK_PARAM_SIZE
	.align		4
.L_297:
        /*0090*/ 	.byte	0x03, 0x19
        /*0092*/ 	.short	0x0024


	//----- nvinfo : EIATTR_PARAM_CBANK
	.align		4
        /*0094*/ 	.byte	0x04, 0x0a
        /*0096*/ 	.short	(.L_299 - .L_298)
	.align		4
.L_298:
        /*0098*/ 	.word	index@(.nv.constant0._Z5swat1PclS_lss)
        /*009c*/ 	.short	0x0380
        /*009e*/ 	.short	0x0024


	//----- nvinfo : EIATTR_SW_WAR
	.align		4
.L_299:
        /*00a0*/ 	.byte	0x04, 0x36
        /*00a2*/ 	.short	(.L_301 - .L_300)
.L_300:
        /*00a4*/ 	.word	0x00000008
.L_301:


//--------------------- .nv.info._Z5swat6PclS_lssl --------------------------
	.section	.nv.info._Z5swat6PclS_lssl,"",@"SHT_CUDA_INFO"
	.sectionflags	@""
	.align	4


	//----- nvinfo : EIATTR_CUDA_API_VERSION
	.align		4
        /*0000*/ 	.byte	0x04, 0x37
        /*0002*/ 	.short	(.L_303 - .L_302)
.L_302:
        /*0004*/ 	.word	0x00000082


	//----- nvinfo : EIATTR_KPARAM_INFO
	.align		4
.L_303:
        /*0008*/ 	.byte	0x04, 0x17
        /*000a*/ 	.short	(.L_305 - .L_304)
.L_304:
        /*000c*/ 	.word	0x00000000
        /*0010*/ 	.short	0x0006
        /*0012*/ 	.short	0x0028
        /*0014*/ 	.byte	0x00, 0xf0, 0x21, 0x00


	//----- nvinfo : EIATTR_KPARAM_INFO
	.align		4
.L_305:
        /*0018*/ 	.byte	0x04, 0x17
        /*001a*/ 	.short	(.L_307 - .L_306)
.L_306:
        /*001c*/ 	.word	0x00000000
        /*0020*/ 	.short	0x0005
        /*0022*/ 	.short	0x0022
        /*0024*/ 	.byte	0x00, 0xf0, 0x09, 0x00


	//----- nvinfo : EIATTR_KPARAM_INFO
	.align		4
.L_307:
        /*0028*/ 	.byte	0x04, 0x17
        /*002a*/ 	.short	(.L_309 - .L_308)
.L_308:
        /*002c*/ 	.word	0x00000000
        /*0030*/ 	.short	0x0004
        /*0032*/ 	.short	0x0020
        /*0034*/ 	.byte	0x00, 0xf0, 0x09, 0x00


	//----- nvinfo : EIATTR_KPARAM_INFO
	.align		4
.L_309:
        /*0038*/ 	.byte	0x04, 0x17
        /*003a*/ 	.short	(.L_311 - .L_310)
.L_310:
        /*003c*/ 	.word	0x00000000
        /*0040*/ 	.short	0x0003
        /*0042*/ 	.short	0x0018
        /*0044*/ 	.byte	0x00, 0xf0, 0x21, 0x00


	//----- nvinfo : EIATTR_KPARAM_INFO
	.align		4
.L_311:
        /*0048*/ 	.byte	0x04, 0x17
        /*004a*/ 	.short	(.L_313 - .L_312)
.L_312:
        /*004c*/ 	.word	0x00000000
        /*0050*/ 	.short	0x0002
        /*0052*/ 	.short	0x0010
        /*0054*/ 	.byte	0x00, 0xf5, 0x21, 0x00


	//----- nvinfo : EIATTR_KPARAM_INFO
	.align		4
.L_313:
        /*0058*/ 	.byte	0x04, 0x17
        /*005a*/ 	.short	(.L_315 - .L_314)
.L_314:
        /*005c*/ 	.word	0x00000000
        /*0060*/ 	.short	0x0001
        /*0062*/ 	.short	0x0008
        /*0064*/ 	.byte	0x00, 0xf0, 0x21, 0x00


	//----- nvinfo : EIATTR_KPARAM_INFO
	.align		4
.L_315:
        /*0068*/ 	.byte	0x04, 0x17
        /*006a*/ 	.short	(.L_317 - .L_316)
.L_316:
        /*006c*/ 	.word	0x00000000
        /*0070*/ 	.short	0x0000
        /*0072*/ 	.short	0x0000
        /*0074*/ 	.byte	0x00, 0xf5, 0x21, 0x00


	//----- nvinfo : EIATTR_SPARSE_MMA_MASK
	.align		4
.L_317:
        /*0078*/ 	.byte	0x03, 0x50
        /*007a*/ 	.short	0x0000


	//----- nvinfo : EIATTR_MAXREG_COUNT
	.align		4
        /*007c*/ 	.byte	0x03, 0x1b
        /*007e*/ 	.short	0x00ff


	//----- nvinfo : EIATTR_EXTERNS
	.align		4
        /*0080*/ 	.byte	0x04, 0x0f
        /*0082*/ 	.short	(.L_319 - .L_318)


	//   ....[0]....
	.align		4
.L_318:
        /*0084*/ 	.word	index@(vprintf)


	//----- nvinfo : EIATTR_MERCURY_ISA_VERSION
	.align		4
.L_319:
        /*0088*/ 	.byte	0x03, 0x5f
        /*008a*/ 	.short	0x0101


	//----- nvinfo : EIATTR_VRC_CTA_INIT_COUNT
	.align		4
        /*008c*/ 	.byte	0x02, 0x4a
	.zero		1
	.zero		1


	//----- nvinfo : EIATTR_SYSCALL_OFFSETS
	.align		4
        /*0090*/ 	.byte	0x04, 0x46
        /*0092*/ 	.short	(.L_321 - .L_320)


	//   ....[0]....
.L_320:
        /*0094*/ 	.word	0x000001d0


	//----- nvinfo : EIATTR_EXIT_INSTR_OFFSETS
	.align		4
.L_321:
        /*0098*/ 	.byte	0x04, 0x1c
        /*009a*/ 	.short	(.L_323 - .L_322)


	//   ....[0]....
.L_322:
        /*009c*/ 	.word	0x000021e0


	//   ....[1]....
        /*00a0*/ 	.word	0x00002c10


	//----- nvinfo : EIATTR_CRS_STACK_SIZE
	.align		4
.L_323:
        /*00a4*/ 	.byte	0x04, 0x1e
        /*00a6*/ 	.short	(.L_325 - .L_324)
.L_324:
        /*00a8*/ 	.word	0x00000000


	//----- nvinfo : EIATTR_CBANK_PARAM_SIZE
	.align		4
.L_325:
        /*00ac*/ 	.byte	0x03, 0x19
        /*00ae*/ 	.short	0x0030


	//----- nvinfo : EIATTR_PARAM_CBANK
	.align		4
        /*00b0*/ 	.byte	0x04, 0x0a
        /*00b2*/ 	.short	(.L_327 - .L_326)
	.align		4
.L_326:
        /*00b4*/ 	.word	index@(.nv.constant0._Z5swat6PclS_lssl)
        /*00b8*/ 	.short	0x0380
        /*00ba*/ 	.short	0x0030


	//----- nvinfo : EIATTR_SW_WAR
	.align		4
.L_327:
        /*00bc*/ 	.byte	0x04, 0x36
        /*00be*/ 	.short	(.L_329 - .L_328)
.L_328:
        /*00c0*/ 	.word	0x00000008
.L_329:


//--------------------- .nv.callgraph             --------------------------
	.section	.nv.callgraph,"",@"SHT_CUDA_CALLGRAPH"
	.align	4
	.sectionentsize	8
	.align		4
        /*0000*/ 	.word	0x00000000
	.align		4
        /*0004*/ 	.word	0xffffffff
	.align		4
        /*0008*/ 	.word	index@(_Z5swat3PclS_lss)
	.align		4
        /*000c*/ 	.word	index@(vprintf)
	.align		4
        /*0010*/ 	.word	index@(_Z5swat2PclS_lss)
	.align		4
        /*0014*/ 	.word	index@(vprintf)
	.align		4
        /*0018*/ 	.word	index@(_Z11swat_print0PclS_lss)
	.align		4
        /*001c*/ 	.word	index@(vprintf)
	.align		4
        /*0020*/ 	.word	index@(_Z5swat6PclS_lssl)
	.align		4
        /*0024*/ 	.word	index@(vprintf)
	.align		4
        /*0028*/ 	.word	0x00000000
	.align		4
        /*002c*/ 	.word	0xfffffffe
	.align		4
        /*0030*/ 	.word	0x00000000
	.align		4
        /*0034*/ 	.word	0xfffffffd
	.align		4
        /*0038*/ 	.word	0x00000000
	.align		4
        /*003c*/ 	.word	0xfffffffc


//--------------------- .nv.constant4             --------------------------
	.section	.nv.constant4,"a",@progbits
	.align	8
	.align		8
.nv.constant4:
        /*0000*/ 	.dword	vprintf
	.align		8
        /*0008*/ 	.dword	$str
	.align		8
        /*0010*/ 	.dword	$str$1
	.align		8
        /*0018*/ 	.dword	$str$4
	.align		8
        /*0020*/ 	.dword	$str$5


//--------------------- .text._Z5swat3PclS_lss    --------------------------
	.section	.text._Z5swat3PclS_lss,"ax",@progbits
	.align	128
        .global         _Z5swat3PclS_lss
        .type           _Z5swat3PclS_lss,@function
        .size           _Z5swat3PclS_lss,(.L_x_540 - _Z5swat3PclS_lss)
        .other          _Z5swat3PclS_lss,@"STO_CUDA_ENTRY STV_DEFAULT"
_Z5swat3PclS_lss:
.text._Z5swat3PclS_lss:
[----:B------:R-:W0:Y:S01]  /*0000*/  LDC R1, c[0x0][0x37c] ;  /* 0x0000df00ff017b82 */ /* 0x000e220000000800 */
[----:B------:R-:W1:Y:S01]  /*0010*/  S2R R22, SR_TID.X ;  /* 0x0000000000167919 */ /* 0x000e620000002100 */
[----:B------:R-:W1:Y:S01]  /*0020*/  LDCU.64 UR4, c[0x0][0x388] ;  /* 0x00007100ff0477ac */ /* 0x000e620008000a00 */
[----:B0-----:R-:W-:Y:S01]  /*0030*/  VIADD R1, R1, 0xffffffe0 ;  /* 0xffffffe001017836 */ /* 0x001fe20000000000 */
[----:B------:R-:W0:Y:S01]  /*0040*/  LDCU.64 UR36, c[0x0][0x358] ;  /* 0x00006b00ff2477ac */ /* 0x000e220008000a00 */
[----:B-1----:R-:W-:-:S04]  /*0050*/  ISETP.GE.U32.AND P0, PT, R22, UR4, PT ;  /* 0x0000000416007c0c */ /* 0x002fc8000bf06070 */
[----:B------:R-:W-:-:S13]  /*0060*/  ISETP.GE.AND.EX P0, PT, RZ, UR5, PT, P0 ;  /* 0x00000005ff007c0c */ /* 0x000fda000bf06300 */
[----:B------:R-:W1:Y:S02]  /*0070*/  @!P0 LDC.64 R2, c[0x0][0x380] ;  /* 0x0000e000ff028b82 */ /* 0x000e640000000a00 */
[----:B-1----:R-:W-:-:S05]  /*0080*/  @!P0 IADD3 R2, P1, PT, R22, R2, RZ ;  /* 0x0000000216028210 */ /* 0x002fca0007f3e0ff */
[----:B------:R-:W-:-:S06]  /*0090*/  @!P0 IMAD.X R3, RZ, RZ, R3, P1 ;  /* 0x000000ffff038224 */ /* 0x000fcc00008e0603 */
[----:B0-----:R0:W2:Y:S01]  /*00a0*/  @!P0 LDG.E.U8 R3, desc[UR36][R2.64] ;  /* 0x0000002402038981 */ /* 0x0010a2000c1e1100 */
[----:B------:R-:W1:Y:S01]  /*00b0*/  S2UR UR6, SR_CgaCtaId ;  /* 0x00000000000679c3 */ /* 0x000e620000008800 */
[----:B------:R-:W-:Y:S01]  /*00c0*/  UMOV UR39, 0x400 ;  /* 0x0000040000277882 */ /* 0x000fe20000000000 */
[----:B------:R-:W3:Y:S01]  /*00d0*/  LDCU UR7, c[0x0][0x2f8] ;  /* 0x00005f00ff0777ac */ /* 0x000ee20008000800 */
[----:B------:R-:W4:Y:S01]  /*00e0*/  S2R R18, SR_CTAID.Y ;  /* 0x0000000000127919 */ /* 0x000f220000002600 */
[----:B------:R-:W-:Y:S01]  /*00f0*/  BSSY.RECONVERGENT B6, `(.L_x_0) ;  /* 0x0000031000067945 */ /* 0x000fe20003800200 */
[----:B------:R-:W-:Y:S02]  /*0100*/  UIADD3 UR5, UPT, UPT, UR39, 0x3004, URZ ;  /* 0x0000300427057890 */ /* 0x000fe4000fffe0ff */
[----:B------:R-:W-:Y:S01]  /*0110*/  UIADD3 UR4, UPT, UPT, UR39, 0x5006, URZ ;  /* 0x0000500627047890 */ /* 0x000fe2000fffe0ff */
[----:B------:R-:W4:Y:S01]  /*0120*/  S2UR UR40, SR_CTAID.X ;  /* 0x00000000002879c3 */ /* 0x000f220000002500 */
[----:B------:R-:W-:Y:S01]  /*0130*/  UIADD3 UR38, UPT, UPT, UR39, 0x1002, URZ ;  /* 0x0000100227267890 */ /* 0x000fe2000fffe0ff */
[----:B------:R-:W5:Y:S06]  /*0140*/  LDCU UR8, c[0x0][0x2fc] ;  /* 0x00005f80ff0877ac */ /* 0x000f6c0008000800 */
[----:B------:R-:W4:Y:S01]  /*0150*/  LDC R10, c[0x0][0x360] ;  /* 0x0000d800ff0a7b82 */ /* 0x000f220000000800 */
[----:B---3--:R-:W-:Y:S01]  /*0160*/  IADD3 R6, P1, PT, R1, UR7, RZ ;  /* 0x0000000701067c10 */ /* 0x008fe2000ff3e0ff */
[----:B-1----:R-:W-:-:S02]  /*0170*/  ULEA UR5, UR6, UR5, 0x18 ;  /* 0x0000000506057291 */ /* 0x002fc4000f8ec0ff */
[----:B------:R-:W-:Y:S02]  /*0180*/  ULEA UR4, UR6, UR4, 0x18 ;  /* 0x0000000406047291 */ /* 0x000fe4000f8ec0ff */
[----:B------:R-:W-:Y:S02]  /*0190*/  ULEA UR38, UR6, UR38, 0x18 ;  /* 0x0000002606267291 */ /* 0x000fe4000f8ec0ff */
[----:B------:R-:W-:Y:S01]  /*01a0*/  ULEA UR39, UR6, UR39, 0x18 ;  /* 0x0000002706277291 */ /* 0x000fe2000f8ec0ff */
[----:B------:R-:W-:Y:S02]  /*01b0*/  IMAD.U32 R19, RZ, RZ, UR5 ;  /* 0x00000005ff137e24 */ /* 0x000fe4000f8e00ff */
[----:B------:R-:W-:Y:S01]  /*01c0*/  IMAD.U32 R17, RZ, RZ, UR4 ;  /* 0x00000004ff117e24 */ /* 0x000fe2000f8e00ff */
[C---:B------:R-:W-:Y:S01]  /*01d0*/  LEA R0, R22.reuse, UR38, 0x1 ;  /* 0x0000002616007c11 */ /* 0x040fe2000f8e08ff */
[C---:B------:R-:W-:Y:S02]  /*01e0*/  IMAD R16, R22.reuse, 0x2, R19 ;  /* 0x0000000216107824 */ /* 0x040fe400078e0213 */
[----:B0-----:R-:W-:-:S02]  /*01f0*/  IMAD R2, R22, 0x2, R17 ;  /* 0x0000000216027824 */ /* 0x001fc400078e0211 */
[----:B-----5:R-:W-:Y:S02]  /*0200*/  IMAD.X R7, RZ, RZ, UR8, P1 ;  /* 0x00000008ff077e24 */ /* 0x020fe400088e06ff */
[----:B----4-:R-:W-:Y:S01]  /*0210*/  IMAD R18, R18, R10, UR40 ;  /* 0x0000002812127e24 */ /* 0x010fe2000f8e020a */
[----:B--2---:R0:W-:Y:S04]  /*0220*/  @!P0 STS.U8 [R22+UR39], R3 ;  /* 0x0000000316008988 */ /* 0x0041e80008000027 */
[----:B------:R0:W-:Y:S04]  /*0230*/  @!P0 STS.U16 [R0], RZ ;  /* 0x000000ff00008388 */ /* 0x0001e80000000400 */
[----:B------:R0:W-:Y:S04]  /*0240*/  @!P0 STS.U16 [R16], RZ ;  /* 0x000000ff10008388 */ /* 0x0001e80000000400 */
[----:B------:R0:W-:Y:S01]  /*0250*/  @!P0 STS.U16 [R2], RZ ;  /* 0x000000ff02008388 */ /* 0x0001e20000000400 */
[----:B------:R-:W-:Y:S01]  /*0260*/  BAR.SYNC.DEFER_BLOCKING 0x0 ;  /* 0x0000000000007b1d */ /* 0x000fe20000010000 */
[----:B------:R-:W-:-:S13]  /*0270*/  ISETP.NE.AND P0, PT, R22, RZ, PT ;  /* 0x000000ff1600720c */ /* 0x000fda0003f05270 */
[----:B0-----:R-:W-:Y:S05]  /*0280*/  @P0 BRA `(.L_x_1) ;  /* 0x00000000005c0947 */ /* 0x001fea0003800000 */
[----:B------:R-:W0:Y:S01]  /*0290*/  LDCU.64 UR6, c[0x0][0x398] ;  /* 0x00007300ff0677ac */ /* 0x000e220008000a00 */
[----:B------:R-:W-:Y:S01]  /*02a0*/  IMAD.U32 R8, RZ, RZ, UR40 ;  /* 0x00000028ff087e24 */ /* 0x000fe2000f8e00ff */
[----:B------:R-:W-:Y:S01]  /*02b0*/  MOV R12, 0x0 ;  /* 0x00000000000c7802 */ /* 0x000fe20000000f00 */
[----:B------:R-:W-:Y:S02]  /*02c0*/  IMAD.MOV.U32 R11, RZ, RZ, RZ ;  /* 0x000000ffff0b7224 */ /* 0x000fe400078e00ff */
[----:B------:R-:W-:-:S03]  /*02d0*/  IMAD.MOV.U32 R9, RZ, RZ, RZ ;  /* 0x000000ffff097224 */ /* 0x000fc600078e00ff */
[----:B------:R-:W1:Y:S02]  /*02e0*/  LDC.64 R12, c[0x4][R12] ;  /* 0x010000000c0c7b82 */ /* 0x000e640000000a00 */
[----:B------:R2:W-:Y:S01]  /*02f0*/  STL.128 [R1], R8 ;  /* 0x0000000801007387 */ /* 0x0005e20000100c00 */
[----:B0-----:R-:W-:-:S04]  /*0300*/  USHF.R.S32.HI UR4, URZ, 0x1f, UR7 ;  /* 0x0000001fff047899 */ /* 0x001fc80008011407 */
[----:B------:R-:W-:-:S04]  /*0310*/  ULEA.HI UR4, UP0, UR4, UR6, URZ, 0xc ;  /* 0x0000000604047291 */ /* 0x000fc8000f8160ff */
[----:B------:R-:W-:Y:S01]  /*0320*/  UIADD3.X UR5, UPT, UPT, URZ, UR7, URZ, UP0, !UPT ;  /* 0x00000007ff057290 */ /* 0x000fe200087fe4ff */
[----:B--2---:R-:W-:-:S03]  /*0330*/  IMAD.MOV.U32 R8, RZ, RZ, R18 ;  /* 0x000000ffff087224 */ /* 0x004fc600078e0012 */
[----:B------:R-:W-:Y:S02]  /*0340*/  USHF.R.S64 UR4, UR4, 0xc, UR5 ;  /* 0x0000000c04047899 */ /* 0x000fe40008001005 */
[----:B------:R-:W-:-:S04]  /*0350*/  USHF.R.S32.HI UR5, URZ, 0xc, UR5 ;  /* 0x0000000cff057899 */ /* 0x000fc80008011405 */
[----:B------:R-:W-:Y:S02]  /*0360*/  IMAD.U32 R0, RZ, RZ, UR4 ;  /* 0x00000004ff007e24 */ /* 0x000fe4000f8e00ff */
[----:B------:R-:W-:Y:S02]  /*0370*/  IMAD.U32 R3, RZ, RZ, UR5 ;  /* 0x00000005ff037e24 */ /* 0x000fe4000f8e00ff */
[----:B------:R-:W-:Y:S02]  /*0380*/  IMAD.MOV.U32 R10, RZ, RZ, R0 ;  /* 0x000000ffff0a7224 */ /* 0x000fe400078e0000 */
[----:B------:R-:W-:Y:S01]  /*0390*/  IMAD.MOV.U32 R11, RZ, RZ, R3 ;  /* 0x000000ffff0b7224 */ /* 0x000fe200078e0003 */
[----:B------:R-:W0:Y:S04]  /*03a0*/  LDCU.64 UR4, c[0x4][0x20] ;  /* 0x01000400ff0477ac */ /* 0x000e280008000a00 */
[----:B------:R2:W-:Y:S01]  /*03b0*/  STL.128 [R1+0x10], R8 ;  /* 0x0000100801007387 */ /* 0x0005e20000100c00 */
[----:B0-----:R-:W-:-:S02]  /*03c0*/  IMAD.U32 R4, RZ, RZ, UR4 ;  /* 0x00000004ff047e24 */ /* 0x001fc4000f8e00ff */
[----:B-12---:R-:W-:-:S07]  /*03d0*/  IMAD.U32 R5, RZ, RZ, UR5 ;  /* 0x00000005ff057e24 */ /* 0x006fce000f8e00ff */
[----:B------:R-:W-:-:S07]  /*03e0*/  LEPC R20, `(.L_x_1) ;  /* 0x000000001014794e */ /* 0x000fce0000000000 */
[----:B------:R-:W-:Y:S05]  /*03f0*/  CALL.ABS.NOINC R12 ;  /* 0x000000000c007343 */ /* 0x000fea0003c00000 */
.L_x_1:
[----:B------:R-:W-:Y:S05]  /*0400*/  BSYNC.RECONVERGENT B6 ;  /* 0x0000000000067941 */ /* 0x000fea0003800200 */
.L_x_0:
[----:B------:R-:W0:Y:S02]  /*0410*/  LDCU.64 UR6, c[0x0][0x398] ;  /* 0x00007300ff0677ac */ /* 0x000e240008000a00 */
[----:B0-----:R-:W-:-:S04]  /*0420*/  USHF.R.S32.HI UR4, URZ, 0x1f, UR7 ;  /* 0x0000001fff047899 */ /* 0x001fc80008011407 */
[----:B------:R-:W-:-:S04]  /*0430*/  ULEA.HI UR4, UP0, UR4, UR6, URZ, 0xc ;  /* 0x0000000604047291 */ /* 0x000fc8000f8160ff */
[----:B------:R-:W-:-:S04]  /*0440*/  UIADD3.X UR7, UPT, UPT, URZ, UR7, URZ, UP0, !UPT ;  /* 0x00000007ff077290 */ /* 0x000fc800087fe4ff */
[----:B------:R-:W-:Y:S02]  /*0450*/  USHF.R.S64 UR4, UR4, 0xc, UR7 ;  /* 0x0000000c04047899 */ /* 0x000fe40008001007 */
[----:B------:R-:W-:-:S04]  /*0460*/  USHF.R.S32.HI UR7, URZ, 0xc, UR7 ;  /* 0x0000000cff077899 */ /* 0x000fc80008011407 */
[----:B------:R-:W-:Y:S02]  /*0470*/  ISETP.LT.U32.AND P0, PT, R18, UR4, PT ;  /* 0x0000000412007c0c */ /* 0x000fe4000bf01070 */
[----:B------:R-:W-:-:S05]  /*0480*/  IMAD.U32 R0, RZ, RZ, UR7 ;  /* 0x00000007ff007e24 */ /* 0x000fca000f8e00ff */
[----:B------:R-:W-:-:S13]  /*0490*/  ISETP.GT.AND.EX P0, PT, R0, RZ, PT, P0 ;  /* 0x000000ff0000720c */ /* 0x000fda0003f04300 */
[----:B------:R-:W-:Y:S05]  /*04a0*/  @!P0 EXIT ;  /* 0x000000000000894d */ /* 0x000fea0003800000 */
[----:B------:R-:W0:Y:S01]  /*04b0*/  LDC.64 R6, c[0x0][0x388] ;  /* 0x0000e200ff067b82 */ /* 0x000e220000000a00 */
[----:B------:R-:W-:Y:S01]  /*04c0*/  LOP3.LUT R5, RZ, R22, RZ, 0x33, !PT ;  /* 0x00000016ff057212 */ /* 0x000fe200078e33ff */
[----:B------:R-:W-:Y:S01]  /*04d0*/  IMAD.SHL.U32 R13, R18, 0x1000, RZ ;  /* 0x00001000120d7824 */ /* 0x000fe200078e00ff */
[----:B------:R-:W-:-:S05]  /*04e0*/  SHF.R.U32.HI R15, RZ, 0x14, R18 ;  /* 0x00000014ff0f7819 */ /* 0x000fca0000011612 */
[----:B------:R-:W1:Y:S01]  /*04f0*/  LDC.U16 R0, c[0x0][0x3a0] ;  /* 0x0000e800ff007b82 */ /* 0x000e620000000400 */
[----:B------:R-:W-:-:S07]  /*0500*/  IMAD.MOV.U32 R8, RZ, RZ, R15 ;  /* 0x000000ffff087224 */ /* 0x000fce00078e000f */
[----:B------:R-:W2:Y:S01]  /*0510*/  LDC.U16 R3, c[0x0][0x3a2] ;  /* 0x0000e880ff037b82 */ /* 0x000ea20000000400 */
[-C--:B0-----:R-:W-:Y:S01]  /*0520*/  IADD3 RZ, P1, PT, -R22, R6.reuse, RZ ;  /* 0x0000000616ff7210 */ /* 0x081fe20007f3e1ff */
[----:B------:R-:W-:Y:S01]  /*0530*/  IMAD R18, R6, 0x2, R19 ;  /* 0x0000000206127824 */ /* 0x000fe200078e0213 */
[----:B------:R-:W-:Y:S02]  /*0540*/  IADD3 R4, P0, PT, R5, R6, RZ ;  /* 0x0000000605047210 */ /* 0x000fe40007f1e0ff */
[C---:B------:R-:W-:Y:S02]  /*0550*/  IADD3.X R6, PT, PT, R7.reuse, -0x1, RZ, P1, !PT ;  /* 0xffffffff07067810 */ /* 0x040fe40000ffe4ff */
[----:B------:R-:W-:Y:S02]  /*0560*/  IADD3.X R5, PT, PT, R7, -0x1, RZ, P0, !PT ;  /* 0xffffffff07057810 */ /* 0x000fe400007fe4ff */
[----:B-1----:R-:W-:-:S07]  /*0570*/  LOP3.LUT R7, R13, 0xfff, RZ, 0xfc, !PT ;  /* 0x00000fff0d077812 */ /* 0x002fce00078efcff */
.L_x_25:
[----:B0-----:R-:W0:Y:S01]  /*0580*/  S2R R21, SR_TID.X ;  /* 0x0000000000157919 */ /* 0x001e220000002100 */
[----:B------:R-:W0:Y:S01]  /*0590*/  LDC.64 R10, c[0x0][0x388] ;  /* 0x0000e200ff0a7b82 */ /* 0x000e220000000a00 */
[----:B-1----:R-:W1:Y:S01]  /*05a0*/  LDCU.64 UR4, c[0x0][0x390] ;  /* 0x00007200ff0477ac */ /* 0x002e620008000a00 */
[C---:B------:R-:W-:Y:S01]  /*05b0*/  ISETP.NE.U32.AND P0, PT, R13.reuse, R7, PT ;  /* 0x000000070d00720c */ /* 0x040fe20003f05070 */
[----:B------:R-:W-:Y:S03]  /*05c0*/  BSSY.RECONVERGENT B0, `(.L_x_2) ;  /* 0x00000af000007945 */ /* 0x000fe60003800200 */
[----:B------:R-:W-:Y:S02]  /*05d0*/  ISETP.NE.AND.EX P0, PT, R8, R15, PT, P0 ;  /* 0x0000000f0800720c */ /* 0x000fe40003f05300 */
[C---:B-1----:R-:W-:Y:S02]  /*05e0*/  IADD3 R26, P2, PT, R13.reuse, UR4, RZ ;  /* 0x000000040d1a7c10 */ /* 0x042fe4000ff5e0ff */
[----:B------:R-:W-:-:S02]  /*05f0*/  IADD3 R13, P3, PT, R13, 0x1, RZ ;  /* 0x000000010d0d7810 */ /* 0x000fc40007f7e0ff */
[----:B------:R-:W-:-:S03]  /*0600*/  IADD3.X R27, PT, PT, R8, UR5, RZ, P2, !PT ;  /* 0x00000005081b7c10 */ /* 0x000fc600097fe4ff */
[----:B------:R-:W-:Y:S01]  /*0610*/  IMAD.X R8, RZ, RZ, R8, P3 ;  /* 0x000000ffff087224 */ /* 0x000fe200018e0608 */
[----:B0-----:R-:W-:-:S04]  /*0620*/  ISETP.GE.U32.AND P1, PT, R21, R10, PT ;  /* 0x0000000a1500720c */ /* 0x001fc80003f26070 */
[----:B------:R-:W-:-:S13]  /*0630*/  ISETP.GE.AND.EX P1, PT, RZ, R11, PT, P1 ;  /* 0x0000000bff00720c */ /* 0x000fda0003f26310 */
[----:B---34-:R-:W-:Y:S05]  /*0640*/  @P1 BRA `(.L_x_3) ;  /* 0x0000000800981947 */ /* 0x018fea0003800000 */
[----:B------:R0:W5:Y:S01]  /*0650*/  LDG.E.U8 R9, desc[UR36][R26.64] ;  /* 0x000000241a097981 */ /* 0x000162000c1e1100 */
[----:B------:R-:W-:Y:S01]  /*0660*/  LOP3.LUT R25, R4, 0xc00, RZ, 0xc0, !PT ;  /* 0x00000c0004197812 */ /* 0x000fe200078ec0ff */
[----:B------:R-:W-:Y:S01]  /*0670*/  BSSY.RECONVERGENT B1, `(.L_x_4) ;  /* 0x0000049000017945 */ /* 0x000fe20003800200 */
[----:B------:R-:W-:Y:S02]  /*0680*/  IMAD.MOV.U32 R24, RZ, RZ, R21 ;  /* 0x000000ffff187224 */ /* 0x000fe400078e0015 */
[----:B------:R-:W-:Y:S01]  /*0690*/  ISETP.NE.U32.AND P2, PT, R25, 0xc00, PT ;  /* 0x00000c001900780c */ /* 0x000fe20003f45070 */
[----:B------:R-:W-:-:S03]  /*06a0*/  IMAD.MOV.U32 R22, RZ, RZ, RZ ;  /* 0x000000ffff167224 */ /* 0x000fc600078e00ff */
[----:B------:R-:W-:-:S13]  /*06b0*/  ISETP.NE.AND.EX P2, PT, RZ, RZ, PT, P2 ;  /* 0x000000ffff00720c */ /* 0x000fda0003f45320 */
[----:B0-----:R-:W-:Y:S05]  /*06c0*/  @!P2 BRA `(.L_x_5) ;  /* 0x00000004000ca947 */ /* 0x001fea0003800000 */
[C---:B------:R-:W-:Y:S01]  /*06d0*/  LEA R20, R21.reuse, UR38, 0x1 ;  /* 0x0000002615147c11 */ /* 0x040fe2000f8e08ff */
[----:B------:R-:W0:Y:S01]  /*06e0*/  LDS.U16 R27, [R16+0x2] ;  /* 0x00000200101b7984 */ /* 0x000e220000000400 */
[----:B------:R-:W1:Y:S01]  /*06f0*/  LDC.U16 R12, c[0x0][0x3a0] ;  /* 0x0000e800ff0c7b82 */ /* 0x000e620000000400 */
[----:B------:R-:W-:Y:S02]  /*0700*/  LOP3.LUT R24, R21, 0x400, RZ, 0xfc, !PT ;  /* 0x0000040015187812 */ /* 0x000fe400078efcff */
[----:B------:R-:W3:Y:S05]  /*0710*/  LDS.U16 R14, [R20+0x2] ;  /* 0x00000200140e7984 */ /* 0x000eea0000000400 */
[----:B------:R-:W4:Y:S01]  /*0720*/  LDC.U16 R22, c[0x0][0x3a2] ;  /* 0x0000e880ff167b82 */ /* 0x000f220000000400 */
[----:B-1----:R-:W-:-:S05]  /*0730*/  IMAD.MOV R12, RZ, RZ, -R12 ;  /* 0x000000ffff0c7224 */ /* 0x002fca00078e0a0c */
[----:B------:R-:W-:Y:S01]  /*0740*/  PRMT R26, R12, 0x7710, RZ ;  /* 0x000077100c1a7816 */ /* 0x000fe200000000ff */
[----:B----4-:R-:W-:-:S05]  /*0750*/  IMAD.MOV R22, RZ, RZ, -R22 ;  /* 0x000000ffff167224 */ /* 0x010fca00078e0a16 */
[----:B------:R-:W-:Y:S01]  /*0760*/  PRMT R23, R22, 0x7710, RZ ;  /* 0x0000771016177816 */ /* 0x000fe200000000ff */
[----:B0-----:R-:W-:-:S04]  /*0770*/  IMAD.IADD R12, R27, 0x1, R26 ;  /* 0x000000011b0c7824 */ /* 0x001fc800078e021a */
[----:B---3--:R-:W-:-:S05]  /*0780*/  IMAD.IADD R14, R14, 0x1, R23 ;  /* 0x000000010e0e7824 */ /* 0x008fca00078e0217 */
[----:B------:R-:W-:-:S05]  /*0790*/  VIMNMX.S16x2 R14, PT, PT, R12, R14, !PT ;  /* 0x0000000e0c0e7248 */ /* 0x000fca0007fe0300 */
[----:B------:R-:W-:Y:S04]  /*07a0*/  STS.U16 [R20+0x2], R14 ;  /* 0x0000020e14007388 */ /* 0x000fe80000000400 */
[----:B------:R-:W0:Y:S04]  /*07b0*/  LDS.U8 R22, [R21+UR39] ;  /* 0x0000002715167984 */ /* 0x000e280008000000 */
[----:B------:R-:W1:Y:S01]  /*07c0*/  LDS.U16 R12, [R16] ;  /* 0x00000000100c7984 */ /* 0x000e620000000400 */
[----:B0----5:R-:W-:Y:S01]  /*07d0*/  ISETP.NE.AND P2, PT, R22, R9, PT ;  /* 0x000000091600720c */ /* 0x021fe20003f45270 */
[----:B-1----:R-:W-:-:S12]  /*07e0*/  VIADD R22, R12, 0x4 ;  /* 0x000000040c167836 */ /* 0x002fd80000000000 */
[----:B------:R-:W-:Y:S01]  /*07f0*/  @P2 IMAD.MOV R22, RZ, RZ, R12 ;  /* 0x000000ffff162224 */ /* 0x000fe200078e020c */
[----:B------:R-:W-:-:S03]  /*0800*/  ISETP.NE.U32.AND P2, PT, R25, RZ, PT ;  /* 0x000000ff1900720c */ /* 0x000fc60003f45070 */
[----:B------:R-:W-:Y:S01]  /*0810*/  VIADD R12, R22, 0xfffffffe ;  /* 0xfffffffe160c7836 */ /* 0x000fe20000000000 */
[----:B------:R-:W-:Y:S01]  /*0820*/  ISETP.NE.AND.EX P2, PT, RZ, RZ, PT, P2 ;  /* 0x000000ffff00720c */ /* 0x000fe20003f45320 */
[----:B------:R-:W-:-:S03]  /*0830*/  IMAD.MOV.U32 R22, RZ, RZ, RZ ;  /* 0x000000ffff167224 */ /* 0x000fc600078e00ff */
[----:B------:R-:W-:-:S05]  /*0840*/  VIMNMX.S16x2 R12, PT, PT, R12, R14, !PT ;  /* 0x0000000e0c0c7248 */ /* 0x000fca0007fe0300 */
[----:B------:R-:W-:-:S05]  /*0850*/  VIADD R27, R12, 0xffffffff ;  /* 0xffffffff0c1b7836 */ /* 0x000fca0000000000 */
[----:B------:R-:W-:-:S05]  /*0860*/  LOP3.LUT R27, R27, R12, RZ, 0xc0, !PT ;  /* 0x0000000c1b1b7212 */ /* 0x000fca00078ec0ff */
[----:B------:R0:W-:Y:S01]  /*0870*/  STS.U16 [R2+0x2], R27 ;  /* 0x0000021b02007388 */ /* 0x0001e20000000400 */
[----:B------:R-:W-:Y:S05]  /*0880*/  @!P2 BRA `(.L_x_5) ;  /* 0x00000000009ca947 */ /* 0x000fea0003800000 */
[----:B0-----:R-:W0:Y:S01]  /*0890*/  LDS.U16 R27, [R16+0x802] ;  /* 0x00080200101b7984 */ /* 0x001e220000000400 */
[----:B------:R-:W-:-:S03]  /*08a0*/  LOP3.LUT R24, R21, 0x800, RZ, 0xfc, !PT ;  /* 0x0000080015187812 */ /* 0x000fc600078efcff */
[----:B------:R-:W1:Y:S01]  /*08b0*/  LDS.U16 R14, [R20+0x802] ;  /* 0x00080200140e7984 */ /* 0x000e620000000400 */
[----:B0-----:R-:W-:Y:S02]  /*08c0*/  IMAD.IADD R12, R27, 0x1, R26 ;  /* 0x000000011b0c7824 */ /* 0x001fe400078e021a */
[----:B-1----:R-:W-:-:S05]  /*08d0*/  IMAD.IADD R14, R14, 0x1, R23 ;  /* 0x000000010e0e7824 */ /* 0x002fca00078e0217 */
[----:B------:R-:W-:-:S05]  /*08e0*/  VIMNMX.S16x2 R14, PT, PT, R12, R14, !PT ;  /* 0x0000000e0c0e7248 */ /* 0x000fca0007fe0300 */
[----:B------:R-:W-:Y:S04]  /*08f0*/  STS.U16 [R20+0x802], R14 ;  /* 0x0008020e14007388 */ /* 0x000fe80000000400 */
[----:B------:R-:W0:Y:S04]  /*0900*/  LDS.U8 R22, [R21+UR39+0x400] ;  /* 0x0004002715167984 */ /* 0x000e280008000000 */
[----:B------:R-:W1:Y:S01]  /*0910*/  LDS.U16 R12, [R16+0x800] ;  /* 0x00080000100c7984 */ /* 0x000e620000000400 */
[----:B0-----:R-:W-:Y:S01]  /*0920*/  ISETP.NE.AND P2, PT, R22, R9, PT ;  /* 0x000000091600720c */ /* 0x001fe20003f45270 */
[----:B-1----:R-:W-:-:S12]  /*0930*/  VIADD R22, R12, 0x4 ;  /* 0x000000040c167836 */ /* 0x002fd80000000000 */
[----:B------:R-:W-:Y:S01]  /*0940*/  @P2 IMAD.MOV R22, RZ, RZ, R12 ;  /* 0x000000ffff162224 */ /* 0x000fe200078e020c */
[----:B------:R-:W-:-:S03]  /*0950*/  ISETP.NE.U32.AND P2, PT, R25, 0x400, PT ;  /* 0x000004001900780c */ /* 0x000fc60003f45070 */
        /* <DEDUP_REMOVED lines=8> */
[----:B------:R-:W0:Y:S01]  /*09e0*/  LDS.U16 R25, [R16+0x1002] ;  /* 0x0010020010197984 */ /* 0x000e220000000400 */
[----:B------:R-:W-:-:S03]  /*09f0*/  LOP3.LUT R24, R21, 0xc00, RZ, 0xfc, !PT ;  /* 0x00000c0015187812 */ /* 0x000fc600078efcff */
[----:B------:R-:W3:Y:S01]  /*0a00*/  LDS.U16 R14, [R20+0x1002] ;  /* 0x00100200140e7984 */ /* 0x000ee20000000400 */
[----:B0-----:R-:W-:Y:S02]  /*0a10*/  IMAD.IADD R12, R25, 0x1, R26 ;  /* 0x00000001190c7824 */ /* 0x001fe400078e021a */
[----:B---3--:R-:W-:-:S05]  /*0a20*/  IMAD.IADD R14, R14, 0x1, R23 ;  /* 0x000000010e0e7824 */ /* 0x008fca00078e0217 */
[----:B------:R-:W-:-:S05]  /*0a30*/  VIMNMX.S16x2 R14, PT, PT, R12, R14, !PT ;  /* 0x0000000e0c0e7248 */ /* 0x000fca0007fe0300 */
[----:B------:R-:W-:Y:S04]  /*0a40*/  STS.U16 [R20+0x1002], R14 ;  /* 0x0010020e14007388 */ /* 0x000fe80000000400 */
[----:B------:R-:W0:Y:S04]  /*0a50*/  LDS.U8 R22, [R21+UR39+0x800] ;  /* 0x0008002715167984 */ /* 0x000e280008000000 */
[----:B------:R-:W3:Y:S01]  /*0a60*/  LDS.U16 R12, [R16+0x1000] ;  /* 0x00100000100c7984 */ /* 0x000ee20000000400 */
[----:B0-----:R-:W-:Y:S01]  /*0a70*/  ISETP.NE.AND P2, PT, R22, R9, PT ;  /* 0x000000091600720c */ /* 0x001fe20003f45270 */
[----:B---3--:R-:W-:-:S12]  /*0a80*/  VIADD R22, R12, 0x4 ;  /* 0x000000040c167836 */ /* 0x008fd80000000000 */
[----:B------:R-:W-:-:S04]  /*0a90*/  @P2 IMAD.MOV R22, RZ, RZ, R12 ;  /* 0x000000ffff162224 */ /* 0x000fc800078e020c */
[----:B------:R-:W-:Y:S02]  /*0aa0*/  VIADD R12, R22, 0xfffffffe ;  /* 0xfffffffe160c7836 */ /* 0x000fe40000000000 */
[----:B------:R-:W-:-:S03]  /*0ab0*/  IMAD.MOV.U32 R22, RZ, RZ, RZ ;  /* 0x000000ffff167224 */ /* 0x000fc600078e00ff */
[----:B------:R-:W-:-:S05]  /*0ac0*/  VIMNMX.S16x2 R12, PT, PT, R12, R14, !PT ;  /* 0x0000000e0c0c7248 */ /* 0x000fca0007fe0300 */
[----:B------:R-:W-:-:S05]  /*0ad0*/  VIADD R23, R12, 0xffffffff ;  /* 0xffffffff0c177836 */ /* 0x000fca0000000000 */
[----:B------:R-:W-:-:S05]  /*0ae0*/  LOP3.LUT R23, R23, R12, RZ, 0xc0, !PT ;  /* 0x0000000c17177212 */ /* 0x000fca00078ec0ff */
[----:B------:R3:W-:Y:S02]  /*0af0*/  STS.U16 [R2+0x1002], R23 ;  /* 0x0010021702007388 */ /* 0x0007e40000000400 */
.L_x_5:
[----:B------:R-:W-:Y:S05]  /*0b00*/  BSYNC.RECONVERGENT B1 ;  /* 0x0000000000017941 */ /* 0x000fea0003800200 */
.L_x_4:
[----:B------:R-:W-:-:S04]  /*0b10*/  ISETP.GE.U32.AND P2, PT, R4, 0xc00, PT ;  /* 0x00000c000400780c */ /* 0x000fc80003f46070 */
[----:B------:R-:W-:-:S13]  /*0b20*/  ISETP.GE.U32.AND.EX P2, PT, R5, RZ, PT, P2 ;  /* 0x000000ff0500720c */ /* 0x000fda0003f46120 */
[----:B------:R-:W-:Y:S05]  /*0b30*/  @!P2 BRA `(.L_x_3) ;  /* 0x00000004005ca947 */ /* 0x000fea0003800000 */
[----:B------:R-:W4:Y:S01]  /*0b40*/  LDC.U16 R12, c[0x0][0x3a0] ;  /* 0x0000e800ff0c7b82 */ /* 0x000f220000000400 */
[----:B01----:R-:W-:Y:S01]  /*0b50*/  IMAD.U32 R27, RZ, RZ, UR39 ;  /* 0x00000027ff1b7e24 */ /* 0x003fe2000f8e00ff */
[C---:B---3--:R-:W-:Y:S01]  /*0b60*/  LEA R23, R24.reuse, UR38, 0x1 ;  /* 0x0000002618177c11 */ /* 0x048fe2000f8e08ff */
[C---:B------:R-:W-:Y:S02]  /*0b70*/  IMAD R26, R24.reuse, 0x2, R19 ;  /* 0x00000002181a7824 */ /* 0x040fe400078e0213 */
[----:B------:R-:W-:Y:S01]  /*0b80*/  IMAD R25, R24, 0x2, R17 ;  /* 0x0000000218197824 */ /* 0x000fe200078e0211 */
[----:B------:R-:W-:Y:S01]  /*0b90*/  IADD3 R27, PT, PT, R27, 0x800, R24 ;  /* 0x000008001b1b7810 */ /* 0x000fe20007ffe018 */
[----:B------:R-:W-:Y:S01]  /*0ba0*/  VIADD R26, R26, 0x1000 ;  /* 0x000010001a1a7836 */ /* 0x000fe20000000000 */
[----:B------:R-:W0:Y:S01]  /*0bb0*/  LDC.U16 R14, c[0x0][0x3a2] ;  /* 0x0000e880ff0e7b82 */ /* 0x000e220000000400 */
[----:B------:R-:W-:Y:S02]  /*0bc0*/  VIADD R25, R25, 0x1002 ;  /* 0x0000100219197836 */ /* 0x000fe40000000000 */
[----:B------:R-:W-:-:S02]  /*0bd0*/  VIADD R23, R23, 0x1002 ;  /* 0x0000100217177836 */ /* 0x000fc40000000000 */
[----:B----4-:R-:W-:-:S05]  /*0be0*/  IMAD.MOV R12, RZ, RZ, -R12 ;  /* 0x000000ffff0c7224 */ /* 0x010fca00078e0a0c */
[----:B------:R-:W-:Y:S01]  /*0bf0*/  PRMT R21, R12, 0x7710, RZ ;  /* 0x000077100c157816 */ /* 0x000fe200000000ff */
[----:B0-----:R-:W-:-:S05]  /*0c00*/  IMAD.MOV R14, RZ, RZ, -R14 ;  /* 0x000000ffff0e7224 */ /* 0x001fca00078e0a0e */
[----:B------:R-:W-:-:S07]  /*0c10*/  PRMT R20, R14, 0x7710, RZ ;  /* 0x000077100e147816 */ /* 0x000fce00000000ff */
.L_x_6:
[----:B------:R-:W0:Y:S04]  /*0c20*/  LDS.U16 R12, [R26+-0xffe] ;  /* 0xfff002001a0c7984 */ /* 0x000e280000000400 */
[----:B------:R-:W1:Y:S01]  /*0c30*/  LDS.U16 R29, [R23+-0x1000] ;  /* 0xfff00000171d7984 */ /* 0x000e620000000400 */
[----:B0-----:R-:W-:Y:S02]  /*0c40*/  IMAD.IADD R12, R12, 0x1, R21 ;  /* 0x000000010c0c7824 */ /* 0x001fe400078e0215 */
[----:B-1----:R-:W-:-:S05]  /*0c50*/  IMAD.IADD R14, R29, 0x1, R20 ;  /* 0x000000011d0e7824 */ /* 0x002fca00078e0214 */
[----:B------:R-:W-:-:S05]  /*0c60*/  VIMNMX.S16x2 R14, PT, PT, R12, R14, !PT ;  /* 0x0000000e0c0e7248 */ /* 0x000fca0007fe0300 */
[----:B------:R-:W-:Y:S04]  /*0c70*/  STS.U16 [R23+-0x1000], R14 ;  /* 0xfff0000e17007388 */ /* 0x000fe80000000400 */
[----:B------:R-:W0:Y:S02]  /*0c80*/  LDS.U8 R12, [R27+-0x800] ;  /* 0xfff800001b0c7984 */ /* 0x000e240000000000 */
[----:B0----5:R-:W-:Y:S02]  /*0c90*/  ISETP.NE.AND P2, PT, R12, R9, PT ;  /* 0x000000090c00720c */ /* 0x021fe40003f45270 */
[----:B------:R-:W0:Y:S02]  /*0ca0*/  LDS.U16 R12, [R26+-0x1000] ;  /* 0xfff000001a0c7984 */ /* 0x000e240000000400 */
[----:B0-----:R-:W-:-:S09]  /*0cb0*/  VIADD R28, R12, 0x4 ;  /* 0x000000040c1c7836 */ /* 0x001fd20000000000 */
[----:B------:R-:W-:-:S04]  /*0cc0*/  @P2 IMAD.MOV R28, RZ, RZ, R12 ;  /* 0x000000ffff1c2224 */ /* 0x000fc800078e020c */
[----:B------:R-:W-:-:S05]  /*0cd0*/  VIADD R12, R28, 0xfffffffe ;  /* 0xfffffffe1c0c7836 */ /* 0x000fca0000000000 */
[----:B------:R-:W-:-:S05]  /*0ce0*/  VIMNMX.S16x2 R12, PT, PT, R12, R14, !PT ;  /* 0x0000000e0c0c7248 */ /* 0x000fca0007fe0300 */
[----:B------:R-:W-:-:S05]  /*0cf0*/  VIADD R29, R12, 0xffffffff ;  /* 0xffffffff0c1d7836 */ /* 0x000fca0000000000 */
[----:B------:R-:W-:-:S05]  /*0d00*/  LOP3.LUT R28, R29, R12, RZ, 0xc0, !PT ;  /* 0x0000000c1d1c7212 */ /* 0x000fca00078ec0ff */
[----:B------:R-:W-:Y:S04]  /*0d10*/  STS.U16 [R25+-0x1000], R28 ;  /* 0xfff0001c19007388 */ /* 0x000fe80000000400 */
[----:B------:R-:W0:Y:S04]  /*0d20*/  LDS.U16 R12, [R26+-0x7fe] ;  /* 0xfff802001a0c7984 */ /* 0x000e280000000400 */
[----:B------:R-:W1:Y:S01]  /*0d30*/  LDS.U16 R29, [R23+-0x800] ;  /* 0xfff80000171d7984 */ /* 0x000e620000000400 */
[----:B0-----:R-:W-:Y:S02]  /*0d40*/  IMAD.IADD R12, R12, 0x1, R21 ;  /* 0x000000010c0c7824 */ /* 0x001fe400078e0215 */
[----:B-1----:R-:W-:-:S05]  /*0d50*/  IMAD.IADD R14, R29, 0x1, R20 ;  /* 0x000000011d0e7824 */ /* 0x002fca00078e0214 */
[----:B------:R-:W-:-:S05]  /*0d60*/  VIMNMX.S16x2 R14, PT, PT, R12, R14, !PT ;  /* 0x0000000e0c0e7248 */ /* 0x000fca0007fe0300 */
[----:B------:R-:W-:Y:S04]  /*0d70*/  STS.U16 [R23+-0x800], R14 ;  /* 0xfff8000e17007388 */ /* 0x000fe80000000400 */
[----:B------:R-:W0:Y:S02]  /*0d80*/  LDS.U8 R12, [R27+-0x400] ;  /* 0xfffc00001b0c7984 */ /* 0x000e240000000000 */
[----:B0-----:R-:W-:Y:S02]  /*0d90*/  ISETP.NE.AND P2, PT, R12, R9, PT ;  /* 0x000000090c00720c */ /* 0x001fe40003f45270 */
        /* <DEDUP_REMOVED lines=8> */
[----:B------:R-:W0:Y:S04]  /*0e20*/  LDS.U16 R12, [R26+0x2] ;  /* 0x000002001a0c7984 */ /* 0x000e280000000400 */
[----:B------:R-:W1:Y:S01]  /*0e30*/  LDS.U16 R29, [R23] ;  /* 0x00000000171d7984 */ /* 0x000e620000000400 */
[----:B0-----:R-:W-:Y:S02]  /*0e40*/  IMAD.IADD R12, R12, 0x1, R21 ;  /* 0x000000010c0c7824 */ /* 0x001fe400078e0215 */
[----:B-1----:R-:W-:-:S05]  /*0e50*/  IMAD.IADD R14, R29, 0x1, R20 ;  /* 0x000000011d0e7824 */ /* 0x002fca00078e0214 */
[----:B------:R-:W-:-:S05]  /*0e60*/  VIMNMX.S16x2 R14, PT, PT, R12, R14, !PT ;  /* 0x0000000e0c0e7248 */ /* 0x000fca0007fe0300 */
[----:B------:R-:W-:Y:S04]  /*0e70*/  STS.U16 [R23], R14 ;  /* 0x0000000e17007388 */ /* 0x000fe80000000400 */
[----:B------:R-:W0:Y:S02]  /*0e80*/  LDS.U8 R12, [R27] ;  /* 0x000000001b0c7984 */ /* 0x000e240000000000 */
[----:B0-----:R-:W-:Y:S02]  /*0e90*/  ISETP.NE.AND P2, PT, R12, R9, PT ;  /* 0x000000090c00720c */ /* 0x001fe40003f45270 */
[----:B------:R-:W0:Y:S02]  /*0ea0*/  LDS.U16 R12, [R26] ;  /* 0x000000001a0c7984 */ /* 0x000e240000000400 */
[----:B0-----:R-:W-:-:S09]  /*0eb0*/  VIADD R28, R12, 0x4 ;  /* 0x000000040c1c7836 */ /* 0x001fd20000000000 */
[----:B------:R-:W-:-:S04]  /*0ec0*/  @P2 IMAD.MOV R28, RZ, RZ, R12 ;  /* 0x000000ffff1c2224 */ /* 0x000fc800078e020c */
[----:B------:R-:W-:-:S05]  /*0ed0*/  VIADD R12, R28, 0xfffffffe ;  /* 0xfffffffe1c0c7836 */ /* 0x000fca0000000000 */
[----:B------:R-:W-:-:S05]  /*0ee0*/  VIMNMX.S16x2 R12, PT, PT, R12, R14, !PT ;  /* 0x0000000e0c0c7248 */ /* 0x000fca0007fe0300 */
[----:B------:R-:W-:-:S05]  /*0ef0*/  VIADD R29, R12, 0xffffffff ;  /* 0xffffffff0c1d7836 */ /* 0x000fca0000000000 */
[----:B------:R-:W-:-:S05]  /*0f00*/  LOP3.LUT R28, R29, R12, RZ, 0xc0, !PT ;  /* 0x0000000c1d1c7212 */ /* 0x000fca00078ec0ff */
[----:B------:R-:W-:Y:S04]  /*0f10*/  STS.U16 [R25], R28 ;  /* 0x0000001c19007388 */ /* 0x000fe80000000400 */
[----:B------:R-:W0:Y:S04]  /*0f20*/  LDS.U16 R12, [R26+0x802] ;  /* 0x000802001a0c7984 */ /* 0x000e280000000400 */
[----:B------:R-:W1:Y:S01]  /*0f30*/  LDS.U16 R29, [R23+0x800] ;  /* 0x00080000171d7984 */ /* 0x000e620000000400 */
[----:B0-----:R-:W-:Y:S02]  /*0f40*/  IMAD.IADD R12, R12, 0x1, R21 ;  /* 0x000000010c0c7824 */ /* 0x001fe400078e0215 */
[----:B-1----:R-:W-:-:S05]  /*0f50*/  IMAD.IADD R14, R29, 0x1, R20 ;  /* 0x000000011d0e7824 */ /* 0x002fca00078e0214 */
[----:B------:R-:W-:-:S05]  /*0f60*/  VIMNMX.S16x2 R14, PT, PT, R12, R14, !PT ;  /* 0x0000000e0c0e7248 */ /* 0x000fca0007fe0300 */
[----:B------:R0:W-:Y:S04]  /*0f70*/  STS.U16 [R23+0x800], R14 ;  /* 0x0008000e17007388 */ /* 0x0001e80000000400 */
[----:B------:R1:W3:Y:S01]  /*0f80*/  LDS.U8 R12, [R27+0x400] ;  /* 0x000400001b0c7984 */ /* 0x0002e20000000000 */
[----:B0-----:R-:W-:Y:S02]  /*0f90*/  VIADD R23, R23, 0x2000 ;  /* 0x0000200017177836 */ /* 0x001fe40000000000 */
[----:B-1----:R-:W-:Y:S01]  /*0fa0*/  VIADD R27, R27, 0x1000 ;  /* 0x000010001b1b7836 */ /* 0x002fe20000000000 */
[----:B---3--:R-:W-:Y:S02]  /*0fb0*/  ISETP.NE.AND P2, PT, R12, R9, PT ;  /* 0x000000090c00720c */ /* 0x008fe40003f45270 */
[----:B------:R0:W1:Y:S02]  /*0fc0*/  LDS.U16 R12, [R26+0x800] ;  /* 0x000800001a0c7984 */ /* 0x0000640000000400 */
[----:B0-----:R-:W-:-:S02]  /*0fd0*/  VIADD R26, R26, 0x2000 ;  /* 0x000020001a1a7836 */ /* 0x001fc40000000000 */
[----:B-1----:R-:W-:-:S07]  /*0fe0*/  VIADD R28, R12, 0x4 ;  /* 0x000000040c1c7836 */ /* 0x002fce0000000000 */
[----:B------:R-:W-:Y:S01]  /*0ff0*/  @P2 IMAD.MOV R28, RZ, RZ, R12 ;  /* 0x000000ffff1c2224 */ /* 0x000fe200078e020c */
[----:B------:R-:W-:-:S03]  /*1000*/  IADD3 R24, P2, PT, R24, 0x1000, RZ ;  /* 0x0000100018187810 */ /* 0x000fc60007f5e0ff */
[----:B------:R-:W-:Y:S02]  /*1010*/  VIADD R12, R28, 0xfffffffe ;  /* 0xfffffffe1c0c7836 */ /* 0x000fe40000000000 */
[----:B------:R-:W-:Y:S01]  /*1020*/  IMAD.X R22, RZ, RZ, R22, P2 ;  /* 0x000000ffff167224 */ /* 0x000fe200010e0616 */
[----:B------:R-:W-:Y:S02]  /*1030*/  ISETP.GE.U32.AND P2, PT, R24, R10, PT ;  /* 0x0000000a1800720c */ /* 0x000fe40003f46070 */
[----:B------:R-:W-:Y:S02]  /*1040*/  VIMNMX.S16x2 R12, PT, PT, R12, R14, !PT ;  /* 0x0000000e0c0c7248 */ /* 0x000fe40007fe0300 */
[----:B------:R-:W-:-:S03]  /*1050*/  ISETP.GE.AND.EX P2, PT, R22, R11, PT, P2 ;  /* 0x0000000b1600720c */ /* 0x000fc60003f46320 */
[----:B------:R-:W-:-:S05]  /*1060*/  VIADD R29, R12, 0xffffffff ;  /* 0xffffffff0c1d7836 */ /* 0x000fca0000000000 */
[----:B------:R-:W-:-:S05]  /*1070*/  LOP3.LUT R12, R29, R12, RZ, 0xc0, !PT ;  /* 0x0000000c1d0c7212 */ /* 0x000fca00078ec0ff */
[----:B------:R0:W-:Y:S02]  /*1080*/  STS.U16 [R25+0x800], R12 ;  /* 0x0008000c19007388 */ /* 0x0001e40000000400 */
[----:B0-----:R-:W-:Y:S01]  /*1090*/  VIADD R25, R25, 0x2000 ;  /* 0x0000200019197836 */ /* 0x001fe20000000000 */
[----:B------:R-:W-:Y:S06]  /*10a0*/  @!P2 BRA `(.L_x_6) ;  /* 0xfffffff800dca947 */ /* 0x000fec000383ffff */
.L_x_3:
[----:B------:R-:W-:Y:S05]  /*10b0*/  BSYNC.RECONVERGENT B0 ;  /* 0x0000000000007941 */ /* 0x000fea0003800200 */
.L_x_2:
[----:B-----5:R-:W4:Y:S01]  /*10c0*/  S2R R9, SR_TID.X ;  /* 0x0000000000097919 */ /* 0x020f220000002100 */
[----:B------:R0:W-:Y:S01]  /*10d0*/  STS.U16 [R18], RZ ;  /* 0x000000ff12007388 */ /* 0x0001e20000000400 */
[----:B----4-:R-:W-:-:S04]  /*10e0*/  ISETP.GT.U32.AND P2, PT, R9, R10, PT ;  /* 0x0000000a0900720c */ /* 0x010fc80003f44070 */
[----:B------:R-:W-:-:S13]  /*10f0*/  ISETP.GT.AND.EX P2, PT, RZ, R11, PT, P2 ;  /* 0x0000000bff00720c */ /* 0x000fda0003f44320 */
[----:B0-----:R-:W-:Y:S05]  /*1100*/  @P2 BRA `(.L_x_7) ;  /* 0x0000000400542947 */ /* 0x001fea0003800000 */
[----:B------:R-:W0:Y:S01]  /*1110*/  LDCU UR4, c[0x0][0x388] ;  /* 0x00007100ff0477ac */ /* 0x000e220008000800 */
[----:B------:R-:W-:Y:S01]  /*1120*/  BSSY.RECONVERGENT B0, `(.L_x_8) ;  /* 0x0000027000007945 */ /* 0x000fe20003800200 */
[----:B------:R-:W-:Y:S02]  /*1130*/  IMAD.MOV.U32 R20, RZ, RZ, R9 ;  /* 0x000000ffff147224 */ /* 0x000fe400078e0009 */
[----:B------:R-:W-:Y:S01]  /*1140*/  IMAD.MOV.U32 R14, RZ, RZ, RZ ;  /* 0x000000ffff0e7224 */ /* 0x000fe200078e00ff */
[----:B0-----:R-:W-:-:S04]  /*1150*/  IADD3 R12, PT, PT, -R9, UR4, RZ ;  /* 0x00000004090c7c10 */ /* 0x001fc8000fffe1ff */
[C---:B------:R-:W-:Y:S02]  /*1160*/  LOP3.LUT R22, R12.reuse, 0xc00, RZ, 0xc0, !PT ;  /* 0x00000c000c167812 */ /* 0x040fe400078ec0ff */
[----:B------:R-:W-:Y:S02]  /*1170*/  ISETP.GE.U32.AND P2, PT, R12, 0xc00, PT ;  /* 0x00000c000c00780c */ /* 0x000fe40003f46070 */
[----:B------:R-:W-:Y:S02]  /*1180*/  ISETP.NE.U32.AND P3, PT, R22, 0xc00, PT ;  /* 0x00000c001600780c */ /* 0x000fe40003f65070 */
[----:B------:R-:W-:Y:S02]  /*1190*/  ISETP.GE.U32.AND.EX P2, PT, R6, RZ, PT, P2 ;  /* 0x000000ff0600720c */ /* 0x000fe40003f46120 */
[----:B------:R-:W-:-:S13]  /*11a0*/  ISETP.NE.AND.EX P3, PT, RZ, RZ, PT, P3 ;  /* 0x000000ffff00720c */ /* 0x000fda0003f65330 */
[----:B------:R-:W-:Y:S05]  /*11b0*/  @!P3 BRA `(.L_x_9) ;  /* 0x000000000074b947 */ /* 0x000fea0003800000 */
[----:B------:R-:W0:Y:S01]  /*11c0*/  LDS.S16 R21, [R2] ;  /* 0x0000000002157984 */ /* 0x000e220000000600 */
[----:B------:R-:W-:Y:S02]  /*11d0*/  PRMT R12, R0, 0x9910, RZ ;  /* 0x00009910000c7816 */ /* 0x000fe400000000ff */
[----:B------:R-:W-:Y:S01]  /*11e0*/  LOP3.LUT R20, R9, 0x400, RZ, 0xfc, !PT ;  /* 0x0000040009147812 */ /* 0x000fe200078efcff */
[----:B------:R-:W4:Y:S02]  /*11f0*/  LDS.S16 R14, [R2+0x2] ;  /* 0x00000200020e7984 */ /* 0x000f240000000600 */
[----:B0-----:R-:W-:-:S05]  /*1200*/  IMAD.IADD R21, R21, 0x1, -R12 ;  /* 0x0000000115157824 */ /* 0x001fca00078e0a0c */
[----:B----4-:R-:W-:Y:S01]  /*1210*/  ISETP.GT.AND P3, PT, R21, R14, PT ;  /* 0x0000000e1500720c */ /* 0x010fe20003f64270 */
[----:B------:R-:W-:-:S03]  /*1220*/  IMAD.MOV.U32 R14, RZ, RZ, RZ ;  /* 0x000000ffff0e7224 */ /* 0x000fc600078e00ff */
[----:B------:R-:W-:Y:S02]  /*1230*/  SEL R21, R9, 0xffff, P3 ;  /* 0x0000ffff09157807 */ /* 0x000fe40001800000 */
[----:B------:R-:W-:-:S03]  /*1240*/  ISETP.NE.U32.AND P3, PT, R22, RZ, PT ;  /* 0x000000ff1600720c */ /* 0x000fc60003f65070 */
[----:B------:R0:W-:Y:S01]  /*1250*/  STS.U16 [R16], R21 ;  /* 0x0000001510007388 */ /* 0x0001e20000000400 */
[----:B------:R-:W-:-:S13]  /*1260*/  ISETP.NE.AND.EX P3, PT, RZ, RZ, PT, P3 ;  /* 0x000000ffff00720c */ /* 0x000fda0003f65330 */
[----:B0-----:R-:W-:Y:S05]  /*1270*/  @!P3 BRA `(.L_x_9) ;  /* 0x000000000044b947 */ /* 0x001fea0003800000 */
[----:B------:R-:W0:Y:S01]  /*1280*/  LDS.S16 R21, [R2+0x800] ;  /* 0x0008000002157984 */ /* 0x000e220000000600 */
[----:B------:R-:W-:-:S03]  /*1290*/  ISETP.NE.U32.AND P3, PT, R22, 0x400, PT ;  /* 0x000004001600780c */ /* 0x000fc60003f65070 */
[----:B------:R-:W4:Y:S01]  /*12a0*/  LDS.S16 R14, [R2+0x802] ;  /* 0x00080200020e7984 */ /* 0x000f220000000600 */
[----:B------:R-:W-:Y:S01]  /*12b0*/  ISETP.NE.AND.EX P3, PT, RZ, RZ, PT, P3 ;  /* 0x000000ffff00720c */ /* 0x000fe20003f65330 */
[----:B0-----:R-:W-:-:S05]  /*12c0*/  IMAD.IADD R21, R21, 0x1, -R12 ;  /* 0x0000000115157824 */ /* 0x001fca00078e0a0c */
[----:B----4-:R-:W-:-:S04]  /*12d0*/  ISETP.GT.AND P4, PT, R21, R14, PT ;  /* 0x0000000e1500720c */ /* 0x010fc80003f84270 */
[----:B------:R-:W-:Y:S02]  /*12e0*/  SEL R21, R20, 0xffff, P4 ;  /* 0x0000ffff14157807 */ /* 0x000fe40002000000 */
[----:B------:R-:W-:-:S03]  /*12f0*/  LOP3.LUT R20, R9, 0x800, RZ, 0xfc, !PT ;  /* 0x0000080009147812 */ /* 0x000fc600078efcff */
[----:B------:R-:W-:Y:S04]  /*1300*/  STS.U16 [R16+0x800], R21 ;  /* 0x0008001510007388 */ /* 0x000fe80000000400 */
[----:B---3--:R-:W0:Y:S04]  /*1310*/  @P3 LDS.S16 R23, [R2+0x1000] ;  /* 0x0010000002173984 */ /* 0x008e280000000600 */
[----:B------:R-:W3:Y:S01]  /*1320*/  @P3 LDS.S16 R14, [R2+0x1002] ;  /* 0x00100200020e3984 */ /* 0x000ee20000000600 */
[----:B0-----:R-:W-:-:S05]  /*1330*/  @P3 IMAD.IADD R23, R23, 0x1, -R12 ;  /* 0x0000000117173824 */ /* 0x001fca00078e0a0c */
[----:B---3--:R-:W-:Y:S01]  /*1340*/  @P3 ISETP.GT.AND P4, PT, R23, R14, PT ;  /* 0x0000000e1700320c */ /* 0x008fe20003f84270 */
[----:B------:R-:W-:-:S03]  /*1350*/  IMAD.MOV.U32 R14, RZ, RZ, RZ ;  /* 0x000000ffff0e7224 */ /* 0x000fc600078e00ff */
[----:B------:R-:W-:Y:S02]  /*1360*/  @P3 SEL R23, R20, 0xffff, P4 ;  /* 0x0000ffff14173807 */ /* 0x000fe40002000000 */
[----:B------:R-:W-:-:S03]  /*1370*/  @P3 LOP3.LUT R20, R9, 0xc00, RZ, 0xfc, !PT ;  /* 0x00000c0009143812 */ /* 0x000fc600078efcff */
[----:B------:R0:W-:Y:S04]  /*1380*/  @P3 STS.U16 [R16+0x1000], R23 ;  /* 0x0010001710003388 */ /* 0x0001e80000000400 */
.L_x_9:
[----:B------:R-:W-:Y:S05]  /*1390*/  BSYNC.RECONVERGENT B0 ;  /* 0x0000000000007941 */ /* 0x000fea0003800200 */
.L_x_8:
[----:B------:R-:W-:Y:S05]  /*13a0*/  @!P2 BRA `(.L_x_7) ;  /* 0x0000000000aca947 */ /* 0x000fea0003800000 */
[----:B------:R-:W4:Y:S01]  /*13b0*/  S2UR UR6, SR_CgaCtaId ;  /* 0x00000000000679c3 */ /* 0x000f220000008800 */
[----:B------:R-:W-:Y:S02]  /*13c0*/  UMOV UR4, 0x400 ;  /* 0x0000040000047882 */ /* 0x000fe40000000000 */
[----:B------:R-:W-:Y:S02]  /*13d0*/  UIADD3 UR5, UPT, UPT, UR4, 0x5006, URZ ;  /* 0x0000500604057890 */ /* 0x000fe4000fffe0ff */
[----:B------:R-:W-:Y:S02]  /*13e0*/  UIADD3 UR4, UPT, UPT, UR4, 0x3004, URZ ;  /* 0x0000300404047890 */ /* 0x000fe4000fffe0ff */
[----:B----4-:R-:W-:Y:S02]  /*13f0*/  ULEA UR5, UR6, UR5, 0x18 ;  /* 0x0000000506057291 */ /* 0x010fe4000f8ec0ff */
[----:B------:R-:W-:-:S04]  /*1400*/  ULEA UR4, UR6, UR4, 0x18 ;  /* 0x0000000406047291 */ /* 0x000fc8000f8ec0ff */
[----:B------:R-:W-:Y:S02]  /*1410*/  IMAD.U32 R17, RZ, RZ, UR5 ;  /* 0x00000005ff117e24 */ /* 0x000fe4000f8e00ff */
[----:B------:R-:W-:-:S07]  /*1420*/  IMAD.U32 R19, RZ, RZ, UR4 ;  /* 0x00000004ff137e24 */ /* 0x000fce000f8e00ff */
.L_x_10:
[----:B------:R-:W-:Y:S01]  /*1430*/  IMAD R12, R20, 0x2, R17 ;  /* 0x00000002140c7824 */ /* 0x000fe200078e0211 */
[----:B------:R-:W-:-:S04]  /*1440*/  PRMT R21, R0, 0x9910, RZ ;  /* 0x0000991000157816 */ /* 0x000fc800000000ff */
[----:B------:R-:W4:Y:S04]  /*1450*/  LDS.S16 R22, [R12] ;  /* 0x000000000c167984 */ /* 0x000f280000000600 */
[----:B0--3--:R-:W0:Y:S01]  /*1460*/  LDS.S16 R23, [R12+0x2] ;  /* 0x000002000c177984 */ /* 0x009e220000000600 */
[----:B----4-:R-:W-:-:S05]  /*1470*/  IMAD.IADD R22, R22, 0x1, -R21 ;  /* 0x0000000116167824 */ /* 0x010fca00078e0a15 */
[----:B0-----:R-:W-:Y:S01]  /*1480*/  ISETP.GT.AND P2, PT, R22, R23, PT ;  /* 0x000000171600720c */ /* 0x001fe20003f44270 */
[----:B------:R-:W-:-:S03]  /*1490*/  IMAD R22, R20, 0x2, R19 ;  /* 0x0000000214167824 */ /* 0x000fc600078e0213 */
[----:B------:R-:W-:-:S05]  /*14a0*/  SEL R23, R20, 0xffff, P2 ;  /* 0x0000ffff14177807 */ /* 0x000fca0001000000 */
[----:B------:R0:W-:Y:S04]  /*14b0*/  STS.U16 [R22], R23 ;  /* 0x0000001716007388 */ /* 0x0001e80000000400 */
[----:B------:R-:W3:Y:S04]  /*14c0*/  LDS.S16 R24, [R12+0x800] ;  /* 0x000800000c187984 */ /* 0x000ee80000000600 */
[----:B------:R-:W4:Y:S01]  /*14d0*/  LDS.S16 R25, [R12+0x802] ;  /* 0x000802000c197984 */ /* 0x000f220000000600 */
[----:B0-----:R-:W-:Y:S02]  /*14e0*/  VIADD R23, R20, 0x800 ;  /* 0x0000080014177836 */ /* 0x001fe40000000000 */
[----:B---3--:R-:W-:-:S05]  /*14f0*/  IMAD.IADD R24, R24, 0x1, -R21 ;  /* 0x0000000118187824 */ /* 0x008fca00078e0a15 */
[----:B----4-:R-:W-:Y:S01]  /*1500*/  ISETP.GT.AND P2, PT, R24, R25, PT ;  /* 0x000000191800720c */ /* 0x010fe20003f44270 */
[----:B------:R-:W-:-:S05]  /*1510*/  VIADD R24, R20, 0x400 ;  /* 0x0000040014187836 */ /* 0x000fca0000000000 */
[----:B------:R-:W-:-:S05]  /*1520*/  SEL R25, R24, 0xffff, P2 ;  /* 0x0000ffff18197807 */ /* 0x000fca0001000000 */
[----:B------:R-:W-:Y:S04]  /*1530*/  STS.U16 [R22+0x800], R25 ;  /* 0x0008001916007388 */ /* 0x000fe80000000400 */
[----:B------:R-:W0:Y:S04]  /*1540*/  LDS.S16 R24, [R12+0x1000] ;  /* 0x001000000c187984 */ /* 0x000e280000000600 */
[----:B-1----:R-:W1:Y:S01]  /*1550*/  LDS.S16 R27, [R12+0x1002] ;  /* 0x001002000c1b7984 */ /* 0x002e620000000600 */
[----:B0-----:R-:W-:-:S05]  /*1560*/  IMAD.IADD R24, R24, 0x1, -R21 ;  /* 0x0000000118187824 */ /* 0x001fca00078e0a15 */
[----:B-1----:R-:W-:-:S04]  /*1570*/  ISETP.GT.AND P2, PT, R24, R27, PT ;  /* 0x0000001b1800720c */ /* 0x002fc80003f44270 */
[----:B------:R-:W-:-:S05]  /*1580*/  SEL R23, R23, 0xffff, P2 ;  /* 0x0000ffff17177807 */ /* 0x000fca0001000000 */
[----:B------:R-:W-:Y:S04]  /*1590*/  STS.U16 [R22+0x1000], R23 ;  /* 0x0010001716007388 */ /* 0x000fe80000000400 */
[----:B------:R-:W0:Y:S04]  /*15a0*/  LDS.S16 R24, [R12+0x1800] ;  /* 0x001800000c187984 */ /* 0x000e280000000600 */
[----:B------:R-:W1:Y:S01]  /*15b0*/  LDS.S16 R27, [R12+0x1802] ;  /* 0x001802000c1b7984 */ /* 0x000e620000000600 */
[----:B0-----:R-:W-:Y:S02]  /*15c0*/  IMAD.IADD R24, R24, 0x1, -R21 ;  /* 0x0000000118187824 */ /* 0x001fe400078e0a15 */
[----:B------:R-:W-:-:S03]  /*15d0*/  VIADD R21, R20, 0xc00 ;  /* 0x00000c0014157836 */ /* 0x000fc60000000000 */
[----:B-1----:R-:W-:-:S04]  /*15e0*/  ISETP.GT.AND P2, PT, R24, R27, PT ;  /* 0x0000001b1800720c */ /* 0x002fc80003f44270 */
[----:B------:R-:W-:Y:S02]  /*15f0*/  SEL R21, R21, 0xffff, P2 ;  /* 0x0000ffff15157807 */ /* 0x000fe40001000000 */
[----:B------:R-:W-:-:S03]  /*1600*/  IADD3 R20, P2, PT, R20, 0x1000, RZ ;  /* 0x0000100014147810 */ /* 0x000fc60007f5e0ff */
[----:B------:R4:W-:Y:S02]  /*1610*/  STS.U16 [R22+0x1800], R21 ;  /* 0x0018001516007388 */ /* 0x0009e40000000400 */
[----:B------:R-:W-:Y:S01]  /*1620*/  IMAD.X R14, RZ, RZ, R14, P2 ;  /* 0x000000ffff0e7224 */ /* 0x000fe200010e060e */
[----:B------:R-:W-:-:S04]  /*1630*/  ISETP.GT.U32.AND P2, PT, R20, R10, PT ;  /* 0x0000000a1400720c */ /* 0x000fc80003f44070 */
[----:B------:R-:W-:-:S13]  /*1640*/  ISETP.GT.AND.EX P2, PT, R14, R11, PT, P2 ;  /* 0x0000000b0e00720c */ /* 0x000fda0003f44320 */
[----:B----4-:R-:W-:Y:S05]  /*1650*/  @!P2 BRA `(.L_x_10) ;  /* 0xfffffffc0074a947 */ /* 0x010fea000383ffff */
.L_x_7:
[----:B------:R-:W-:Y:S05]  /*1660*/  WARPSYNC.ALL ;  /* 0x0000000000007948 */ /* 0x000fea0003800000 */
[----:B------:R-:W-:Y:S06]  /*1670*/  BAR.SYNC.DEFER_BLOCKING 0x0 ;  /* 0x0000000000007b1d */ /* 0x000fec0000010000 */
[----:B------:R-:W-:Y:S04]  /*1680*/  BSSY.RECONVERGENT B0, `(.L_x_11) ;  /* 0x000007c000007945 */ /* 0x000fe80003800200 */
[----:B------:R-:W-:Y:S05]  /*1690*/  @P1 BRA `(.L_x_12) ;  /* 0x0000000400e81947 */ /* 0x000fea0003800000 */
[----:B------:R-:W-:Y:S01]  /*16a0*/  BSSY.RECONVERGENT B1, `(.L_x_13) ;  /* 0x0000035000017945 */ /* 0x000fe20003800200 */
[----:B------:R-:W-:Y:S02]  /*16b0*/  IMAD.MOV.U32 R10, RZ, RZ, R9 ;  /* 0x000000ffff0a7224 */ /* 0x000fe400078e0009 */
[----:B------:R-:W-:-:S07]  /*16c0*/  IMAD.MOV.U32 R11, RZ, RZ, RZ ;  /* 0x000000ffff0b7224 */ /* 0x000fce00078e00ff */
.L_x_17:
[----:B------:R-:W4:Y:S01]  /*16d0*/  S2R R21, SR_CgaCtaId ;  /* 0x0000000000157919 */ /* 0x000f220000008800 */
[----:B------:R-:W-:Y:S01]  /*16e0*/  MOV R20, 0x400 ;  /* 0x0000040000147802 */ /* 0x000fe20000000f00 */
[----:B------:R-:W-:Y:S04]  /*16f0*/  BSSY.RECONVERGENT B2, `(.L_x_14) ;  /* 0x0000029000027945 */ /* 0x000fe80003800200 */
[----:B------:R-:W-:-:S05]  /*1700*/  VIADD R12, R20, 0x3004 ;  /* 0x00003004140c7836 */ /* 0x000fca0000000000 */
[----:B----4-:R-:W-:-:S05]  /*1710*/  LEA R19, R21, R12, 0x18 ;  /* 0x0000000c15137211 */ /* 0x010fca00078ec0ff */
[----:B------:R-:W-:-:S05]  /*1720*/  IMAD R12, R10, 0x2, R19 ;  /* 0x000000020a0c7824 */ /* 0x000fca00078e0213 */
[----:B------:R-:W4:Y:S02]  /*1730*/  LDS.S16 R19, [R12] ;  /* 0x000000000c137984 */ /* 0x000f240000000600 */
[----:B----4-:R-:W-:Y:S02]  /*1740*/  ISETP.NE.U32.AND P1, PT, R10, R19, PT ;  /* 0x000000130a00720c */ /* 0x010fe40003f25070 */
[----:B------:R-:W-:-:S04]  /*1750*/  SHF.R.S32.HI R14, RZ, 0x1f, R19 ;  /* 0x0000001fff0e7819 */ /* 0x000fc80000011413 */
[----:B------:R-:W-:-:S13]  /*1760*/  ISETP.NE.AND.EX P1, PT, R11, R14, PT, P1 ;  /* 0x0000000e0b00720c */ /* 0x000fda0003f25310 */
[----:B------:R-:W-:Y:S05]  /*1770*/  @P1 BRA `(.L_x_15) ;  /* 0x0000000000801947 */ /* 0x000fea0003800000 */
[----:B------:R-:W-:Y:S02]  /*1780*/  VIADD R20, R20, 0x5006 ;  /* 0x0000500614147836 */ /* 0x000fe40000000000 */
[----:B------:R-:W-:Y:S02]  /*1790*/  IMAD.MOV.U32 R12, RZ, RZ, R10 ;  /* 0x000000ffff0c7224 */ /* 0x000fe400078e000a */
[----:B------:R-:W-:Y:S01]  /*17a0*/  IMAD.MOV.U32 R14, RZ, RZ, R11 ;  /* 0x000000ffff0e7224 */ /* 0x000fe200078e000b */
[----:B------:R-:W-:-:S05]  /*17b0*/  LEA R17, R21, R20, 0x18 ;  /* 0x0000001415117211 */ /* 0x000fca00078ec0ff */
[----:B------:R-:W-:-:S06]  /*17c0*/  IMAD R19, R10, 0x2, R17 ;  /* 0x000000020a137824 */ /* 0x000fcc00078e0211 */
[----:B------:R-:W4:Y:S02]  /*17d0*/  LDS.U16 R19, [R19] ;  /* 0x0000000013137984 */ /* 0x000f240000000400 */
[----:B----4-:R-:W-:-:S07]  /*17e0*/  IMAD.IADD R20, R19, 0x1, -R0 ;  /* 0x0000000113147824 */ /* 0x010fce00078e0a00 */
.L_x_16:
[----:B------:R-:W4:Y:S02]  /*17f0*/  LDCU.64 UR4, c[0x0][0x388] ;  /* 0x00007100ff0477ac */ /* 0x000f240008000a00 */
[----:B----4-:R-:W-:-:S04]  /*1800*/  ISETP.GE.U32.AND P1, PT, R12, UR4, PT ;  /* 0x000000040c007c0c */ /* 0x010fc8000bf26070 */
[----:B------:R-:W-:-:S13]  /*1810*/  ISETP.GE.AND.EX P1, PT, R14, UR5, PT, P1 ;  /* 0x000000050e007c0c */ /* 0x000fda000bf26310 */
[----:B------:R-:W-:Y:S05]  /*1820*/  @P1 BRA `(.L_x_15) ;  /* 0x0000000000541947 */ /* 0x000fea0003800000 */
[----:B------:R-:W4:Y:S01]  /*1830*/  S2R R24, SR_CgaCtaId ;  /* 0x0000000000187919 */ /* 0x000f220000008800 */
[----:B0--3--:R-:W-:Y:S01]  /*1840*/  MOV R23, 0x400 ;  /* 0x0000040000177802 */ /* 0x009fe20000000f00 */
[----:B------:R-:W-:-:S04]  /*1850*/  IMAD.IADD R19, R10, 0x1, -R12 ;  /* 0x000000010a137824 */ /* 0x000fc800078e0a0c */
[----:B------:R-:W-:Y:S02]  /*1860*/  VIADD R17, R23, 0x5006 ;  /* 0x0000500617117836 */ /* 0x000fe40000000000 */
[----:B--2---:R-:W-:-:S05]  /*1870*/  IMAD R19, R19, R3, R20 ;  /* 0x0000000313137224 */ /* 0x004fca00078e0214 */
[----:B------:R-:W-:Y:S02]  /*1880*/  PRMT R19, R19, 0x9910, RZ ;  /* 0x0000991013137816 */ /* 0x000fe400000000ff */
[----:B----4-:R-:W-:-:S05]  /*1890*/  LEA R17, R24, R17, 0x18 ;  /* 0x0000001118117211 */ /* 0x010fca00078ec0ff */
[----:B------:R-:W-:-:S05]  /*18a0*/  IMAD R21, R12, 0x2, R17 ;  /* 0x000000020c157824 */ /* 0x000fca00078e0211 */
[----:B------:R-:W0:Y:S02]  /*18b0*/  LDS.S16 R22, [R21+0x2] ;  /* 0x0000020015167984 */ /* 0x000e240000000600 */
[----:B0-----:R-:W-:-:S13]  /*18c0*/  ISETP.GT.AND P1, PT, R19, R22, PT ;  /* 0x000000161300720c */ /* 0x001fda0003f24270 */
[----:B------:R-:W-:Y:S05]  /*18d0*/  @!P1 BRA `(.L_x_15) ;  /* 0x0000000000289947 */ /* 0x000fea0003800000 */
[----:B------:R-:W-:-:S05]  /*18e0*/  VIADD R23, R23, 0x3004 ;  /* 0x0000300417177836 */ /* 0x000fca0000000000 */
[----:B------:R-:W-:-:S05]  /*18f0*/  LEA R19, R24, R23, 0x18 ;  /* 0x0000001718137211 */ /* 0x000fca00078ec0ff */
[C---:B------:R-:W-:Y:S01]  /*1900*/  IMAD R19, R12.reuse, 0x2, R19 ;  /* 0x000000020c137824 */ /* 0x040fe200078e0213 */
[----:B------:R-:W-:-:S04]  /*1910*/  IADD3 R12, P2, PT, R12, 0x1, RZ ;  /* 0x000000010c0c7810 */ /* 0x000fc80007f5e0ff */
[----:B------:R-:W0:Y:S01]  /*1920*/  LDS.U16 R21, [R19+0x2] ;  /* 0x0000020013157984 */ /* 0x000e220000000400 */
[----:B------:R-:W-:-:S03]  /*1930*/  IMAD.X R14, RZ, RZ, R14, P2 ;  /* 0x000000ffff0e7224 */ /* 0x000fc600010e060e */
[----:B------:R4:W-:Y:S01]  /*1940*/  STS.U16 [R19+0x2], R10 ;  /* 0x0000020a13007388 */ /* 0x0009e20000000400 */
[----:B0-----:R-:W-:-:S04]  /*1950*/  PRMT R21, R21, 0x9910, RZ ;  /* 0x0000991015157816 */ /* 0x001fc800000000ff */
[----:B------:R-:W-:-:S13]  /*1960*/  ISETP.NE.AND P1, PT, R21, -0x1, PT ;  /* 0xffffffff1500780c */ /* 0x000fda0003f25270 */
[----:B----4-:R-:W-:Y:S05]  /*1970*/  @!P1 BRA `(.L_x_16) ;  /* 0xfffffffc009c9947 */ /* 0x010fea000383ffff */
.L_x_15:
[----:B------:R-:W-:Y:S05]  /*1980*/  BSYNC.RECONVERGENT B2 ;  /* 0x0000000000027941 */ /* 0x000fea0003800200 */
.L_x_14:
[----:B------:R-:W4:Y:S01]  /*1990*/  LDCU.64 UR4, c[0x0][0x388] ;  /* 0x00007100ff0477ac */ /* 0x000f220008000a00 */
[----:B------:R-:W-:-:S05]  /*19a0*/  IADD3 R10, P1, PT, R10, 0x400, RZ ;  /* 0x000004000a0a7810 */ /* 0x000fca0007f3e0ff */
[----:B------:R-:W-:Y:S01]  /*19b0*/  IMAD.X R11, RZ, RZ, R11, P1 ;  /* 0x000000ffff0b7224 */ /* 0x000fe200008e060b */
[----:B----4-:R-:W-:-:S04]  /*19c0*/  ISETP.GE.U32.AND P1, PT, R10, UR4, PT ;  /* 0x000000040a007c0c */ /* 0x010fc8000bf26070 */
[----:B------:R-:W-:-:S13]  /*19d0*/  ISETP.GE.AND.EX P1, PT, R11, UR5, PT, P1 ;  /* 0x000000050b007c0c */ /* 0x000fda000bf26310 */
[----:B------:R-:W-:Y:S05]  /*19e0*/  @!P1 BRA `(.L_x_17) ;  /* 0xfffffffc00389947 */ /* 0x000fea000383ffff */
[----:B------:R-:W-:Y:S05]  /*19f0*/  BSYNC.RECONVERGENT B1 ;  /* 0x0000000000017941 */ /* 0x000fea0003800200 */
.L_x_13:
[----:B------:R-:W-:-:S07]  /*1a00*/  IMAD.MOV.U32 R10, RZ, RZ, RZ ;  /* 0x000000ffff0a7224 */ /* 0x000fce00078e00ff */
.L_x_24:
[----:B----4-:R-:W4:Y:S01]  /*1a10*/  S2UR UR5, SR_CgaCtaId ;  /* 0x00000000000579c3 */ /* 0x010f220000008800 */
[----:B------:R-:W-:Y:S01]  /*1a20*/  UMOV UR4, 0x400 ;  /* 0x0000040000047882 */ /* 0x000fe20000000000 */
[----:B------:R-:W-:Y:S01]  /*1a30*/  BSSY.RECONVERGENT B1, `(.L_x_18) ;  /* 0x000003a000017945 */ /* 0x000fe20003800200 */
[----:B------:R-:W-:-:S04]  /*1a40*/  UIADD3 UR4, UPT, UPT, UR4, 0x3004, URZ ;  /* 0x0000300404047890 */ /* 0x000fc8000fffe0ff */
[----:B----4-:R-:W-:-:S06]  /*1a50*/  ULEA UR4, UR5, UR4, 0x18 ;  /* 0x0000000405047291 */ /* 0x010fcc000f8ec0ff */
[----:B------:R-:W-:-:S04]  /*1a60*/  IMAD.U32 R19, RZ, RZ, UR4 ;  /* 0x00000004ff137e24 */ /* 0x000fc8000f8e00ff */
[----:B------:R-:W-:-:S06]  /*1a70*/  IMAD R11, R9, 0x2, R19 ;  /* 0x00000002090b7824 */ /* 0x000fcc00078e0213 */
[----:B------:R-:W4:Y:S02]  /*1a80*/  LDS.U16 R11, [R11] ;  /* 0x000000000b0b7984 */ /* 0x000f240000000400 */
[----:B0---4-:R-:W-:-:S04]  /*1a90*/  PRMT R12, R11, 0x9910, RZ ;  /* 0x000099100b0c7816 */ /* 0x011fc800000000ff */
[----:B------:R-:W-:-:S13]  /*1aa0*/  ISETP.NE.AND P1, PT, R12, -0x1, PT ;  /* 0xffffffff0c00780c */ /* 0x000fda0003f25270 */
[----:B------:R-:W-:Y:S05]  /*1ab0*/  @!P1 BRA `(.L_x_19) ;  /* 0x0000000000c49947 */ /* 0x000fea0003800000 */
[----:B------:R-:W-:Y:S01]  /*1ac0*/  IMAD.MOV.U32 R21, RZ, RZ, R9 ;  /* 0x000000ffff157224 */ /* 0x000fe200078e0009 */
[----:B------:R-:W-:Y:S01]  /*1ad0*/  PRMT R12, R11, 0x9910, RZ ;  /* 0x000099100b0c7816 */ /* 0x000fe200000000ff */
[----:B0--3--:R-:W-:-:S03]  /*1ae0*/  IMAD.MOV.U32 R23, RZ, RZ, R10 ;  /* 0x000000ffff177224 */ /* 0x009fc600078e000a */
[----:B------:R-:W-:Y:S02]  /*1af0*/  ISETP.NE.U32.AND P1, PT, R21, R12, PT ;  /* 0x0000000c1500720c */ /* 0x000fe40003f25070 */
[----:B------:R-:W-:-:S04]  /*1b00*/  SHF.R.S32.HI R14, RZ, 0x1f, R12 ;  /* 0x0000001fff0e7819 */ /* 0x000fc8000001140c */
[----:B------:R-:W-:-:S13]  /*1b10*/  ISETP.NE.AND.EX P1, PT, R23, R14, PT, P1 ;  /* 0x0000000e1700720c */ /* 0x000fda0003f25310 */
[----:B------:R-:W-:Y:S05]  /*1b20*/  @!P1 BRA `(.L_x_20) ;  /* 0x00000000003c9947 */ /* 0x000fea0003800000 */
[----:B------:R-:W-:-:S07]  /*1b30*/  IMAD.MOV.U32 R20, RZ, RZ, R12 ;  /* 0x000000ffff147224 */ /* 0x000fce00078e000c */
.L_x_21:
[----:B------:R-:W-:-:S05]  /*1b40*/  PRMT R12, R11, 0x9910, RZ ;  /* 0x000099100b0c7816 */ /* 0x000fca00000000ff */
[----:B------:R-:W-:-:S06]  /*1b50*/  IMAD R11, R12, 0x2, R19 ;  /* 0x000000020c0b7824 */ /* 0x000fcc00078e0213 */
[----:B------:R-:W0:Y:S02]  /*1b60*/  LDS.U16 R11, [R11] ;  /* 0x000000000b0b7984 */ /* 0x000e240000000400 */
[----:B0-----:R-:W-:-:S04]  /*1b70*/  PRMT R12, R11, 0x9910, RZ ;  /* 0x000099100b0c7816 */ /* 0x001fc800000000ff */
[----:B------:R-:W-:-:S13]  /*1b80*/  ISETP.NE.AND P1, PT, R12, -0x1, PT ;  /* 0xffffffff0c00780c */ /* 0x000fda0003f25270 */
[----:B------:R-:W-:Y:S05]  /*1b90*/  @!P1 BRA `(.L_x_19) ;  /* 0x00000000008c9947 */ /* 0x000fea0003800000 */
[----:B------:R-:W-:Y:S01]  /*1ba0*/  PRMT R12, R11, 0x9910, RZ ;  /* 0x000099100b0c7816 */ /* 0x000fe200000000ff */
[----:B------:R-:W-:Y:S02]  /*1bb0*/  IMAD.MOV.U32 R21, RZ, RZ, R20 ;  /* 0x000000ffff157224 */ /* 0x000fe400078e0014 */
[----:B------:R-:W-:Y:S02]  /*1bc0*/  IMAD.MOV.U32 R23, RZ, RZ, R14 ;  /* 0x000000ffff177224 */ /* 0x000fe400078e000e */
[----:B------:R-:W-:-:S05]  /*1bd0*/  IMAD.MOV.U32 R20, RZ, RZ, R12 ;  /* 0x000000ffff147224 */ /* 0x000fca00078e000c */
[----:B------:R-:W-:Y:S02]  /*1be0*/  ISETP.NE.U32.AND P1, PT, R21, R20, PT ;  /* 0x000000141500720c */ /* 0x000fe40003f25070 */
[----:B------:R-:W-:-:S04]  /*1bf0*/  SHF.R.S32.HI R14, RZ, 0x1f, R20 ;  /* 0x0000001fff0e7819 */ /* 0x000fc80000011414 */
[----:B------:R-:W-:-:S13]  /*1c00*/  ISETP.NE.AND.EX P1, PT, R23, R14, PT, P1 ;  /* 0x0000000e1700720c */ /* 0x000fda0003f25310 */
[----:B------:R-:W-:Y:S05]  /*1c10*/  @P1 BRA `(.L_x_21) ;  /* 0xfffffffc00c81947 */ /* 0x000fea000383ffff */
.L_x_20:
[----:B------:R-:W0:Y:S01]  /*1c20*/  S2UR UR5, SR_CgaCtaId ;  /* 0x00000000000579c3 */ /* 0x000e220000008800 */
[----:B------:R-:W-:Y:S01]  /*1c30*/  UMOV UR4, 0x400 ;  /* 0x0000040000047882 */ /* 0x000fe20000000000 */
[----:B------:R-:W-:Y:S01]  /*1c40*/  ISETP.NE.U32.AND P1, PT, R9, R21, PT ;  /* 0x000000150900720c */ /* 0x000fe20003f25070 */
[----:B------:R-:W-:Y:S01]  /*1c50*/  UIADD3 UR4, UPT, UPT, UR4, 0x5006, URZ ;  /* 0x0000500604047890 */ /* 0x000fe2000fffe0ff */
[----:B------:R-:W-:Y:S02]  /*1c60*/  BSSY.RECONVERGENT B2, `(.L_x_22) ;  /* 0x0000015000027945 */ /* 0x000fe40003800200 */
[----:B------:R-:W-:Y:S01]  /*1c70*/  ISETP.NE.AND.EX P1, PT, R10, R23, PT, P1 ;  /* 0x000000170a00720c */ /* 0x000fe20003f25310 */
[----:B0-----:R-:W-:-:S06]  /*1c80*/  ULEA UR4, UR5, UR4, 0x18 ;  /* 0x0000000405047291 */ /* 0x001fcc000f8ec0ff */
[----:B------:R-:W-:-:S04]  /*1c90*/  IMAD.U32 R17, RZ, RZ, UR4 ;  /* 0x00000004ff117e24 */ /* 0x000fc8000f8e00ff */
[----:B------:R-:W-:-:S05]  /*1ca0*/  IMAD R12, R9, 0x2, R17 ;  /* 0x00000002090c7824 */ /* 0x000fca00078e0211 */
[----:B------:R0:W3:Y:S01]  /*1cb0*/  @!P1 LDS.U16 R14, [R12] ;  /* 0x000000000c0e9984 */ /* 0x0000e20000000400 */
[----:B------:R-:W-:Y:S05]  /*1cc0*/  @!P1 BRA `(.L_x_23) ;  /* 0x0000000000389947 */ /* 0x000fea0003800000 */
[----:B------:R-:W4:Y:S01]  /*1cd0*/  LDS.U16 R20, [R12] ;  /* 0x000000000c147984 */ /* 0x000f220000000400 */
[----:B------:R-:W5:Y:S01]  /*1ce0*/  LDC.U16 R21, c[0x0][0x3a2] ;  /* 0x0000e880ff157b82 */ /* 0x000f620000000400 */
[----:B------:R-:W1:Y:S01]  /*1cf0*/  LDCU.U16 UR4, c[0x0][0x3a0] ;  /* 0x00007400ff0477ac */ /* 0x000e620008000400 */
[----:B---3--:R-:W-:-:S05]  /*1d00*/  IMAD.MOV R14, RZ, RZ, -R11 ;  /* 0x000000ffff0e7224 */ /* 0x008fca00078e0a0b */
[----:B------:R-:W-:-:S05]  /*1d10*/  PRMT R14, R14, 0x7710, RZ ;  /* 0x000077100e0e7816 */ /* 0x000fca00000000ff */
[----:B------:R-:W-:-:S05]  /*1d20*/  IMAD.IADD R11, R14, 0x1, R9 ;  /* 0x000000010e0b7824 */ /* 0x000fca00078e0209 */
[----:B------:R-:W-:Y:S01]  /*1d30*/  PRMT R14, R11, 0x9910, RZ ;  /* 0x000099100b0e7816 */ /* 0x000fe200000000ff */
[----:B-1----:R-:W-:-:S04]  /*1d40*/  UIADD3 UR4, UPT, UPT, URZ, -UR4, URZ ;  /* 0x80000004ff047290 */ /* 0x002fc8000fffe0ff */
[----:B------:R-:W-:Y:S01]  /*1d50*/  UPRMT UR4, UR4, 0x7710, URZ ;  /* 0x0000771004047896 */ /* 0x000fe200080000ff */
[----:B-----5:R-:W-:-:S05]  /*1d60*/  PRMT R21, R21, 0x9910, RZ ;  /* 0x0000991015157816 */ /* 0x020fca00000000ff */
[----:B------:R-:W-:-:S04]  /*1d70*/  IMAD.MOV.U32 R11, RZ, RZ, R21 ;  /* 0x000000ffff0b7224 */ /* 0x000fc800078e0015 */
[----:B------:R-:W-:-:S05]  /*1d80*/  IMAD R11, R11, R14, R11 ;  /* 0x0000000e0b0b7224 */ /* 0x000fca00078e020b */
[----:B----4-:R-:W-:-:S04]  /*1d90*/  IADD3 R11, PT, PT, R20, UR4, R11 ;  /* 0x00000004140b7c10 */ /* 0x010fc8000fffe00b */
[----:B------:R-:W-:-:S07]  /*1da0*/  PRMT R14, R11, 0x7610, R14 ;  /* 0x000076100b0e7816 */ /* 0x000fce000000000e */
.L_x_23:
[----:B------:R-:W-:Y:S05]  /*1db0*/  BSYNC.RECONVERGENT B2 ;  /* 0x0000000000027941 */ /* 0x000fea0003800200 */
.L_x_22:
[----:B---3--:R4:W-:Y:S02]  /*1dc0*/  STS.U16 [R12], R14 ;  /* 0x0000000e0c007388 */ /* 0x0089e40000000400 */
.L_x_19:
[----:B------:R-:W-:Y:S05]  /*1dd0*/  BSYNC.RECONVERGENT B1 ;  /* 0x0000000000017941 */ /* 0x000fea0003800200 */
.L_x_18:
[----:B------:R-:W5:Y:S01]  /*1de0*/  LDCU.64 UR4, c[0x0][0x388] ;  /* 0x00007100ff0477ac */ /* 0x000f620008000a00 */
[----:B------:R-:W-:-:S05]  /*1df0*/  IADD3 R9, P1, PT, R9, 0x400, RZ ;  /* 0x0000040009097810 */ /* 0x000fca0007f3e0ff */
[----:B------:R-:W-:Y:S01]  /*1e00*/  IMAD.X R10, RZ, RZ, R10, P1 ;  /* 0x000000ffff0a7224 */ /* 0x000fe200008e060a */
[----:B-----5:R-:W-:-:S04]  /*1e10*/  ISETP.GE.U32.AND P1, PT, R9, UR4, PT ;  /* 0x0000000409007c0c */ /* 0x020fc8000bf26070 */
[----:B------:R-:W-:-:S13]  /*1e20*/  ISETP.GE.AND.EX P1, PT, R10, UR5, PT, P1 ;  /* 0x000000050a007c0c */ /* 0x000fda000bf26310 */
[----:B------:R-:W-:Y:S05]  /*1e30*/  @!P1 BRA `(.L_x_24) ;  /* 0xfffffff800f49947 */ /* 0x000fea000383ffff */
.L_x_12:
[----:B------:R-:W-:Y:S05]  /*1e40*/  BSYNC.RECONVERGENT B0 ;  /* 0x0000000000007941 */ /* 0x000fea0003800200 */
.L_x_11:
[----:B------:R-:W-:Y:S06]  /*1e50*/  BAR.SYNC.DEFER_BLOCKING 0x0 ;  /* 0x0000000000007b1d */ /* 0x000fec0000010000 */
[----:B------:R-:W-:Y:S05]  /*1e60*/  @P0 BRA `(.L_x_25) ;  /* 0xffffffe400c40947 */ /* 0x000fea000383ffff */
[----:B------:R-:W-:Y:S05]  /*1e70*/  EXIT ;  /* 0x000000000000794d */ /* 0x000fea0003800000 */
.L_x_26:
[----:B------:R-:W-:-:S00]  /*1e80*/  BRA `(.L_x_26) ;  /* 0xfffffffc00fc7947 */ /* 0x000fc0000383ffff */
[----:B------:R-:W-:-:S00]  /*1e90*/  NOP ;  /* 0x0000000000007918 */ /* 0x000fc00000000000 */
        /* <DEDUP_REMOVED lines=14> */
.L_x_540:


//--------------------- .text._Z5swat2PclS_lss    --------------------------
	.section	.text._Z5swat2PclS_lss,"ax",@progbits
	.align	128
        .global         _Z5swat2PclS_lss
        .type           _Z5swat2PclS_lss,@function
        .size           _Z5swat2PclS_lss,(.L_x_541 - _Z5swat2PclS_lss)
        .other          _Z5swat2PclS_lss,@"STO_CUDA_ENTRY STV_DEFAULT"
_Z5swat2PclS_lss:
.text._Z5swat2PclS_lss:
[----:B------:R-:W0:Y:S01]  /*0000*/  LDC R1, c[0x0][0x37c] ;  /* 0x0000df00ff017b82 */ /* 0x000e220000000800 */
[----:B------:R-:W1:Y:S01]  /*0010*/  S2R R23, SR_TID.X ;  /* 0x0000000000177919 */ /* 0x000e620000002100 */
[----:B------:R-:W1:Y:S01]  /*0020*/  LDCU.64 UR8, c[0x0][0x388] ;  /* 0x00007100ff0877ac */ /* 0x000e620008000a00 */
[----:B0-----:R-:W-:-:S05]  /*0030*/  VIADD R1, R1, 0xfffffff0 ;  /* 0xfffffff001017836 */ /* 0x001fca0000000000 */
[----:B------:R-:W0:Y:S01]  /*0040*/  S2UR UR44, SR_CTAID.X ;  /* 0x00000000002c79c3 */ /* 0x000e220000002500 */
[----:B------:R-:W-:Y:S01]  /*0050*/  BSSY.RECONVERGENT B0, `(.L_x_27) ;  /* 0x000009d000007945 */ /* 0x000fe20003800200 */
[----:B------:R-:W2:Y:S01]  /*0060*/  LDCU UR38, c[0x0][0x2f8] ;  /* 0x00005f00ff2677ac */ /* 0x000ea20008000800 */
[----:B------:R-:W-:Y:S01]  /*0070*/  IMAD.MOV.U32 R22, RZ, RZ, RZ ;  /* 0x000000ffff167224 */ /* 0x000fe200078e00ff */
[----:B------:R-:W-:Y:S01]  /*0080*/  R2UR UR14, R1 ;  /* 0x00000000010e72ca */ /* 0x000fe200000e0000 */
[----:B------:R-:W3:Y:S01]  /*0090*/  LDCU UR39, c[0x0][0x2fc] ;  /* 0x00005f80ff2777ac */ /* 0x000ee20008000800 */
[----:B------:R-:W4:Y:S01]  /*00a0*/  LDCU.64 UR36, c[0x0][0x358] ;  /* 0x00006b00ff2477ac */ /* 0x000f220008000a00 */
[----:B------:R-:W0:Y:S01]  /*00b0*/  LDCU.64 UR10, c[0x0][0x380] ;  /* 0x00007000ff0a77ac */ /* 0x000e220008000a00 */
[----:B------:R-:W0:Y:S09]  /*00c0*/  LDCU.64 UR12, c[0x0][0x380] ;  /* 0x00007000ff0c77ac */ /* 0x000e320008000a00 */
[----:B--2---:R-:W-:Y:S01]  /*00d0*/  UIADD3 UR38, UP0, UPT, UR14, UR38, URZ ;  /* 0x000000260e267290 */ /* 0x004fe2000ff1e0ff */
[----:B------:R-:W2:Y:S03]  /*00e0*/  LDCU UR45, c[0x0][0x360] ;  /* 0x00006c00ff2d77ac */ /* 0x000ea60008000800 */
[----:B---3--:R-:W-:Y:S01]  /*00f0*/  UIADD3.X UR39, UPT, UPT, URZ, UR39, URZ, UP0, !UPT ;  /* 0x00000027ff277290 */ /* 0x008fe200087fe4ff */
[----:B------:R-:W-:Y:S01]  /*0100*/  BAR.SYNC.DEFER_BLOCKING 0x0 ;  /* 0x0000000000007b1d */ /* 0x000fe20000010000 */
[----:B-1----:R-:W-:-:S04]  /*0110*/  ISETP.GE.U32.AND P0, PT, R23, UR8, PT ;  /* 0x0000000817007c0c */ /* 0x002fc8000bf06070 */
[----:B------:R-:W-:-:S13]  /*0120*/  ISETP.GE.AND.EX P0, PT, RZ, UR9, PT, P0 ;  /* 0x00000009ff007c0c */ /* 0x000fda000bf06300 */
[----:B0-2-4-:R-:W-:Y:S05]  /*0130*/  @P0 BRA `(.L_x_28) ;  /* 0x0000000800380947 */ /* 0x015fea0003800000 */
[----:B------:R-:W-:Y:S01]  /*0140*/  LOP3.LUT R0, RZ, R23, RZ, 0x33, !PT ;  /* 0x00000017ff007212 */ /* 0x000fe200078e33ff */
[----:B------:R-:W-:Y:S03]  /*0150*/  BSSY.RECONVERGENT B1, `(.L_x_29) ;  /* 0x0000022000017945 */ /* 0x000fe60003800200 */
[----:B------:R-:W-:Y:S02]  /*0160*/  IADD3 R2, P0, PT, R0, UR8, RZ ;  /* 0x0000000800027c10 */ /* 0x000fe4000ff1e0ff */
[----:B------:R-:W-:Y:S02]  /*0170*/  LOP3.LUT R0, RZ, R22, RZ, 0x33, !PT ;  /* 0x00000016ff007212 */ /* 0x000fe400078e33ff */
[----:B------:R-:W-:Y:S02]  /*0180*/  LOP3.LUT R4, R2, 0x60, RZ, 0xc0, !PT ;  /* 0x0000006002047812 */ /* 0x000fe400078ec0ff */
[----:B------:R-:W-:Y:S01]  /*0190*/  IADD3.X R3, PT, PT, R0, UR9, RZ, P0, !PT ;  /* 0x0000000900037c10 */ /* 0x000fe200087fe4ff */
[----:B------:R-:W-:Y:S01]  /*01a0*/  IMAD.MOV.U32 R0, RZ, RZ, R23 ;  /* 0x000000ffff007224 */ /* 0x000fe200078e0017 */
[----:B------:R-:W-:Y:S01]  /*01b0*/  ISETP.NE.U32.AND P1, PT, R4, 0x60, PT ;  /* 0x000000600400780c */ /* 0x000fe20003f25070 */
[----:B------:R-:W-:Y:S01]  /*01c0*/  IMAD.MOV.U32 R4, RZ, RZ, R22 ;  /* 0x000000ffff047224 */ /* 0x000fe200078e0016 */
[----:B------:R-:W-:-:S02]  /*01d0*/  ISETP.GE.U32.AND P0, PT, R2, 0x60, PT ;  /* 0x000000600200780c */ /* 0x000fc40003f06070 */
[----:B------:R-:W-:Y:S02]  /*01e0*/  ISETP.NE.AND.EX P1, PT, RZ, RZ, PT, P1 ;  /* 0x000000ffff00720c */ /* 0x000fe40003f25310 */
[----:B------:R-:W-:-:S11]  /*01f0*/  ISETP.GE.U32.AND.EX P0, PT, R3, RZ, PT, P0 ;  /* 0x000000ff0300720c */ /* 0x000fd60003f06100 */
[----:B------:R-:W-:Y:S05]  /*0200*/  @!P1 BRA `(.L_x_30) ;  /* 0x0000000000589947 */ /* 0x000fea0003800000 */
[----:B------:R-:W0:Y:S01]  /*0210*/  S2R R5, SR_CgaCtaId ;  /* 0x0000000000057919 */ /* 0x000e220000008800 */
[----:B------:R-:W-:Y:S01]  /*0220*/  SHF.R.U64 R2, R2, 0x5, R3 ;  /* 0x0000000502027819 */ /* 0x000fe20000001203 */
[----:B------:R-:W-:Y:S01]  /*0230*/  IMAD.MOV.U32 R6, RZ, RZ, RZ ;  /* 0x000000ffff067224 */ /* 0x000fe200078e00ff */
[----:B------:R-:W-:Y:S01]  /*0240*/  MOV R0, 0x400 ;  /* 0x0000040000007802 */ /* 0x000fe20000000f00 */
[----:B------:R-:W-:Y:S02]  /*0250*/  IMAD.MOV.U32 R8, RZ, RZ, RZ ;  /* 0x000000ffff087224 */ /* 0x000fe400078e00ff */
[----:B------:R-:W-:Y:S02]  /*0260*/  VIADD R2, R2, 0x1 ;  /* 0x0000000102027836 */ /* 0x000fe40000000000 */
[----:B------:R-:W-:-:S03]  /*0270*/  IMAD.MOV.U32 R4, RZ, RZ, R22 ;  /* 0x000000ffff047224 */ /* 0x000fc600078e0016 */
[----:B------:R-:W-:Y:S02]  /*0280*/  LOP3.LUT R9, R2, 0x3, RZ, 0xc0, !PT ;  /* 0x0000000302097812 */ /* 0x000fe400078ec0ff */
[----:B0-----:R-:W-:Y:S01]  /*0290*/  LEA R5, R5, R0, 0x18 ;  /* 0x0000000005057211 */ /* 0x001fe200078ec0ff */
[----:B------:R-:W-:-:S07]  /*02a0*/  IMAD.MOV.U32 R0, RZ, RZ, R23 ;  /* 0x000000ffff007224 */ /* 0x000fce00078e0017 */
.L_x_31:
[----:B0-----:R-:W-:-:S04]  /*02b0*/  IADD3 R2, P1, PT, R0, UR10, RZ ;  /* 0x0000000a00027c10 */ /* 0x001fc8000ff3e0ff */
[----:B------:R-:W-:-:S05]  /*02c0*/  IADD3.X R3, PT, PT, R4, UR11, RZ, P1, !PT ;  /* 0x0000000b04037c10 */ /* 0x000fca0008ffe4ff */
[----:B------:R-:W2:Y:S01]  /*02d0*/  LDG.E.U8 R2, desc[UR36][R2.64] ;  /* 0x0000002402027981 */ /* 0x000ea2000c1e1100 */
[----:B------:R-:W-:Y:S01]  /*02e0*/  IMAD.IADD R7, R5, 0x1, R0 ;  /* 0x0000000105077824 */ /* 0x000fe200078e0200 */
[----:B------:R-:W-:Y:S02]  /*02f0*/  IADD3 R6, P1, PT, R6, 0x1, RZ ;  /* 0x0000000106067810 */ /* 0x000fe40007f3e0ff */
[----:B------:R-:W-:-:S03]  /*0300*/  IADD3 R0, P2, PT, R0, 0x20, RZ ;  /* 0x0000002000007810 */ /* 0x000fc60007f5e0ff */
[----:B------:R-:W-:Y:S01]  /*0310*/  IMAD.X R8, RZ, RZ, R8, P1 ;  /* 0x000000ffff087224 */ /* 0x000fe200008e0608 */
[----:B------:R-:W-:Y:S01]  /*0320*/  ISETP.NE.U32.AND P1, PT, R6, R9, PT ;  /* 0x000000090600720c */ /* 0x000fe20003f25070 */
[----:B------:R-:W-:-:S03]  /*0330*/  IMAD.X R4, RZ, RZ, R4, P2 ;  /* 0x000000ffff047224 */ /* 0x000fc600010e0604 */
[----:B------:R-:W-:Y:S01]  /*0340*/  ISETP.NE.AND.EX P1, PT, R8, RZ, PT, P1 ;  /* 0x000000ff0800720c */ /* 0x000fe20003f25310 */
[----:B--2---:R0:W-:-:S12]  /*0350*/  STS.U8 [R7], R2 ;  /* 0x0000000207007388 */ /* 0x0041d80000000000 */
[----:B------:R-:W-:Y:S05]  /*0360*/  @P1 BRA `(.L_x_31) ;  /* 0xfffffffc00d01947 */ /* 0x000fea000383ffff */
.L_x_30:
[----:B------:R-:W-:Y:S05]  /*0370*/  BSYNC.RECONVERGENT B1 ;  /* 0x0000000000017941 */ /* 0x000fea0003800200 */
.L_x_29:
[----:B------:R-:W-:Y:S05]  /*0380*/  @!P0 BRA `(.L_x_28) ;  /* 0x0000000400a48947 */ /* 0x000fea0003800000 */
[----:B0-----:R-:W0:Y:S01]  /*0390*/  S2R R2, SR_CgaCtaId ;  /* 0x0000000000027919 */ /* 0x001e220000008800 */
[----:B------:R-:W-:Y:S01]  /*03a0*/  IADD3 R3, P0, PT, -R0, UR8, RZ ;  /* 0x0000000800037c10 */ /* 0x000fe2000ff1e1ff */
[----:B------:R-:W-:Y:S01]  /*03b0*/  BSSY.RECONVERGENT B1, `(.L_x_32) ;  /* 0x0000038000017945 */ /* 0x000fe20003800200 */
[----:B------:R-:W-:Y:S02]  /*03c0*/  MOV R5, 0x400 ;  /* 0x0000040000057802 */ /* 0x000fe40000000f00 */
[----:B------:R-:W-:Y:S02]  /*03d0*/  ISETP.GT.U32.AND P1, PT, R3, 0x180, PT ;  /* 0x000001800300780c */ /* 0x000fe40003f24070 */
[----:B------:R-:W-:Y:S02]  /*03e0*/  IADD3.X R3, PT, PT, ~R4, UR9, RZ, P0, !PT ;  /* 0x0000000904037c10 */ /* 0x000fe400087fe5ff */
[----:B------:R-:W-:Y:S02]  /*03f0*/  PLOP3.LUT P0, PT, PT, PT, PT, 0x80, 0x8 ;  /* 0x000000000008781c */ /* 0x000fe40003f0f070 */
[----:B------:R-:W-:-:S02]  /*0400*/  ISETP.GT.AND.EX P1, PT, R3, RZ, PT, P1 ;  /* 0x000000ff0300720c */ /* 0x000fc40003f24310 */
[----:B0-----:R-:W-:-:S11]  /*0410*/  LEA R5, R2, R5, 0x18 ;  /* 0x0000000502057211 */ /* 0x001fd600078ec0ff */
[----:B------:R-:W-:Y:S05]  /*0420*/  @!P1 BRA `(.L_x_33) ;  /* 0x0000000000c09947 */ /* 0x000fea0003800000 */
[----:B------:R-:W-:Y:S01]  /*0430*/  IMAD.U32 R7, RZ, RZ, UR8 ;  /* 0x00000008ff077e24 */ /* 0x000fe2000f8e00ff */
[----:B------:R-:W-:Y:S01]  /*0440*/  PLOP3.LUT P0, PT, PT, PT, PT, 0x8, 0x80 ;  /* 0x000000000080781c */ /* 0x000fe20003f0e170 */
[----:B------:R-:W-:-:S03]  /*0450*/  IMAD.U32 R24, RZ, RZ, UR9 ;  /* 0x00000009ff187e24 */ /* 0x000fc6000f8e00ff */
[----:B------:R-:W-:-:S04]  /*0460*/  IADD3 R7, P1, PT, R7, -0x180, RZ ;  /* 0xfffffe8007077810 */ /* 0x000fc80007f3e0ff */
[----:B------:R-:W-:-:S09]  /*0470*/  IADD3.X R24, PT, PT, R24, -0x1, RZ, P1, !PT ;  /* 0xffffffff18187810 */ /* 0x000fd20000ffe4ff */
.L_x_34:
[----:B0-----:R-:W-:-:S04]  /*0480*/  IADD3 R2, P1, PT, R0, UR12, RZ ;  /* 0x0000000c00027c10 */ /* 0x001fc8000ff3e0ff */
[----:B------:R-:W-:-:S05]  /*0490*/  IADD3.X R3, PT, PT, R4, UR13, RZ, P1, !PT ;  /* 0x0000000d04037c10 */ /* 0x000fca0008ffe4ff */
[----:B------:R-:W2:Y:S04]  /*04a0*/  LDG.E.U8 R6, desc[UR36][R2.64] ;  /* 0x0000002402067981 */ /* 0x000ea8000c1e1100 */
[----:B------:R-:W3:Y:S04]  /*04b0*/  LDG.E.U8 R8, desc[UR36][R2.64+0x20] ;  /* 0x0000202402087981 */ /* 0x000ee8000c1e1100 */
[----:B------:R-:W4:Y:S04]  /*04c0*/  LDG.E.U8 R9, desc[UR36][R2.64+0x40] ;  /* 0x0000402402097981 */ /* 0x000f28000c1e1100 */
[----:B------:R-:W5:Y:S04]  /*04d0*/  LDG.E.U8 R10, desc[UR36][R2.64+0x60] ;  /* 0x00006024020a7981 */ /* 0x000f68000c1e1100 */
        /* <DEDUP_REMOVED lines=11> */
[----:B------:R0:W5:Y:S01]  /*0590*/  LDG.E.U8 R29, desc[UR36][R2.64+0x1e0] ;  /* 0x0001e024021d7981 */ /* 0x000162000c1e1100 */
[C-C-:B------:R-:W-:Y:S01]  /*05a0*/  IMAD.IADD R26, R5.reuse, 0x1, R0.reuse ;  /* 0x00000001051a7824 */ /* 0x140fe200078e0200 */
[----:B------:R-:W-:-:S02]  /*05b0*/  IADD3 R12, PT, PT, R5, 0x80, R0 ;  /* 0x00000080050c7810 */ /* 0x000fc40007ffe000 */
[C-C-:B------:R-:W-:Y:S02]  /*05c0*/  IADD3 R19, PT, PT, R5.reuse, 0x100, R0.reuse ;  /* 0x0000010005137810 */ /* 0x140fe40007ffe000 */
[----:B0-----:R-:W-:Y:S02]  /*05d0*/  IADD3 R2, PT, PT, R5, 0x180, R0 ;  /* 0x0000018005027810 */ /* 0x001fe40007ffe000 */
[----:B------:R-:W-:-:S05]  /*05e0*/  IADD3 R0, P1, PT, R0, 0x200, RZ ;  /* 0x0000020000007810 */ /* 0x000fca0007f3e0ff */
[----:B------:R-:W-:Y:S01]  /*05f0*/  IMAD.X R4, RZ, RZ, R4, P1 ;  /* 0x000000ffff047224 */ /* 0x000fe200008e0604 */
[----:B------:R-:W-:-:S04]  /*0600*/  ISETP.GE.U32.AND P1, PT, R0, R7, PT ;  /* 0x000000070000720c */ /* 0x000fc80003f26070 */
[----:B------:R-:W-:Y:S01]  /*0610*/  ISETP.GE.AND.EX P1, PT, R4, R24, PT, P1 ;  /* 0x000000180400720c */ /* 0x000fe20003f26310 */
[----:B--2---:R0:W-:Y:S04]  /*0620*/  STS.U8 [R26], R6 ;  /* 0x000000061a007388 */ /* 0x0041e80000000000 */
[----:B---3--:R0:W-:Y:S04]  /*0630*/  STS.U8 [R26+0x20], R8 ;  /* 0x000020081a007388 */ /* 0x0081e80000000000 */
[----:B----4-:R0:W-:Y:S04]  /*0640*/  STS.U8 [R26+0x40], R9 ;  /* 0x000040091a007388 */ /* 0x0101e80000000000 */
[----:B-----5:R0:W-:Y:S04]  /*0650*/  STS.U8 [R26+0x60], R10 ;  /* 0x0000600a1a007388 */ /* 0x0201e80000000000 */
[----:B------:R0:W-:Y:S04]  /*0660*/  STS.U8 [R12], R11 ;  /* 0x0000000b0c007388 */ /* 0x0001e80000000000 */
[----:B------:R0:W-:Y:S04]  /*0670*/  STS.U8 [R12+0x20], R13 ;  /* 0x0000200d0c007388 */ /* 0x0001e80000000000 */
[----:B------:R0:W-:Y:S04]  /*0680*/  STS.U8 [R12+0x40], R15 ;  /* 0x0000400f0c007388 */ /* 0x0001e80000000000 */
[----:B------:R0:W-:Y:S04]  /*0690*/  STS.U8 [R12+0x60], R17 ;  /* 0x000060110c007388 */ /* 0x0001e80000000000 */
[----:B------:R0:W-:Y:S04]  /*06a0*/  STS.U8 [R19], R14 ;  /* 0x0000000e13007388 */ /* 0x0001e80000000000 */
[----:B------:R0:W-:Y:S04]  /*06b0*/  STS.U8 [R19+0x20], R16 ;  /* 0x0000201013007388 */ /* 0x0001e80000000000 */
[----:B------:R0:W-:Y:S04]  /*06c0*/  STS.U8 [R19+0x40], R18 ;  /* 0x0000401213007388 */ /* 0x0001e80000000000 */
[----:B------:R0:W-:Y:S04]  /*06d0*/  STS.U8 [R19+0x60], R20 ;  /* 0x0000601413007388 */ /* 0x0001e80000000000 */
[----:B------:R0:W-:Y:S04]  /*06e0*/  STS.U8 [R2], R21 ;  /* 0x0000001502007388 */ /* 0x0001e80000000000 */
[----:B------:R0:W-:Y:S04]  /*06f0*/  STS.U8 [R2+0x20], R25 ;  /* 0x0000201902007388 */ /* 0x0001e80000000000 */
[----:B------:R0:W-:Y:S04]  /*0700*/  STS.U8 [R2+0x40], R27 ;  /* 0x0000401b02007388 */ /* 0x0001e80000000000 */
[----:B------:R0:W-:Y:S01]  /*0710*/  STS.U8 [R2+0x60], R29 ;  /* 0x0000601d02007388 */ /* 0x0001e20000000000 */
[----:B------:R-:W-:Y:S05]  /*0720*/  @!P1 BRA `(.L_x_34) ;  /* 0xfffffffc00549947 */ /* 0x000fea000383ffff */
.L_x_33:
[----:B------:R-:W-:Y:S05]  /*0730*/  BSYNC.RECONVERGENT B1 ;  /* 0x0000000000017941 */ /* 0x000fea0003800200 */
.L_x_32:
[----:B0-----:R-:W-:Y:S01]  /*0740*/  IADD3 R2, P2, PT, -R0, UR8, RZ ;  /* 0x0000000800027c10 */ /* 0x001fe2000ff5e1ff */
[----:B------:R-:W-:Y:S03]  /*0750*/  BSSY.RECONVERGENT B1, `(.L_x_35) ;  /* 0x000001d000017945 */ /* 0x000fe60003800200 */
[----:B------:R-:W-:Y:S02]  /*0760*/  ISETP.GT.U32.AND P1, PT, R2, 0x80, PT ;  /* 0x000000800200780c */ /* 0x000fe40003f24070 */
[----:B------:R-:W-:-:S04]  /*0770*/  IADD3.X R2, PT, PT, ~R4, UR9, RZ, P2, !PT ;  /* 0x0000000904027c10 */ /* 0x000fc800097fe5ff */
[----:B------:R-:W-:-:S13]  /*0780*/  ISETP.GT.AND.EX P1, PT, R2, RZ, PT, P1 ;  /* 0x000000ff0200720c */ /* 0x000fda0003f24310 */
[----:B------:R-:W-:Y:S05]  /*0790*/  @!P1 BRA `(.L_x_36) ;  /* 0x0000000000609947 */ /* 0x000fea0003800000 */
[----:B------:R-:W0:Y:S02]  /*07a0*/  LDCU.64 UR4, c[0x0][0x380] ;  /* 0x00007000ff0477ac */ /* 0x000e240008000a00 */
        /* <DEDUP_REMOVED lines=9> */
[----:B------:R-:W5:Y:S01]  /*0840*/  LDG.E.U8 R15, desc[UR36][R2.64+0xe0] ;  /* 0x0000e024020f7981 */ /* 0x000f62000c1e1100 */
[C-C-:B------:R-:W-:Y:S01]  /*0850*/  IMAD.IADD R7, R5.reuse, 0x1, R0.reuse ;  /* 0x0000000105077824 */ /* 0x140fe200078e0200 */
[----:B------:R-:W-:-:S02]  /*0860*/  IADD3 R14, PT, PT, R5, 0x80, R0 ;  /* 0x00000080050e7810 */ /* 0x000fc40007ffe000 */
[----:B------:R-:W-:Y:S02]  /*0870*/  IADD3 R0, P1, PT, R0, 0x100, RZ ;  /* 0x0000010000007810 */ /* 0x000fe40007f3e0ff */
[----:B------:R-:W-:-:S03]  /*0880*/  PLOP3.LUT P0, PT, PT, PT, PT, 0x8, 0x80 ;  /* 0x000000000080781c */ /* 0x000fc60003f0e170 */
[----:B------:R-:W-:Y:S01]  /*0890*/  IMAD.X R4, RZ, RZ, R4, P1 ;  /* 0x000000ffff047224 */ /* 0x000fe200008e0604 */
[----:B--2---:R0:W-:Y:S04]  /*08a0*/  STS.U8 [R7], R6 ;  /* 0x0000000607007388 */ /* 0x0041e80000000000 */
[----:B---3--:R0:W-:Y:S04]  /*08b0*/  STS.U8 [R7+0x20], R8 ;  /* 0x0000200807007388 */ /* 0x0081e80000000000 */
[----:B----4-:R0:W-:Y:S04]  /*08c0*/  STS.U8 [R7+0x40], R10 ;  /* 0x0000400a07007388 */ /* 0x0101e80000000000 */
[----:B-----5:R0:W-:Y:S04]  /*08d0*/  STS.U8 [R7+0x60], R12 ;  /* 0x0000600c07007388 */ /* 0x0201e80000000000 */
[----:B------:R0:W-:Y:S04]  /*08e0*/  STS.U8 [R14], R9 ;  /* 0x000000090e007388 */ /* 0x0001e80000000000 */
[----:B------:R0:W-:Y:S04]  /*08f0*/  STS.U8 [R14+0x20], R11 ;  /* 0x0000200b0e007388 */ /* 0x0001e80000000000 */
[----:B------:R0:W-:Y:S04]  /*0900*/  STS.U8 [R14+0x40], R13 ;  /* 0x0000400d0e007388 */ /* 0x0001e80000000000 */
[----:B------:R0:W-:Y:S02]  /*0910*/  STS.U8 [R14+0x60], R15 ;  /* 0x0000600f0e007388 */ /* 0x0001e40000000000 */
.L_x_36:
[----:B------:R-:W-:Y:S05]  /*0920*/  BSYNC.RECONVERGENT B1 ;  /* 0x0000000000017941 */ /* 0x000fea0003800200 */
.L_x_35:
[----:B------:R-:W-:-:S04]  /*0930*/  ISETP.LT.U32.AND P1, PT, R0, UR8, PT ;  /* 0x0000000800007c0c */ /* 0x000fc8000bf21070 */
[----:B------:R-:W-:-:S13]  /*0940*/  ISETP.LT.OR.EX P0, PT, R4, UR9, P0, P1 ;  /* 0x0000000904007c0c */ /* 0x000fda0008701710 */
[----:B------:R-:W-:Y:S05]  /*0950*/  @!P0 BRA `(.L_x_28) ;  /* 0x0000000000308947 */ /* 0x000fea0003800000 */
[----:B------:R-:W1:Y:S02]  /*0960*/  LDCU.64 UR4, c[0x0][0x380] ;  /* 0x00007000ff0477ac */ /* 0x000e640008000a00 */
[----:B-1----:R-:W-:-:S04]  /*0970*/  IADD3 R2, P0, PT, R0, UR4, RZ ;  /* 0x0000000400027c10 */ /* 0x002fc8000ff1e0ff */
[----:B------:R-:W-:-:S05]  /*0980*/  IADD3.X R3, PT, PT, R4, UR5, RZ, P0, !PT ;  /* 0x0000000504037c10 */ /* 0x000fca00087fe4ff */
[----:B------:R-:W2:Y:S04]  /*0990*/  LDG.E.U8 R4, desc[UR36][R2.64] ;  /* 0x0000002402047981 */ /* 0x000ea8000c1e1100 */
[----:B0-----:R-:W3:Y:S04]  /*09a0*/  LDG.E.U8 R6, desc[UR36][R2.64+0x20] ;  /* 0x0000202402067981 */ /* 0x001ee8000c1e1100 */
[----:B------:R-:W4:Y:S04]  /*09b0*/  LDG.E.U8 R8, desc[UR36][R2.64+0x40] ;  /* 0x0000402402087981 */ /* 0x000f28000c1e1100 */
[----:B------:R-:W5:Y:S01]  /*09c0*/  LDG.E.U8 R10, desc[UR36][R2.64+0x60] ;  /* 0x00006024020a7981 */ /* 0x000f62000c1e1100 */
[----:B------:R-:W-:-:S05]  /*09d0*/  IMAD.IADD R5, R5, 0x1, R0 ;  /* 0x0000000105057824 */ /* 0x000fca00078e0200 */
[----:B--2---:R1:W-:Y:S04]  /*09e0*/  STS.U8 [R5], R4 ;  /* 0x0000000405007388 */ /* 0x0043e80000000000 */
[----:B---3--:R1:W-:Y:S04]  /*09f0*/  STS.U8 [R5+0x20], R6 ;  /* 0x0000200605007388 */ /* 0x0083e80000000000 */
[----:B----4-:R1:W-:Y:S04]  /*0a00*/  STS.U8 [R5+0x40], R8 ;  /* 0x0000400805007388 */ /* 0x0103e80000000000 */
[----:B-----5:R1:W-:Y:S02]  /*0a10*/  STS.U8 [R5+0x60], R10 ;  /* 0x0000600a05007388 */ /* 0x0203e40000000000 */
.L_x_28:
[----:B------:R-:W-:Y:S05]  /*0a20*/  BSYNC.RECONVERGENT B0 ;  /* 0x0000000000007941 */ /* 0x000fea0003800200 */
.L_x_27:
[----:B------:R-:W2:Y:S02]  /*0a30*/  LDCU.64 UR6, c[0x0][0x398] ;  /* 0x00007300ff0677ac */ /* 0x000ea40008000a00 */
[----:B--2---:R-:W-:-:S04]  /*0a40*/  UIADD3 UR5, UP0, UPT, UR6, 0xfff, URZ ;  /* 0x00000fff06057890 */ /* 0x004fc8000ff1e0ff */
[----:B------:R-:W-:-:S04]  /*0a50*/  UIADD3.X UR6, UPT, UPT, URZ, UR7, URZ, UP0, !UPT ;  /* 0x00000007ff067290 */ /* 0x000fc800087fe4ff */
[----:B------:R-:W-:-:S04]  /*0a60*/  USHF.R.S32.HI UR4, URZ, 0x1f, UR6 ;  /* 0x0000001fff047899 */ /* 0x000fc80008011406 */
[----:B------:R-:W-:-:S04]  /*0a70*/  ULEA.HI UR4, UP0, UR4, UR5, URZ, 0xc ;  /* 0x0000000504047291 */ /* 0x000fc8000f8160ff */
[----:B------:R-:W-:-:S04]  /*0a80*/  UIADD3.X UR5, UPT, UPT, URZ, UR6, URZ, UP0, !UPT ;  /* 0x00000006ff057290 */ /* 0x000fc800087fe4ff */
[----:B------:R-:W-:Y:S02]  /*0a90*/  USHF.R.S64 UR4, UR4, 0xc, UR5 ;  /* 0x0000000c04047899 */ /* 0x000fe40008001005 */
[----:B------:R-:W-:Y:S01]  /*0aa0*/  USHF.R.S32.HI UR5, URZ, 0xc, UR5 ;  /* 0x0000000cff057899 */ /* 0x000fe20008011405 */
[----:B------:R-:W-:Y:S03]  /*0ab0*/  BAR.SYNC.DEFER_BLOCKING 0x0 ;  /* 0x0000000000007b1d */ /* 0x000fe60000010000 */
[----:B------:R-:W-:Y:S02]  /*0ac0*/  ISETP.LT.U32.AND P0, PT, R23, UR4, PT ;  /* 0x0000000417007c0c */ /* 0x000fe4000bf01070 */
[----:B------:R-:W-:-:S05]  /*0ad0*/  IMAD.U32 R3, RZ, RZ, UR5 ;  /* 0x00000005ff037e24 */ /* 0x000fca000f8e00ff */
[----:B------:R-:W-:-:S13]  /*0ae0*/  ISETP.GT.AND.EX P0, PT, R3, R22, PT, P0 ;  /* 0x000000160300720c */ /* 0x000fda0003f04300 */
[----:B------:R-:W-:Y:S05]  /*0af0*/  @!P0 EXIT ;  /* 0x000000000000894d */ /* 0x000fea0003800000 */
[----:B------:R-:W-:Y:S01]  /*0b00*/  UISETP.GE.U32.AND UP0, UPT, UR8, 0x1, UPT ;  /* 0x000000010800788c */ /* 0x000fe2000bf06070 */
[----:B0-----:R-:W-:-:S03]  /*0b10*/  IMAD.MOV.U32 R2, RZ, RZ, R23 ;  /* 0x000000ffff027224 */ /* 0x001fc600078e0017 */
[----:B------:R-:W-:-:S09]  /*0b20*/  UISETP.GE.AND.EX UP0, UPT, UR9, URZ, UPT, UP0 ;  /* 0x000000ff0900728c */ /* 0x000fd2000bf06300 */
[----:B------:R-:W-:Y:S05]  /*0b30*/  BRA.U !UP0, `(.L_x_37) ;  /* 0x00000019080c7547 */ /* 0x000fea000b800000 */
[----:B------:R-:W0:Y:S01]  /*0b40*/  S2UR UR10, SR_CgaCtaId ;  /* 0x00000000000a79c3 */ /* 0x000e220000008800 */
[----:B------:R-:W2:Y:S01]  /*0b50*/  LDCU.U16 UR6, c[0x0][0x3a2] ;  /* 0x00007440ff0677ac */ /* 0x000ea20008000400 */
[C---:B------:R-:W-:Y:S01]  /*0b60*/  LEA R19, P0, R23.reuse, 0x1000, 0xc ;  /* 0x0000100017137811 */ /* 0x040fe200078060ff */
[----:B------:R-:W-:Y:S01]  /*0b70*/  BSSY.RECONVERGENT B7, `(.L_x_38) ;  /* 0x000017e000077945 */ /* 0x000fe20003800200 */
[----:B------:R-:W3:Y:S02]  /*0b80*/  LDCU.U16 UR7, c[0x0][0x3a0] ;  /* 0x00007400ff0777ac */ /* 0x000ee40008000400 */
[----:B------:R-:W-:Y:S01]  /*0b90*/  LEA.HI.X R18, R23, RZ, R22, 0xc, P0 ;  /* 0x000000ff17127211 */ /* 0x000fe200000f6416 */
[----:B------:R-:W-:Y:S01]  /*0ba0*/  UMOV UR5, 0x400 ;  /* 0x0000040000057882 */ /* 0x000fe20000000000 */
[----:B------:R-:W-:Y:S02]  /*0bb0*/  ULOP3.LUT UR46, UR8, 0x3, URZ, 0xc0, !UPT ;  /* 0x00000003082e7892 */ /* 0x000fe4000f8ec0ff */
[----:B------:R-:W-:-:S02]  /*0bc0*/  UIADD3 UR4, UPT, UPT, UR5, 0x3004, URZ ;  /* 0x0000300405047890 */ /* 0x000fc4000fffe0ff */
[----:B------:R-:W-:Y:S02]  /*0bd0*/  UIADD3 UR5, UPT, UPT, UR5, 0x1002, URZ ;  /* 0x0000100205057890 */ /* 0x000fe4000fffe0ff */
[----:B------:R-:W-:Y:S02]  /*0be0*/  ULOP3.LUT UR40, UR9, 0x7fffffff, URZ, 0xc0, !UPT ;  /* 0x7fffffff09287892 */ /* 0x000fe4000f8ec0ff */
[----:B------:R-:W-:Y:S02]  /*0bf0*/  ULOP3.LUT UR47, UR8, 0x1, URZ, 0xc0, !UPT ;  /* 0x00000001082f7892 */ /* 0x000fe4000f8ec0ff */
[----:B------:R-:W-:Y:S02]  /*0c00*/  ULOP3.LUT UR41, UR8, 0xfffffffc, URZ, 0xc0, !UPT ;  /* 0xfffffffc08297892 */ /* 0x000fe4000f8ec0ff */
[----:B--2---:R-:W-:Y:S02]  /*0c10*/  UPRMT UR42, UR6, 0x9910, URZ ;  /* 0x00009910062a7896 */ /* 0x004fe400080000ff */
[----:B0-----:R-:W-:-:S02]  /*0c20*/  ULEA UR4, UR10, UR4, 0x18 ;  /* 0x000000040a047291 */ /* 0x001fc4000f8ec0ff */
[----:B------:R-:W-:Y:S02]  /*0c30*/  ULEA UR5, UR10, UR5, 0x18 ;  /* 0x000000050a057291 */ /* 0x000fe4000f8ec0ff */
[----:B---3--:R-:W-:Y:S02]  /*0c40*/  UPRMT UR43, UR7, 0x9910, URZ ;  /* 0x00009910072b7896 */ /* 0x008fe400080000ff */
[----:B------:R-:W-:Y:S02]  /*0c50*/  IMAD.U32 R17, RZ, RZ, UR4 ;  /* 0x00000004ff117e24 */ /* 0x000fe4000f8e00ff */
[----:B------:R-:W-:-:S08]  /*0c60*/  IMAD.U32 R16, RZ, RZ, UR5 ;  /* 0x00000005ff107e24 */ /* 0x000fd0000f8e00ff */
.L_x_54:
[----:B------:R-:W-:Y:S01]  /*0c70*/  ISETP.NE.AND P0, PT, R2, RZ, PT ;  /* 0x000000ff0200720c */ /* 0x000fe20003f05270 */
[----:B------:R-:W-:-:S12]  /*0c80*/  BSSY.RECONVERGENT B6, `(.L_x_39) ;  /* 0x0000010000067945 */ /* 0x000fd80003800200 */
[----:B012--5:R-:W-:Y:S05]  /*0c90*/  @P0 BRA `(.L_x_40) ;  /* 0x0000000000380947 */ /* 0x027fea0003800000 */
[----:B------:R-:W-:Y:S01]  /*0ca0*/  MOV R12, 0x0 ;  /* 0x00000000000c7802 */ /* 0x000fe20000000f00 */
[----:B-1----:R-:W-:Y:S01]  /*0cb0*/  IMAD.U32 R8, RZ, RZ, UR44 ;  /* 0x0000002cff087e24 */ /* 0x002fe2000f8e00ff */
[----:B------:R-:W0:Y:S01]  /*0cc0*/  LDCU.64 UR4, c[0x4][0x18] ;  /* 0x01000300ff0477ac */ /* 0x000e220008000a00 */
[----:B------:R-:W-:Y:S02]  /*0cd0*/  IMAD.U32 R10, RZ, RZ, UR45 ;  /* 0x0000002dff0a7e24 */ /* 0x000fe4000f8e00ff */
[----:B------:R-:W-:Y:S01]  /*0ce0*/  IMAD.MOV.U32 R9, RZ, RZ, RZ ;  /* 0x000000ffff097224 */ /* 0x000fe200078e00ff */
[----:B------:R-:W1:Y:S01]  /*0cf0*/  LDC.64 R12, c[0x4][R12] ;  /* 0x010000000c0c7b82 */ /* 0x000e620000000a00 */
[----:B------:R-:W-:Y:S02]  /*0d00*/  IMAD.MOV.U32 R11, RZ, RZ, RZ ;  /* 0x000000ffff0b7224 */ /* 0x000fe400078e00ff */
[----:B------:R-:W-:Y:S02]  /*0d10*/  IMAD.U32 R6, RZ, RZ, UR38 ;  /* 0x00000026ff067e24 */ /* 0x000fe4000f8e00ff */
[----:B------:R-:W-:Y:S01]  /*0d20*/  IMAD.U32 R7, RZ, RZ, UR39 ;  /* 0x00000027ff077e24 */ /* 0x000fe2000f8e00ff */
[----:B------:R2:W-:Y:S01]  /*0d30*/  STL.128 [R1], R8 ;  /* 0x0000000801007387 */ /* 0x0005e20000100c00 */
[----:B0-----:R-:W-:-:S02]  /*0d40*/  IMAD.U32 R4, RZ, RZ, UR4 ;  /* 0x00000004ff047e24 */ /* 0x001fc4000f8e00ff */
[----:B------:R-:W-:-:S07]  /*0d50*/  IMAD.U32 R5, RZ, RZ, UR5 ;  /* 0x00000005ff057e24 */ /* 0x000fce000f8e00ff */
[----:B------:R-:W-:-:S07]  /*0d60*/  LEPC R20, `(.L_x_40) ;  /* 0x000000001014794e */ /* 0x000fce0000000000 */
[----:B-12---:R-:W-:Y:S05]  /*0d70*/  CALL.ABS.NOINC R12 ;  /* 0x000000000c007343 */ /* 0x006fea0003c00000 */
.L_x_40:
[----:B------:R-:W-:Y:S05]  /*0d80*/  BSYNC.RECONVERGENT B6 ;  /* 0x0000000000067941 */ /* 0x000fea0003800200 */
.L_x_39:
[----:B------:R-:W0:Y:S01]  /*0d90*/  LDCU.64 UR4, c[0x0][0x388] ;  /* 0x00007100ff0477ac */ /* 0x000e220008000a00 */
[----:B-1----:R-:W-:Y:S01]  /*0da0*/  IMAD.MOV.U32 R4, RZ, RZ, RZ ;  /* 0x000000ffff047224 */ /* 0x002fe200078e00ff */
[----:B0-----:R-:W-:-:S04]  /*0db0*/  UISETP.GE.U32.AND UP0, UPT, UR4, 0x8, UPT ;  /* 0x000000080400788c */ /* 0x001fc8000bf06070 */
[----:B------:R-:W-:-:S09]  /*0dc0*/  UISETP.GE.U32.AND.EX UP0, UPT, UR5, URZ, UPT, UP0 ;  /* 0x000000ff0500728c */ /* 0x000fd2000bf06100 */
[----:B------:R-:W-:Y:S05]  /*0dd0*/  BRA.U !UP0, `(.L_x_41) ;  /* 0x0000000108a07547 */ /* 0x000fea000b800000 */
[----:B------:R-:W0:Y:S01]  /*0de0*/  S2UR UR6, SR_CgaCtaId ;  /* 0x00000000000679c3 */ /* 0x000e220000008800 */
[----:B------:R-:W-:Y:S01]  /*0df0*/  UMOV UR4, 0x400 ;  /* 0x0000040000047882 */ /* 0x000fe20000000000 */
[----:B------:R-:W-:Y:S01]  /*0e00*/  BSSY.RECONVERGENT B0, `(.L_x_42) ;  /* 0x0000024000007945 */ /* 0x000fe20003800200 */
[----:B------:R-:W-:Y:S01]  /*0e10*/  UIADD3 UR5, UPT, UPT, UR4, 0x1002, URZ ;  /* 0x0000100204057890 */ /* 0x000fe2000fffe0ff */
[----:B------:R-:W-:Y:S01]  /*0e20*/  IMAD.U32 R5, RZ, RZ, UR40 ;  /* 0x00000028ff057e24 */ /* 0x000fe2000f8e00ff */
[----:B------:R-:W-:-:S03]  /*0e30*/  UIADD3 UR4, UPT, UPT, UR4, 0x3004, URZ ;  /* 0x0000300404047890 */ /* 0x000fc6000fffe0ff */
[----:B------:R-:W1:Y:S01]  /*0e40*/  LDC R0, c[0x0][0x388] ;  /* 0x0000e200ff007b82 */ /* 0x000e620000000800 */
[----:B0-----:R-:W-:Y:S02]  /*0e50*/  ULEA UR5, UR6, UR5, 0x18 ;  /* 0x0000000506057291 */ /* 0x001fe4000f8ec0ff */
[----:B------:R-:W-:-:S04]  /*0e60*/  ULEA UR4, UR6, UR4, 0x18 ;  /* 0x0000000406047291 */ /* 0x000fc8000f8ec0ff */
[----:B------:R-:W-:Y:S01]  /*0e70*/  IMAD.U32 R16, RZ, RZ, UR5 ;  /* 0x00000005ff107e24 */ /* 0x000fe2000f8e00ff */
[----:B-1----:R-:W-:Y:S01]  /*0e80*/  LOP3.LUT R6, R0, 0xfffffff8, RZ, 0xc0, !PT ;  /* 0xfffffff800067812 */ /* 0x002fe200078ec0ff */
[----:B------:R-:W-:Y:S02]  /*0e90*/  IMAD.U32 R17, RZ, RZ, UR4 ;  /* 0x00000004ff117e24 */ /* 0x000fe4000f8e00ff */
[----:B------:R-:W-:Y:S02]  /*0ea0*/  VIADD R0, R16, 0x8 ;  /* 0x0000000810007836 */ /* 0x000fe40000000000 */
[----:B------:R-:W-:Y:S02]  /*0eb0*/  IMAD.MOV.U32 R4, RZ, RZ, R6 ;  /* 0x000000ffff047224 */ /* 0x000fe400078e0006 */
[----:B------:R-:W-:-:S07]  /*0ec0*/  VIADD R3, R17, 0x8 ;  /* 0x0000000811037836 */ /* 0x000fce0000000000 */
.L_x_43:
[----:B------:R-:W-:Y:S01]  /*0ed0*/  IADD3 R4, P0, PT, R4, -0x8, RZ ;  /* 0xfffffff804047810 */ /* 0x000fe20007f1e0ff */
[----:B------:R-:W-:Y:S03]  /*0ee0*/  STS.U16 [R0+-0x8], RZ ;  /* 0xfffff8ff00007388 */ /* 0x000fe60000000400 */
[----:B------:R-:W-:Y:S01]  /*0ef0*/  IADD3.X R5, PT, PT, R5, -0x1, RZ, P0, !PT ;  /* 0xffffffff05057810 */ /* 0x000fe200007fe4ff */
[----:B------:R-:W-:Y:S01]  /*0f00*/  STS.U16 [R3+-0x8], RZ ;  /* 0xfffff8ff03007388 */ /* 0x000fe20000000400 */
[----:B------:R-:W-:-:S03]  /*0f10*/  ISETP.NE.U32.AND P0, PT, R4, RZ, PT ;  /* 0x000000ff0400720c */ /* 0x000fc60003f05070 */
[----:B------:R-:W-:Y:S01]  /*0f20*/  STS.U16 [R0+-0x6], RZ ;  /* 0xfffffaff00007388 */ /* 0x000fe20000000400 */
[----:B------:R-:W-:-:S03]  /*0f30*/  ISETP.NE.AND.EX P0, PT, R5, RZ, PT, P0 ;  /* 0x000000ff0500720c */ /* 0x000fc60003f05300 */
[----:B------:R-:W-:Y:S04]  /*0f40*/  STS.U16 [R3+-0x6], RZ ;  /* 0xfffffaff03007388 */ /* 0x000fe80000000400 */
[----:B------:R-:W-:Y:S04]  /*0f50*/  STS.U16 [R0+-0x4], RZ ;  /* 0xfffffcff00007388 */ /* 0x000fe80000000400 */
[----:B------:R-:W-:Y:S04]  /*0f60*/  STS.U16 [R3+-0x4], RZ ;  /* 0xfffffcff03007388 */ /* 0x000fe80000000400 */
[----:B------:R-:W-:Y:S04]  /*0f70*/  STS.U16 [R0+-0x2], RZ ;  /* 0xfffffeff00007388 */ /* 0x000fe80000000400 */
[----:B------:R-:W-:Y:S04]  /*0f80*/  STS.U16 [R3+-0x2], RZ ;  /* 0xfffffeff03007388 */ /* 0x000fe80000000400 */
[----:B------:R-:W-:Y:S04]  /*0f90*/  STS.U16 [R0], RZ ;  /* 0x000000ff00007388 */ /* 0x000fe80000000400 */
[----:B------:R-:W-:Y:S04]  /*0fa0*/  STS.U16 [R3], RZ ;  /* 0x000000ff03007388 */ /* 0x000fe80000000400 */
[----:B------:R-:W-:Y:S04]  /*0fb0*/  STS.U16 [R0+0x2], RZ ;  /* 0x000002ff00007388 */ /* 0x000fe80000000400 */
[----:B------:R-:W-:Y:S04]  /*0fc0*/  STS.U16 [R3+0x2], RZ ;  /* 0x000002ff03007388 */ /* 0x000fe80000000400 */
[----:B------:R-:W-:Y:S04]  /*0fd0*/  STS.U16 [R0+0x4], RZ ;  /* 0x000004ff00007388 */ /* 0x000fe80000000400 */
[----:B------:R-:W-:Y:S04]  /*0fe0*/  STS.U16 [R3+0x4], RZ ;  /* 0x000004ff03007388 */ /* 0x000fe80000000400 */
[----:B------:R0:W-:Y:S04]  /*0ff0*/  STS.U16 [R0+0x6], RZ ;  /* 0x000006ff00007388 */ /* 0x0001e80000000400 */
[----:B------:R1:W-:Y:S01]  /*1000*/  STS.U16 [R3+0x6], RZ ;  /* 0x000006ff03007388 */ /* 0x0003e20000000400 */
[----:B0-----:R-:W-:-:S02]  /*1010*/  VIADD R0, R0, 0x10 ;  /* 0x0000001000007836 */ /* 0x001fc40000000000 */
[----:B-1----:R-:W-:Y:S01]  /*1020*/  VIADD R3, R3, 0x10 ;  /* 0x0000001003037836 */ /* 0x002fe20000000000 */
[----:B------:R-:W-:Y:S06]  /*1030*/  @P0 BRA `(.L_x_43) ;  /* 0xfffffffc00a40947 */ /* 0x000fec000383ffff */
[----:B------:R-:W-:Y:S05]  /*1040*/  BSYNC.RECONVERGENT B0 ;  /* 0x0000000000007941 */ /* 0x000fea0003800200 */
.L_x_42:
[----:B------:R-:W-:-:S07]  /*1050*/  IMAD.MOV.U32 R4, RZ, RZ, R6 ;  /* 0x000000ffff047224 */ /* 0x000fce00078e0006 */
.L_x_41:
[----:B------:R-:W0:Y:S02]  /*1060*/  LDCU UR4, c[0x0][0x388] ;  /* 0x00007100ff0477ac */ /* 0x000e240008000800 */
[----:B0-----:R-:W-:-:S04]  /*1070*/  ULOP3.LUT UR4, UR4, 0x7, URZ, 0xc0, !UPT ;  /* 0x0000000704047892 */ /* 0x001fc8000f8ec0ff */
[----:B------:R-:W-:-:S04]  /*1080*/  UISETP.NE.U32.AND UP0, UPT, UR4, URZ, UPT ;  /* 0x000000ff0400728c */ /* 0x000fc8000bf05070 */
[----:B------:R-:W-:-:S09]  /*1090*/  UISETP.NE.AND.EX UP0, UPT, URZ, URZ, UPT, UP0 ;  /* 0x000000ffff00728c */ /* 0x000fd2000bf05300 */
[----:B------:R-:W-:Y:S05]  /*10a0*/  BRA.U !UP0, `(.L_x_44) ;  /* 0x0000000108f07547 */ /* 0x000fea000b800000 */
[----:B------:R-:W-:Y:S02]  /*10b0*/  UIADD3 UR4, UP0, UPT, UR4, -0x1, URZ ;  /* 0xffffffff04047890 */ /* 0x000fe4000ff1e0ff */
[----:B------:R-:W-:Y:S02]  /*10c0*/  UISETP.NE.U32.AND UP1, UPT, UR46, URZ, UPT ;  /* 0x000000ff2e00728c */ /* 0x000fe4000bf25070 */
[----:B------:R-:W-:Y:S02]  /*10d0*/  UIADD3.X UR5, UPT, UPT, URZ, -0x1, URZ, UP0, !UPT ;  /* 0xffffffffff057890 */ /* 0x000fe400087fe4ff */
[----:B------:R-:W-:Y:S02]  /*10e0*/  UISETP.GE.U32.AND UP0, UPT, UR4, 0x3, UPT ;  /* 0x000000030400788c */ /* 0x000fe4000bf06070 */
[----:B------:R-:W-:Y:S02]  /*10f0*/  UISETP.NE.AND.EX UP1, UPT, URZ, URZ, UPT, UP1 ;  /* 0x000000ffff00728c */ /* 0x000fe4000bf25310 */
[----:B------:R-:W-:-:S09]  /*1100*/  UISETP.GE.U32.AND.EX UP0, UPT, UR5, URZ, UPT, UP0 ;  /* 0x000000ff0500728c */ /* 0x000fd2000bf06100 */
[----:B------:R-:W-:Y:S05]  /*1110*/  BRA.U !UP0, `(.L_x_45) ;  /* 0x00000001084c7547 */ /* 0x000fea000b800000 */
[----:B------:R-:W0:Y:S01]  /*1120*/  S2UR UR6, SR_CgaCtaId ;  /* 0x00000000000679c3 */ /* 0x000e220000008800 */
[----:B------:R-:W-:Y:S02]  /*1130*/  UMOV UR4, 0x400 ;  /* 0x0000040000047882 */ /* 0x000fe40000000000 */
[----:B------:R-:W-:Y:S02]  /*1140*/  UIADD3 UR5, UPT, UPT, UR4, 0x1002, URZ ;  /* 0x0000100204057890 */ /* 0x000fe4000fffe0ff */
[----:B------:R-:W-:Y:S02]  /*1150*/  UIADD3 UR4, UPT, UPT, UR4, 0x3004, URZ ;  /* 0x0000300404047890 */ /* 0x000fe4000fffe0ff */
[----:B0-----:R-:W-:Y:S02]  /*1160*/  ULEA UR5, UR6, UR5, 0x18 ;  /* 0x0000000506057291 */ /* 0x001fe4000f8ec0ff */
[----:B------:R-:W-:-:S04]  /*1170*/  ULEA UR4, UR6, UR4, 0x18 ;  /* 0x0000000406047291 */ /* 0x000fc8000f8ec0ff */
[----:B------:R-:W-:Y:S02]  /*1180*/  IMAD.U32 R16, RZ, RZ, UR5 ;  /* 0x00000005ff107e24 */ /* 0x000fe4000f8e00ff */
[----:B------:R-:W-:Y:S02]  /*1190*/  IMAD.U32 R17, RZ, RZ, UR4 ;  /* 0x00000004ff117e24 */ /* 0x000fe4000f8e00ff */
[C---:B------:R-:W-:Y:S02]  /*11a0*/  IMAD R0, R4.reuse, 0x2, R16 ;  /* 0x0000000204007824 */ /* 0x040fe400078e0210 */
[C---:B------:R-:W-:Y:S02]  /*11b0*/  IMAD R3, R4.reuse, 0x2, R17 ;  /* 0x0000000204037824 */ /* 0x040fe400078e0211 */
[----:B------:R-:W-:Y:S01]  /*11c0*/  VIADD R4, R4, 0x4 ;  /* 0x0000000404047836 */ /* 0x000fe20000000000 */
[----:B------:R0:W-:Y:S04]  /*11d0*/  STS.U16 [R0], RZ ;  /* 0x000000ff00007388 */ /* 0x0001e80000000400 */
[----:B------:R0:W-:Y:S04]  /*11e0*/  STS.U16 [R3], RZ ;  /* 0x000000ff03007388 */ /* 0x0001e80000000400 */
[----:B------:R0:W-:Y:S04]  /*11f0*/  STS.U16 [R0+0x2], RZ ;  /* 0x000002ff00007388 */ /* 0x0001e80000000400 */
[----:B------:R0:W-:Y:S04]  /*1200*/  STS.U16 [R3+0x2], RZ ;  /* 0x000002ff03007388 */ /* 0x0001e80000000400 */
[----:B------:R0:W-:Y:S04]  /*1210*/  STS.U16 [R0+0x4], RZ ;  /* 0x000004ff00007388 */ /* 0x0001e80000000400 */
[----:B------:R0:W-:Y:S04]  /*1220*/  STS.U16 [R3+0x4], RZ ;  /* 0x000004ff03007388 */ /* 0x0001e80000000400 */
[----:B------:R0:W-:Y:S04]  /*1230*/  STS.U16 [R0+0x6], RZ ;  /* 0x000006ff00007388 */ /* 0x0001e80000000400 */
[----:B------:R0:W-:Y:S02]  /*1240*/  STS.U16 [R3+0x6], RZ ;  /* 0x000006ff03007388 */ /* 0x0001e40000000400 */
.L_x_45:
[----:B------:R-:W-:Y:S05]  /*1250*/  BRA.U !UP1, `(.L_x_44) ;  /* 0x0000000109847547 */ /* 0x000fea000b800000 */
[----:B------:R-:W-:Y:S02]  /*1260*/  UISETP.NE.U32.AND UP1, UPT, UR46, 0x1, UPT ;  /* 0x000000012e00788c */ /* 0x000fe4000bf25070 */
[----:B------:R-:W-:Y:S02]  /*1270*/  UISETP.NE.U32.AND UP0, UPT, UR47, URZ, UPT ;  /* 0x000000ff2f00728c */ /* 0x000fe4000bf05070 */
[----:B------:R-:W-:Y:S02]  /*1280*/  UISETP.NE.AND.EX UP1, UPT, URZ, URZ, UPT, UP1 ;  /* 0x000000ffff00728c */ /* 0x000fe4000bf25310 */
[----:B------:R-:W-:-:S07]  /*1290*/  UISETP.NE.AND.EX UP0, UPT, URZ, URZ, UPT, UP0 ;  /* 0x000000ffff00728c */ /* 0x000fce000bf05300 */
[----:B------:R-:W-:Y:S05]  /*12a0*/  BRA.U !UP1, `(.L_x_46) ;  /* 0x00000001093c7547 */ /* 0x000fea000b800000 */
[----:B------:R-:W1:Y:S01]  /*12b0*/  S2UR UR6, SR_CgaCtaId ;  /* 0x00000000000679c3 */ /* 0x000e620000008800 */
[----:B------:R-:W-:Y:S02]  /*12c0*/  UMOV UR4, 0x400 ;  /* 0x0000040000047882 */ /* 0x000fe40000000000 */
[----:B------:R-:W-:Y:S02]  /*12d0*/  UIADD3 UR5, UPT, UPT, UR4, 0x1002, URZ ;  /* 0x0000100204057890 */ /* 0x000fe4000fffe0ff */
[----:B------:R-:W-:Y:S02]  /*12e0*/  UIADD3 UR4, UPT, UPT, UR4, 0x3004, URZ ;  /* 0x0000300404047890 */ /* 0x000fe4000fffe0ff */
[----:B-1----:R-:W-:Y:S02]  /*12f0*/  ULEA UR5, UR6, UR5, 0x18 ;  /* 0x0000000506057291 */ /* 0x002fe4000f8ec0ff */
[----:B------:R-:W-:-:S04]  /*1300*/  ULEA UR4, UR6, UR4, 0x18 ;  /* 0x0000000406047291 */ /* 0x000fc8000f8ec0ff */
[----:B------:R-:W-:Y:S02]  /*1310*/  IMAD.U32 R16, RZ, RZ, UR5 ;  /* 0x00000005ff107e24 */ /* 0x000fe4000f8e00ff */
[----:B------:R-:W-:Y:S02]  /*1320*/  IMAD.U32 R17, RZ, RZ, UR4 ;  /* 0x00000004ff117e24 */ /* 0x000fe4000f8e00ff */
[C---:B0-----:R-:W-:Y:S02]  /*1330*/  IMAD R0, R4.reuse, 0x2, R16 ;  /* 0x0000000204007824 */ /* 0x041fe400078e0210 */
[C---:B------:R-:W-:Y:S02]  /*1340*/  IMAD R3, R4.reuse, 0x2, R17 ;  /* 0x0000000204037824 */ /* 0x040fe400078e0211 */
[----:B------:R-:W-:Y:S01]  /*1350*/  VIADD R4, R4, 0x2 ;  /* 0x0000000204047836 */ /* 0x000fe20000000000 */
[----:B------:R1:W-:Y:S04]  /*1360*/  STS.U16 [R0], RZ ;  /* 0x000000ff00007388 */ /* 0x0003e80000000400 */
[----:B------:R1:W-:Y:S04]  /*1370*/  STS.U16 [R3], RZ ;  /* 0x000000ff03007388 */ /* 0x0003e80000000400 */
[----:B------:R1:W-:Y:S04]  /*1380*/  STS.U16 [R0+0x2], RZ ;  /* 0x000002ff00007388 */ /* 0x0003e80000000400 */
[----:B------:R1:W-:Y:S02]  /*1390*/  STS.U16 [R3+0x2], RZ ;  /* 0x000002ff03007388 */ /* 0x0003e40000000400 */
.L_x_46:
[----:B------:R-:W-:Y:S05]  /*13a0*/  BRA.U !UP0, `(.L_x_44) ;  /* 0x0000000108307547 */ /* 0x000fea000b800000 */
[----:B------:R-:W2:Y:S01]  /*13b0*/  S2UR UR6, SR_CgaCtaId ;  /* 0x00000000000679c3 */ /* 0x000ea20000008800 */
[----:B------:R-:W-:Y:S02]  /*13c0*/  UMOV UR4, 0x400 ;  /* 0x0000040000047882 */ /* 0x000fe40000000000 */
[----:B------:R-:W-:Y:S02]  /*13d0*/  UIADD3 UR5, UPT, UPT, UR4, 0x1002, URZ ;  /* 0x0000100204057890 */ /* 0x000fe4000fffe0ff */
[----:B------:R-:W-:Y:S02]  /*13e0*/  UIADD3 UR4, UPT, UPT, UR4, 0x3004, URZ ;  /* 0x0000300404047890 */ /* 0x000fe4000fffe0ff */
[----:B--2---:R-:W-:Y:S02]  /*13f0*/  ULEA UR5, UR6, UR5, 0x18 ;  /* 0x0000000506057291 */ /* 0x004fe4000f8ec0ff */
[----:B------:R-:W-:-:S04]  /*1400*/  ULEA UR4, UR6, UR4, 0x18 ;  /* 0x0000000406047291 */ /* 0x000fc8000f8ec0ff */
[----:B------:R-:W-:Y:S02]  /*1410*/  IMAD.U32 R16, RZ, RZ, UR5 ;  /* 0x00000005ff107e24 */ /* 0x000fe4000f8e00ff */
[----:B------:R-:W-:Y:S02]  /*1420*/  IMAD.U32 R17, RZ, RZ, UR4 ;  /* 0x00000004ff117e24 */ /* 0x000fe4000f8e00ff */
[C---:B01----:R-:W-:Y:S02]  /*1430*/  IMAD R3, R4.reuse, 0x2, R16 ;  /* 0x0000000204037824 */ /* 0x043fe400078e0210 */
[----:B------:R-:W-:-:S03]  /*1440*/  IMAD R0, R4, 0x2, R17 ;  /* 0x0000000204007824 */ /* 0x000fc600078e0211 */
[----:B------:R2:W-:Y:S04]  /*1450*/  STS.U16 [R3], RZ ;  /* 0x000000ff03007388 */ /* 0x0005e80000000400 */
[----:B------:R2:W-:Y:S02]  /*1460*/  STS.U16 [R0], RZ ;  /* 0x000000ff00007388 */ /* 0x0005e40000000400 */
.L_x_44:
[----:B------:R-:W-:Y:S01]  /*1470*/  BSSY.RECONVERGENT B0, `(.L_x_47) ;  /* 0x00000de000007945 */ /* 0x000fe20003800200 */
[C---:B012---:R-:W-:Y:S01]  /*1480*/  SHF.L.U64.HI R3, R23.reuse, 0xc, R22 ;  /* 0x0000000c17037819 */ /* 0x047fe20000010216 */
[----:B------:R-:W-:-:S07]  /*1490*/  IMAD.SHL.U32 R6, R23, 0x1000, RZ ;  /* 0x0000100017067824 */ /* 0x000fce00078e00ff */
.L_x_53:
[----:B0-----:R-:W0:Y:S02]  /*14a0*/  LDCU.64 UR4, c[0x0][0x390] ;  /* 0x00007200ff0477ac */ /* 0x001e240008000a00 */
[----:B0-----:R-:W-:-:S04]  /*14b0*/  IADD3 R4, P0, PT, R6, UR4, RZ ;  /* 0x0000000406047c10 */ /* 0x001fc8000ff1e0ff */
[----:B--2--5:R-:W-:Y:S01]  /*14c0*/  IADD3.X R5, PT, PT, R3, UR5, RZ, P0, !PT ;  /* 0x0000000503057c10 */ /* 0x024fe200087fe4ff */
[----:B------:R-:W0:Y:S05]  /*14d0*/  LDCU.64 UR4, c[0x0][0x388] ;  /* 0x00007100ff0477ac */ /* 0x000e2a0008000a00 */
[----:B-1----:R1:W5:Y:S01]  /*14e0*/  LDG.E.U8 R5, desc[UR36][R4.64] ;  /* 0x0000002404057981 */ /* 0x002362000c1e1100 */
[----:B------:R-:W-:Y:S01]  /*14f0*/  IADD3 R6, P1, PT, R6, 0x1, RZ ;  /* 0x0000000106067810 */ /* 0x000fe20007f3e0ff */
[----:B------:R-:W-:-:S03]  /*1500*/  IMAD.MOV.U32 R7, RZ, RZ, RZ ;  /* 0x000000ffff077224 */ /* 0x000fc600078e00ff */
[----:B------:R-:W-:Y:S01]  /*1510*/  ISETP.NE.U32.AND P0, PT, R6, R19, PT ;  /* 0x000000130600720c */ /* 0x000fe20003f05070 */
[----:B------:R-:W-:-:S05]  /*1520*/  IMAD.X R3, RZ, RZ, R3, P1 ;  /* 0x000000ffff037224 */ /* 0x000fca00008e0603 */
[----:B------:R-:W-:Y:S01]  /*1530*/  ISETP.NE.AND.EX P0, PT, R3, R18, PT, P0 ;  /* 0x000000120300720c */ /* 0x000fe20003f05300 */
[----:B0-----:R-:W-:-:S04]  /*1540*/  UISETP.GE.U32.AND UP0, UPT, UR4, 0x4, UPT ;  /* 0x000000040400788c */ /* 0x001fc8000bf06070 */
[----:B------:R-:W-:-:S09]  /*1550*/  UISETP.GE.U32.AND.EX UP0, UPT, UR5, URZ, UPT, UP0 ;  /* 0x000000ff0500728c */ /* 0x000fd2000bf06100 */
[----:B-1----:R-:W-:Y:S05]  /*1560*/  BRA.U !UP0, `(.L_x_48) ;  /* 0x0000000508a07547 */ /* 0x002fea000b800000 */
[----:B------:R-:W0:Y:S01]  /*1570*/  S2R R16, SR_CgaCtaId ;  /* 0x0000000000107919 */ /* 0x000e220000008800 */
[----:B------:R-:W1:Y:S01]  /*1580*/  LDC.U16 R0, c[0x0][0x3a0] ;  /* 0x0000e800ff007b82 */ /* 0x000e620000000400 */
[----:B------:R-:W-:Y:S01]  /*1590*/  MOV R7, 0x400 ;  /* 0x0000040000077802 */ /* 0x000fe20000000f00 */
[----:B------:R-:W-:Y:S01]  /*15a0*/  BSSY.RECONVERGENT B1, `(.L_x_49) ;  /* 0x0000063000017945 */ /* 0x000fe20003800200 */
[----:B------:R-:W-:Y:S02]  /*15b0*/  IMAD.MOV.U32 R12, RZ, RZ, RZ ;  /* 0x000000ffff0c7224 */ /* 0x000fe400078e00ff */
[----:B------:R-:W-:Y:S02]  /*15c0*/  IMAD.MOV.U32 R8, RZ, RZ, RZ ;  /* 0x000000ffff087224 */ /* 0x000fe400078e00ff */
[C---:B------:R-:W-:Y:S01]  /*15d0*/  VIADD R17, R7.reuse, 0x3004 ;  /* 0x0000300407117836 */ /* 0x040fe20000000000 */
[----:B------:R-:W2:Y:S01]  /*15e0*/  LDC.U16 R4, c[0x0][0x3a2] ;  /* 0x0000e880ff047b82 */ /* 0x000ea20000000400 */
[----:B------:R-:W-:-:S02]  /*15f0*/  VIADD R9, R7, 0x1002 ;  /* 0x0000100207097836 */ /* 0x000fc40000000000 */
[----:B-1----:R-:W-:-:S05]  /*1600*/  IMAD.MOV R0, RZ, RZ, -R0 ;  /* 0x000000ffff007224 */ /* 0x002fca00078e0a00 */
[----:B------:R-:W-:Y:S02]  /*1610*/  PRMT R10, R0, 0x7710, RZ ;  /* 0x00007710000a7816 */ /* 0x000fe400000000ff */
[C---:B0-----:R-:W-:Y:S01]  /*1620*/  LEA R7, R16.reuse, R7, 0x18 ;  /* 0x0000000710077211 */ /* 0x041fe200078ec0ff */
[----:B--2---:R-:W-:Y:S01]  /*1630*/  IMAD.MOV R4, RZ, RZ, -R4 ;  /* 0x000000ffff047224 */ /* 0x004fe200078e0a04 */
[C---:B------:R-:W-:Y:S02]  /*1640*/  LEA R17, R16.reuse, R17, 0x18 ;  /* 0x0000001110117211 */ /* 0x040fe400078ec0ff */
[----:B------:R-:W-:Y:S02]  /*1650*/  LEA R16, R16, R9, 0x18 ;  /* 0x0000000910107211 */ /* 0x000fe400078ec0ff */
[----:B------:R-:W-:-:S07]  /*1660*/  PRMT R9, R4, 0x7710, RZ ;  /* 0x0000771004097816 */ /* 0x000fce00000000ff */
.L_x_50:
[C---:B0-----:R-:W-:Y:S02]  /*1670*/  IMAD R11, R12.reuse, 0x2, R17 ;  /* 0x000000020c0b7824 */ /* 0x041fe400078e0211 */
[----:B------:R-:W-:Y:S02]  /*1680*/  IMAD R13, R12, 0x2, R16 ;  /* 0x000000020c0d7824 */ /* 0x000fe400078e0210 */
[----:B------:R-:W-:Y:S01]  /*1690*/  IMAD.IADD R14, R7, 0x1, R12 ;  /* 0x00000001070e7824 */ /* 0x000fe200078e020c */
[----:B------:R-:W0:Y:S04]  /*16a0*/  LDS.U16 R15, [R11+0x2] ;  /* 0x000002000b0f7984 */ /* 0x000e280000000400 */
[----:B------:R-:W1:Y:S01]  /*16b0*/  LDS.U16 R4, [R13+0x2] ;  /* 0x000002000d047984 */ /* 0x000e620000000400 */
[----:B0-----:R-:W-:-:S02]  /*16c0*/  IMAD.IADD R0, R15, 0x1, R10 ;  /* 0x000000010f007824 */ /* 0x001fc400078e020a */
[----:B-1----:R-:W-:-:S05]  /*16d0*/  IMAD.IADD R4, R4, 0x1, R9 ;  /* 0x0000000104047824 */ /* 0x002fca00078e0209 */
[----:B------:R-:W-:-:S05]  /*16e0*/  VIMNMX.S16x2 R4, PT, PT, R0, R4, !PT ;  /* 0x0000000400047248 */ /* 0x000fca0007fe0300 */
[----:B------:R-:W-:Y:S04]  /*16f0*/  STS.U16 [R13+0x2], R4 ;  /* 0x000002040d007388 */ /* 0x000fe80000000400 */
[----:B------:R-:W0:Y:S04]  /*1700*/  LDS.U8 R20, [R14] ;  /* 0x000000000e147984 */ /* 0x000e280000000000 */
[----:B------:R-:W1:Y:S01]  /*1710*/  LDS.U16 R0, [R11] ;  /* 0x000000000b007984 */ /* 0x000e620000000400 */
[----:B0----5:R-:W-:Y:S01]  /*1720*/  ISETP.NE.AND P1, PT, R20, R5, PT ;  /* 0x000000051400720c */ /* 0x021fe20003f25270 */
[----:B-1----:R-:W-:-:S12]  /*1730*/  VIADD R15, R0, 0x4 ;  /* 0x00000004000f7836 */ /* 0x002fd80000000000 */
[----:B------:R-:W-:-:S04]  /*1740*/  @P1 IMAD.MOV R15, RZ, RZ, R0 ;  /* 0x000000ffff0f1224 */ /* 0x000fc800078e0200 */
[----:B------:R-:W-:-:S05]  /*1750*/  VIADD R0, R15, 0xfffffffe ;  /* 0xfffffffe0f007836 */ /* 0x000fca0000000000 */
[----:B------:R-:W-:-:S05]  /*1760*/  VIMNMX.S16x2 R0, PT, PT, R4, R0, !PT ;  /* 0x0000000004007248 */ /* 0x000fca0007fe0300 */
[----:B------:R-:W-:-:S05]  /*1770*/  VIADD R15, R0, 0xffffffff ;  /* 0xffffffff000f7836 */ /* 0x000fca0000000000 */
[----:B------:R-:W-:-:S04]  /*1780*/  LOP3.LUT R15, R15, R0, RZ, 0xc0, !PT ;  /* 0x000000000f0f7212 */ /* 0x000fc800078ec0ff */
[----:B------:R-:W-:Y:S01]  /*1790*/  PRMT R0, R15, 0x9910, RZ ;  /* 0x000099100f007816 */ /* 0x000fe200000000ff */
[----:B------:R-:W-:-:S05]  /*17a0*/  IMAD R15, RZ, RZ, -UR42 ;  /* 0x8000002aff0f7e24 */ /* 0x000fca000f8e02ff */
[----:B------:R-:W-:-:S04]  /*17b0*/  VIADDMNMX R4, R0, -UR43, R15, !PT ;  /* 0x8000002b00047c46 */ /* 0x000fc8000f80010f */
[----:B------:R-:W-:-:S04]  /*17c0*/  PRMT R21, R4, 0x9910, RZ ;  /* 0x0000991004157816 */ /* 0x000fc800000000ff */
[----:B------:R-:W-:Y:S02]  /*17d0*/  VIMNMX.RELU R20, PT, PT, R21, R0, !PT ;  /* 0x0000000015147248 */ /* 0x000fe40007fe1100 */
[----:B------:R-:W0:Y:S04]  /*17e0*/  LDS.U16 R21, [R11+0x4] ;  /* 0x000004000b157984 */ /* 0x000e280000000400 */
[----:B------:R-:W-:Y:S04]  /*17f0*/  STS.U16 [R11+0x2], R20 ;  /* 0x000002140b007388 */ /* 0x000fe80000000400 */
[----:B------:R-:W1:Y:S01]  /*1800*/  LDS.U16 R4, [R13+0x4] ;  /* 0x000004000d047984 */ /* 0x000e620000000400 */
[----:B0-----:R-:W-:-:S02]  /*1810*/  IMAD.IADD R0, R21, 0x1, R10 ;  /* 0x0000000115007824 */ /* 0x001fc400078e020a */
[----:B-1----:R-:W-:-:S05]  /*1820*/  IMAD.IADD R4, R4, 0x1, R9 ;  /* 0x0000000104047824 */ /* 0x002fca00078e0209 */
[----:B------:R-:W-:-:S05]  /*1830*/  VIMNMX.S16x2 R4, PT, PT, R0, R4, !PT ;  /* 0x0000000400047248 */ /* 0x000fca0007fe0300 */
[----:B------:R-:W-:Y:S04]  /*1840*/  STS.U16 [R13+0x4], R4 ;  /* 0x000004040d007388 */ /* 0x000fe80000000400 */
[----:B------:R-:W0:Y:S02]  /*1850*/  LDS.U8 R0, [R14+0x1] ;  /* 0x000001000e007984 */ /* 0x000e240000000000 */
[----:B0-----:R-:W-:Y:S01]  /*1860*/  ISETP.NE.AND P1, PT, R0, R5, PT ;  /* 0x000000050000720c */ /* 0x001fe20003f25270 */
[----:B------:R-:W-:-:S12]  /*1870*/  VIADD R0, R20, 0x4 ;  /* 0x0000000414007836 */ /* 0x000fd80000000000 */
[----:B------:R-:W-:-:S04]  /*1880*/  @P1 IMAD.MOV R0, RZ, RZ, R20 ;  /* 0x000000ffff001224 */ /* 0x000fc800078e0214 */
[----:B------:R-:W-:-:S05]  /*1890*/  VIADD R0, R0, 0xfffffffe ;  /* 0xfffffffe00007836 */ /* 0x000fca0000000000 */
[----:B------:R-:W-:-:S05]  /*18a0*/  VIMNMX.S16x2 R0, PT, PT, R4, R0, !PT ;  /* 0x0000000004007248 */ /* 0x000fca0007fe0300 */
[----:B------:R-:W-:-:S05]  /*18b0*/  VIADD R21, R0, 0xffffffff ;  /* 0xffffffff00157836 */ /* 0x000fca0000000000 */
[----:B------:R-:W-:-:S04]  /*18c0*/  LOP3.LUT R21, R21, R0, RZ, 0xc0, !PT ;  /* 0x0000000015157212 */ /* 0x000fc800078ec0ff */
[----:B------:R-:W-:-:S04]  /*18d0*/  PRMT R0, R21, 0x9910, RZ ;  /* 0x0000991015007816 */ /* 0x000fc800000000ff */
        /* <DEDUP_REMOVED lines=27> */
[----:B------:R-:W-:Y:S01]  /*1a90*/  VIMNMX.S16x2 R4, PT, PT, R0, R4, !PT ;  /* 0x0000000400047248 */ /* 0x000fe20007fe0300 */
[----:B------:R-:W-:-:S04]  /*1aa0*/  VIADD R0, R20, 0x4 ;  /* 0x0000000414007836 */ /* 0x000fc80000000000 */
[----:B------:R-:W-:Y:S04]  /*1ab0*/  STS.U16 [R13+0x8], R4 ;  /* 0x000008040d007388 */ /* 0x000fe80000000400 */
[----:B------:R-:W0:Y:S02]  /*1ac0*/  LDS.U8 R14, [R14+0x3] ;  /* 0x000003000e0e7984 */ /* 0x000e240000000000 */
[----:B0-----:R-:W-:-:S13]  /*1ad0*/  ISETP.NE.AND P1, PT, R14, R5, PT ;  /* 0x000000050e00720c */ /* 0x001fda0003f25270 */
[----:B------:R-:W-:Y:S01]  /*1ae0*/  @P1 IMAD.MOV R0, RZ, RZ, R20 ;  /* 0x000000ffff001224 */ /* 0x000fe200078e0214 */
[----:B------:R-:W-:-:S03]  /*1af0*/  IADD3 R12, P1, PT, R12, 0x4, RZ ;  /* 0x000000040c0c7810 */ /* 0x000fc60007f3e0ff */
[----:B------:R-:W-:Y:S02]  /*1b00*/  VIADD R0, R0, 0xfffffffe ;  /* 0xfffffffe00007836 */ /* 0x000fe40000000000 */
[----:B------:R-:W-:Y:S01]  /*1b10*/  IMAD.X R8, RZ, RZ, R8, P1 ;  /* 0x000000ffff087224 */ /* 0x000fe200008e0608 */
[----:B------:R-:W-:Y:S02]  /*1b20*/  ISETP.NE.U32.AND P1, PT, R12, UR41, PT ;  /* 0x000000290c007c0c */ /* 0x000fe4000bf25070 */
[----:B------:R-:W-:Y:S02]  /*1b30*/  VIMNMX.S16x2 R0, PT, PT, R4, R0, !PT ;  /* 0x0000000004007248 */ /* 0x000fe40007fe0300 */
[----:B------:R-:W-:-:S03]  /*1b40*/  ISETP.NE.AND.EX P1, PT, R8, UR40, PT, P1 ;  /* 0x0000002808007c0c */ /* 0x000fc6000bf25310 */
[----:B------:R-:W-:-:S05]  /*1b50*/  VIADD R21, R0, 0xffffffff ;  /* 0xffffffff00157836 */ /* 0x000fca0000000000 */
[----:B------:R-:W-:-:S04]  /*1b60*/  LOP3.LUT R21, R21, R0, RZ, 0xc0, !PT ;  /* 0x0000000015157212 */ /* 0x000fc800078ec0ff */
[----:B------:R-:W-:-:S04]  /*1b70*/  PRMT R0, R21, 0x9910, RZ ;  /* 0x0000991015007816 */ /* 0x000fc800000000ff */
[----:B------:R-:W-:-:S04]  /*1b80*/  VIADDMNMX R15, R0, -UR43, R15, !PT ;  /* 0x8000002b000f7c46 */ /* 0x000fc8000f80010f */
[----:B------:R-:W-:-:S04]  /*1b90*/  PRMT R13, R15, 0x9910, RZ ;  /* 0x000099100f0d7816 */ /* 0x000fc800000000ff */
[----:B------:R-:W-:-:S05]  /*1ba0*/  VIMNMX.RELU R0, PT, PT, R13, R0, !PT ;  /* 0x000000000d007248 */ /* 0x000fca0007fe1100 */
[----:B------:R0:W-:Y:S01]  /*1bb0*/  STS.U16 [R11+0x8], R0 ;  /* 0x000008000b007388 */ /* 0x0001e20000000400 */
[----:B------:R-:W-:Y:S05]  /*1bc0*/  @P1 BRA `(.L_x_50) ;  /* 0xfffffff800a81947 */ /* 0x000fea000383ffff */
[----:B------:R-:W-:Y:S05]  /*1bd0*/  BSYNC.RECONVERGENT B1 ;  /* 0x0000000000017941 */ /* 0x000fea0003800200 */
.L_x_49:
[----:B------:R-:W-:-:S07]  /*1be0*/  IMAD.U32 R7, RZ, RZ, UR41 ;  /* 0x00000029ff077e24 */ /* 0x000fce000f8e00ff */
.L_x_48:
[----:B------:R-:W-:-:S04]  /*1bf0*/  UISETP.NE.U32.AND UP0, UPT, UR46, URZ, UPT ;  /* 0x000000ff2e00728c */ /* 0x000fc8000bf05070 */
[----:B------:R-:W-:-:S09]  /*1c00*/  UISETP.NE.AND.EX UP0, UPT, URZ, URZ, UPT, UP0 ;  /* 0x000000ffff00728c */ /* 0x000fd2000bf05300 */
        /* <DEDUP_REMOVED lines=11> */
[----:B------:R-:W-:Y:S02]  /*1cc0*/  ULEA UR7, UR6, UR7, 0x18 ;  /* 0x0000000706077291 */ /* 0x000fe4000f8ec0ff */
[----:B------:R-:W-:-:S02]  /*1cd0*/  ULEA UR4, UR6, UR4, 0x18 ;  /* 0x0000000406047291 */ /* 0x000fc4000f8ec0ff */
[----:B------:R-:W-:Y:S02]  /*1ce0*/  IMAD.U32 R17, RZ, RZ, UR5 ;  /* 0x00000005ff117e24 */ /* 0x000fe4000f8e00ff */
[----:B------:R-:W-:Y:S02]  /*1cf0*/  IMAD.U32 R16, RZ, RZ, UR7 ;  /* 0x00000007ff107e24 */ /* 0x000fe4000f8e00ff */
[C---:B------:R-:W-:Y:S01]  /*1d00*/  IMAD R8, R7.reuse, 0x2, R17 ;  /* 0x0000000207087824 */ /* 0x040fe200078e0211 */
[----:B------:R-:W1:Y:S01]  /*1d10*/  LDCU.U16 UR5, c[0x0][0x3a0] ;  /* 0x00007400ff0577ac */ /* 0x000e620008000400 */
[----:B------:R-:W-:-:S03]  /*1d20*/  IMAD R9, R7, 0x2, R16 ;  /* 0x0000000207097824 */ /* 0x000fc600078e0210 */
[----:B0-----:R-:W0:Y:S01]  /*1d30*/  LDS.U16 R0, [R8+0x2] ;  /* 0x0000020008007984 */ /* 0x001e220000000400 */
[----:B------:R-:W2:Y:S03]  /*1d40*/  LDCU.U16 UR7, c[0x0][0x3a2] ;  /* 0x00007440ff0777ac */ /* 0x000ea60008000400 */
[----:B------:R-:W3:Y:S01]  /*1d50*/  LDS.U16 R4, [R9+0x2] ;  /* 0x0000020009047984 */ /* 0x000ee20000000400 */
[----:B-1----:R-:W-:-:S04]  /*1d60*/  UIADD3 UR5, UPT, UPT, URZ, -UR5, URZ ;  /* 0x80000005ff057290 */ /* 0x002fc8000fffe0ff */
[----:B------:R-:W-:Y:S02]  /*1d70*/  UPRMT UR5, UR5, 0x7710, URZ ;  /* 0x0000771005057896 */ /* 0x000fe400080000ff */
[----:B--2---:R-:W-:-:S04]  /*1d80*/  UIADD3 UR7, UPT, UPT, URZ, -UR7, URZ ;  /* 0x80000007ff077290 */ /* 0x004fc8000fffe0ff */
[----:B------:R-:W-:Y:S01]  /*1d90*/  UPRMT UR7, UR7, 0x7710, URZ ;  /* 0x0000771007077896 */ /* 0x000fe200080000ff */
[----:B0-----:R-:W-:-:S05]  /*1da0*/  VIADD R0, R0, UR5 ;  /* 0x0000000500007c36 */ /* 0x001fca0008000000 */
[----:B---3--:R-:W-:-:S05]  /*1db0*/  VIADD R4, R4, UR7 ;  /* 0x0000000704047c36 */ /* 0x008fca0008000000 */
[----:B------:R-:W-:-:S05]  /*1dc0*/  VIMNMX.S16x2 R4, PT, PT, R0, R4, !PT ;  /* 0x0000000400047248 */ /* 0x000fca0007fe0300 */
[----:B------:R-:W-:Y:S04]  /*1dd0*/  STS.U16 [R9+0x2], R4 ;  /* 0x0000020409007388 */ /* 0x000fe80000000400 */
[----:B------:R-:W0:Y:S04]  /*1de0*/  LDS.U8 R10, [R7+UR4] ;  /* 0x00000004070a7984 */ /* 0x000e280008000000 */
[----:B------:R-:W1:Y:S01]  /*1df0*/  LDS.U16 R0, [R8] ;  /* 0x0000000008007984 */ /* 0x000e620000000400 */
[----:B0----5:R-:W-:Y:S01]  /*1e00*/  ISETP.NE.AND P1, PT, R10, R5, PT ;  /* 0x000000050a00720c */ /* 0x021fe20003f25270 */
[----:B-1----:R-:W-:-:S12]  /*1e10*/  VIADD R10, R0, 0x4 ;  /* 0x00000004000a7836 */ /* 0x002fd80000000000 */
[----:B------:R-:W-:-:S04]  /*1e20*/  @P1 IMAD.MOV R10, RZ, RZ, R0 ;  /* 0x000000ffff0a1224 */ /* 0x000fc800078e0200 */
[----:B------:R-:W-:Y:S02]  /*1e30*/  VIADD R0, R10, 0xfffffffe ;  /* 0xfffffffe0a007836 */ /* 0x000fe40000000000 */
[----:B------:R-:W-:-:S03]  /*1e40*/  IMAD R10, RZ, RZ, -UR42 ;  /* 0x8000002aff0a7e24 */ /* 0x000fc6000f8e02ff */
        /* <DEDUP_REMOVED lines=10> */
[----:B0-----:R-:W-:-:S02]  /*1ef0*/  VIADD R0, R0, UR5 ;  /* 0x0000000500007c36 */ /* 0x001fc40008000000 */
[----:B-1----:R-:W-:-:S05]  /*1f00*/  VIADD R4, R4, UR7 ;  /* 0x0000000704047c36 */ /* 0x002fca0008000000 */
[----:B------:R-:W-:-:S05]  /*1f10*/  VIMNMX.S16x2 R4, PT, PT, R0, R4, !PT ;  /* 0x0000000400047248 */ /* 0x000fca0007fe0300 */
[----:B------:R-:W-:Y:S04]  /*1f20*/  STS.U16 [R9+0x4], R4 ;  /* 0x0000040409007388 */ /* 0x000fe80000000400 */
[----:B------:R0:W1:Y:S02]  /*1f30*/  LDS.U8 R0, [R7+UR4+0x1] ;  /* 0x0000010407007984 */ /* 0x0000640008000000 */
[----:B0-----:R-:W-:Y:S01]  /*1f40*/  VIADD R7, R7, 0x2 ;  /* 0x0000000207077836 */ /* 0x001fe20000000000 */
[----:B-1----:R-:W-:Y:S01]  /*1f50*/  ISETP.NE.AND P1, PT, R0, R5, PT ;  /* 0x000000050000720c */ /* 0x002fe20003f25270 */
[----:B------:R-:W-:-:S12]  /*1f60*/  VIADD R0, R11, 0x4 ;  /* 0x000000040b007836 */ /* 0x000fd80000000000 */
[----:B------:R-:W-:-:S04]  /*1f70*/  @P1 IMAD.MOV R0, RZ, RZ, R11 ;  /* 0x000000ffff001224 */ /* 0x000fc800078e020b */
[----:B------:R-:W-:-:S05]  /*1f80*/  VIADD R0, R0, 0xfffffffe ;  /* 0xfffffffe00007836 */ /* 0x000fca0000000000 */
[----:B------:R-:W-:-:S05]  /*1f90*/  VIMNMX.S16x2 R0, PT, PT, R4, R0, !PT ;  /* 0x0000000004007248 */ /* 0x000fca0007fe0300 */
[----:B------:R-:W-:-:S05]  /*1fa0*/  VIADD R11, R0, 0xffffffff ;  /* 0xffffffff000b7836 */ /* 0x000fca0000000000 */
[----:B------:R-:W-:-:S04]  /*1fb0*/  LOP3.LUT R11, R11, R0, RZ, 0xc0, !PT ;  /* 0x000000000b0b7212 */ /* 0x000fc800078ec0ff */
[----:B------:R-:W-:-:S05]  /*1fc0*/  PRMT R11, R11, 0x9910, RZ ;  /* 0x000099100b0b7816 */ /* 0x000fca00000000ff */
[----:B------:R-:W-:-:S05]  /*1fd0*/  IMAD.MOV.U32 R9, RZ, RZ, R11 ;  /* 0x000000ffff097224 */ /* 0x000fca00078e000b */
[----:B------:R-:W-:-:S04]  /*1fe0*/  VIADDMNMX R10, R9, -UR43, R10, !PT ;  /* 0x8000002b090a7c46 */ /* 0x000fc8000f80010a */
[----:B------:R-:W-:-:S04]  /*1ff0*/  PRMT R0, R10, 0x9910, RZ ;  /* 0x000099100a007816 */ /* 0x000fc800000000ff */
[----:B------:R-:W-:-:S05]  /*2000*/  VIMNMX.RELU R9, PT, PT, R0, R9, !PT ;  /* 0x0000000900097248 */ /* 0x000fca0007fe1100 */
[----:B------:R1:W-:Y:S02]  /*2010*/  STS.U16 [R8+0x4], R9 ;  /* 0x0000040908007388 */ /* 0x0003e40000000400 */
.L_x_52:
[----:B------:R-:W-:Y:S05]  /*2020*/  BRA.U !UP0, `(.L_x_51) ;  /* 0x0000000108847547 */ /* 0x000fea000b800000 */
[C---:B-1----:R-:W-:Y:S01]  /*2030*/  IMAD R8, R7.reuse, 0x2, R17 ;  /* 0x0000000207087824 */ /* 0x042fe200078e0211 */
[----:B------:R-:W1:Y:S01]  /*2040*/  LDCU.U16 UR4, c[0x0][0x3a0] ;  /* 0x00007400ff0477ac */ /* 0x000e620008000400 */
[----:B------:R-:W-:Y:S01]  /*2050*/  IMAD R9, R7, 0x2, R16 ;  /* 0x0000000207097824 */ /* 0x000fe200078e0210 */
[----:B------:R-:W2:Y:S02]  /*2060*/  S2UR UR6, SR_CgaCtaId ;  /* 0x00000000000679c3 */ /* 0x000ea40000008800 */
[----:B0-----:R-:W0:Y:S01]  /*2070*/  LDS.U16 R0, [R8+0x2] ;  /* 0x0000020008007984 */ /* 0x001e220000000400 */
[----:B------:R-:W3:Y:S03]  /*2080*/  LDCU.U16 UR5, c[0x0][0x3a2] ;  /* 0x00007440ff0577ac */ /* 0x000ee60008000400 */
[----:B------:R-:W4:Y:S01]  /*2090*/  LDS.U16 R4, [R9+0x2] ;  /* 0x0000020009047984 */ /* 0x000f220000000400 */
[----:B-1----:R-:W-:-:S04]  /*20a0*/  UIADD3 UR4, UPT, UPT, URZ, -UR4, URZ ;  /* 0x80000004ff047290 */ /* 0x002fc8000fffe0ff */
[----:B------:R-:W-:Y:S02]  /*20b0*/  UPRMT UR4, UR4, 0x7710, URZ ;  /* 0x0000771004047896 */ /* 0x000fe400080000ff */
[----:B---3--:R-:W-:-:S04]  /*20c0*/  UIADD3 UR5, UPT, UPT, URZ, -UR5, URZ ;  /* 0x80000005ff057290 */ /* 0x008fc8000fffe0ff */
[----:B------:R-:W-:Y:S01]  /*20d0*/  UPRMT UR5, UR5, 0x7710, URZ ;  /* 0x0000771005057896 */ /* 0x000fe200080000ff */
[----:B0-----:R-:W-:Y:S01]  /*20e0*/  VIADD R0, R0, UR4 ;  /* 0x0000000400007c36 */ /* 0x001fe20008000000 */
[----:B------:R-:W-:Y:S02]  /*20f0*/  UMOV UR4, 0x400 ;  /* 0x0000040000047882 */ /* 0x000fe40000000000 */
[----:B--2---:R-:W-:Y:S02]  /*2100*/  ULEA UR4, UR6, UR4, 0x18 ;  /* 0x0000000406047291 */ /* 0x004fe4000f8ec0ff */
[----:B----4-:R-:W-:-:S05]  /*2110*/  VIADD R4, R4, UR5 ;  /* 0x0000000504047c36 */ /* 0x010fca0008000000 */
[----:B------:R-:W-:-:S04]  /*2120*/  VIMNMX.S16x2 R0, PT, PT, R0, R4, !PT ;  /* 0x0000000400007248 */ /* 0x000fc80007fe0300 */
[----:B------:R-:W-:-:S05]  /*2130*/  PRMT R11, R0, 0x7610, R11 ;  /* 0x00007610000b7816 */ /* 0x000fca000000000b */
[----:B------:R-:W-:Y:S04]  /*2140*/  STS.U16 [R9+0x2], R11 ;  /* 0x0000020b09007388 */ /* 0x000fe80000000400 */
[----:B------:R-:W0:Y:S04]  /*2150*/  LDS.U8 R10, [R7+UR4] ;  /* 0x00000004070a7984 */ /* 0x000e280008000000 */
        /* <DEDUP_REMOVED lines=12> */
[----:B------:R-:W-:-:S05]  /*2220*/  VIMNMX.RELU R5, PT, PT, R5, R0, !PT ;  /* 0x0000000005057248 */ /* 0x000fca0007fe1100 */
[----:B------:R2:W-:Y:S02]  /*2230*/  STS.U16 [R8+0x2], R5 ;  /* 0x0000020508007388 */ /* 0x0005e40000000400 */
.L_x_51:
[----:B------:R-:W-:Y:S05]  /*2240*/  @P0 BRA `(.L_x_53) ;  /* 0xfffffff000940947 */ /* 0x000fea000383ffff */
[----:B------:R-:W-:Y:S05]  /*2250*/  BSYNC.RECONVERGENT B0 ;  /* 0x0000000000007941 */ /* 0x000fea0003800200 */
.L_x_47:
[----:B------:R-:W3:Y:S01]  /*2260*/  LDCU.64 UR4, c[0x0][0x398] ;  /* 0x00007300ff0477ac */ /* 0x000ee20008000a00 */
[----:B------:R-:W-:Y:S02]  /*2270*/  IADD3 R23, P0, PT, R23, 0x8000, RZ ;  /* 0x0000800017177810 */ /* 0x000fe40007f1e0ff */
[----:B------:R-:W-:-:S03]  /*2280*/  IADD3 R19, P1, PT, R19, 0x8000000, RZ ;  /* 0x0800000013137810 */ /* 0x000fc60007f3e0ff */
[----:B------:R-:W-:Y:S02]  /*2290*/  IMAD.X R22, RZ, RZ, R22, P0 ;  /* 0x000000ffff167224 */ /* 0x000fe400000e0616 */
[----:B------:R-:W-:Y:S01]  /*22a0*/  IMAD.X R18, RZ, RZ, R18, P1 ;  /* 0x000000ffff127224 */ /* 0x000fe200008e0612 */
[----:B---3--:R-:W-:-:S04]  /*22b0*/  UIADD3 UR4, UP0, UPT, UR4, 0xfff, URZ ;  /* 0x00000fff04047890 */ /* 0x008fc8000ff1e0ff */
[----:B------:R-:W-:-:S04]  /*22c0*/  UIADD3.X UR5, UPT, UPT, URZ, UR5, URZ, UP0, !UPT ;  /* 0x00000005ff057290 */ /* 0x000fc800087fe4ff */
[----:B------:R-:W-:-:S04]  /*22d0*/  USHF.R.S32.HI UR6, URZ, 0x1f, UR5 ;  /* 0x0000001fff067899 */ /* 0x000fc80008011405 */
[----:B------:R-:W-:-:S04]  /*22e0*/  ULEA.HI UR4, UP0, UR6, UR4, URZ, 0xc ;  /* 0x0000000406047291 */ /* 0x000fc8000f8160ff */
[----:B------:R-:W-:-:S04]  /*22f0*/  UIADD3.X UR5, UPT, UPT, URZ, UR5, URZ, UP0, !UPT ;  /* 0x00000005ff057290 */ /* 0x000fc800087fe4ff */
[----:B------:R-:W-:Y:S02]  /*2300*/  USHF.R.S64 UR4, UR4, 0xc, UR5 ;  /* 0x0000000c04047899 */ /* 0x000fe40008001005 */
[----:B------:R-:W-:-:S04]  /*2310*/  USHF.R.S32.HI UR5, URZ, 0xc, UR5 ;  /* 0x0000000cff057899 */ /* 0x000fc80008011405 */
[----:B------:R-:W-:-:S04]  /*2320*/  ISETP.GE.U32.AND P0, PT, R23, UR4, PT ;  /* 0x0000000417007c0c */ /* 0x000fc8000bf06070 */
[----:B------:R-:W-:-:S13]  /*2330*/  ISETP.GE.AND.EX P0, PT, R22, UR5, PT, P0 ;  /* 0x0000000516007c0c */ /* 0x000fda000bf06300 */
[----:B------:R-:W-:Y:S05]  /*2340*/  @!P0 BRA `(.L_x_54) ;  /* 0xffffffe800488947 */ /* 0x000fea000383ffff */
[----:B------:R-:W-:Y:S05]  /*2350*/  BSYNC.RECONVERGENT B7 ;  /* 0x0000000000077941 */ /* 0x000fea0003800200 */
.L_x_38:
[----:B------:R-:W-:Y:S05]  /*2360*/  EXIT ;  /* 0x000000000000794d */ /* 0x000fea0003800000 */
.L_x_37:
[----:B------:R-:W0:Y:S01]  /*2370*/  LDCU.64 UR4, c[0x0][0x398] ;  /* 0x00007300ff0477ac */ /* 0x000e220008000a00 */
[----:B------:R-:W-:Y:S01]  /*2380*/  LOP3.LUT R17, RZ, R23, RZ, 0x33, !PT ;  /* 0x00000017ff117212 */ /* 0x000fe200078e33ff */
[----:B------:R-:W-:Y:S01]  /*2390*/  BSSY.RECONVERGENT B7, `(.L_x_55) ;  /* 0x000002f000077945 */ /* 0x000fe20003800200 */
[----:B------:R-:W-:Y:S01]  /*23a0*/  LOP3.LUT R16, RZ, R22, RZ, 0x33, !PT ;  /* 0x00000016ff107212 */ /* 0x000fe200078e33ff */
[----:B0-----:R-:W-:-:S04]  /*23b0*/  UIADD3 UR36, UP0, UPT, UR4, 0xfff, URZ ;  /* 0x00000fff04247890 */ /* 0x001fc8000ff1e0ff */
[----:B------:R-:W-:-:S04]  /*23c0*/  UIADD3.X UR37, UPT, UPT, URZ, UR5, URZ, UP0, !UPT ;  /* 0x00000005ff257290 */ /* 0x000fc800087fe4ff */
[----:B------:R-:W-:-:S04]  /*23d0*/  USHF.R.S32.HI UR40, URZ, 0x1f, UR37 ;  /* 0x0000001fff287899 */ /* 0x000fc80008011425 */
[----:B------:R-:W-:-:S04]  /*23e0*/  ULEA.HI UR4, UP0, UR40, UR36, URZ, 0xc ;  /* 0x0000002428047291 */ /* 0x000fc8000f8160ff */
[----:B------:R-:W-:-:S04]  /*23f0*/  UIADD3.X UR5, UPT, UPT, URZ, UR37, URZ, UP0, !UPT ;  /* 0x00000025ff057290 */ /* 0x000fc800087fe4ff */
[----:B------:R-:W-:Y:S02]  /*2400*/  USHF.R.S64 UR4, UR4, 0xc, UR5 ;  /* 0x0000000c04047899 */ /* 0x000fe40008001005 */
[----:B------:R-:W-:-:S04]  /*2410*/  USHF.R.S32.HI UR5, URZ, 0xc, UR5 ;  /* 0x0000000cff057899 */ /* 0x000fc80008011405 */
[----:B------:R-:W-:-:S04]  /*2420*/  IADD3 R17, P1, PT, R17, UR4, RZ ;  /* 0x0000000411117c10 */ /* 0x000fc8000ff3e0ff */
[----:B------:R-:W-:Y:S02]  /*2430*/  LOP3.LUT R0, R17, 0x18000, RZ, 0xc0, !PT ;  /* 0x0001800011007812 */ /* 0x000fe400078ec0ff */
[----:B------:R-:W-:Y:S02]  /*2440*/  IADD3.X R16, PT, PT, R16, UR5, RZ, P1, !PT ;  /* 0x0000000510107c10 */ /* 0x000fe40008ffe4ff */
[----:B------:R-:W-:-:S04]  /*2450*/  ISETP.NE.U32.AND P0, PT, R0, 0x18000, PT ;  /* 0x000180000000780c */ /* 0x000fc80003f05070 */
[----:B------:R-:W-:-:S13]  /*2460*/  ISETP.NE.AND.EX P0, PT, RZ, RZ, PT, P0 ;  /* 0x000000ffff00720c */ /* 0x000fda0003f05300 */
[----:B------:R-:W-:Y:S05]  /*2470*/  @!P0 BRA `(.L_x_56) ;  /* 0x0000000000808947 */ /* 0x000fea0003800000 */
[----:B------:R-:W-:Y:S01]  /*2480*/  SHF.R.U64 R19, R17, 0xf, R16 ;  /* 0x0000000f11137819 */ /* 0x000fe20000001210 */
[----:B------:R-:W-:Y:S02]  /*2490*/  IMAD.MOV.U32 R24, RZ, RZ, RZ ;  /* 0x000000ffff187224 */ /* 0x000fe400078e00ff */
[----:B------:R-:W-:Y:S02]  /*24a0*/  IMAD.MOV.U32 R18, RZ, RZ, RZ ;  /* 0x000000ffff127224 */ /* 0x000fe400078e00ff */
[----:B------:R-:W-:-:S05]  /*24b0*/  VIADD R19, R19, 0x1 ;  /* 0x0000000113137836 */ /* 0x000fca0000000000 */
[----:B------:R-:W-:-:S07]  /*24c0*/  LOP3.LUT R19, R19, 0x3, RZ, 0xc0, !PT ;  /* 0x0000000313137812 */ /* 0x000fce00078ec0ff */
.L_x_59:
[----:B------:R-:W-:Y:S01]  /*24d0*/  ISETP.NE.AND P1, PT, R2, RZ, PT ;  /* 0x000000ff0200720c */ /* 0x000fe20003f25270 */
[----:B------:R-:W-:Y:S01]  /*24e0*/  BSSY.RECONVERGENT B6, `(.L_x_57) ;  /* 0x0000015000067945 */ /* 0x000fe20003800200 */
[----:B------:R-:W-:-:S05]  /*24f0*/  IADD3 R24, P0, PT, R24, 0x1, RZ ;  /* 0x0000000118187810 */ /* 0x000fca0007f1e0ff */
[----:B------:R-:W-:Y:S01]  /*2500*/  IMAD.X R18, RZ, RZ, R18, P0 ;  /* 0x000000ffff127224 */ /* 0x000fe200000e0612 */
[----:B------:R-:W-:-:S04]  /*2510*/  ISETP.NE.U32.AND P0, PT, R24, R19, PT ;  /* 0x000000131800720c */ /* 0x000fc80003f05070 */
[----:B------:R-:W-:-:S04]  /*2520*/  ISETP.NE.AND.EX P0, PT, R18, RZ, PT, P0 ;  /* 0x000000ff1200720c */ /* 0x000fc80003f05300 */
[----:B------:R-:W-:Y:S01]  /*2530*/  P2R R25, PR, RZ, 0x1 ;  /* 0x00000001ff197803 */ /* 0x000fe20000000000 */
[----:B------:R-:W-:Y:S08]  /*2540*/  @P1 BRA `(.L_x_58) ;  /* 0x0000000000381947 */ /* 0x000ff00003800000 */
        /* <DEDUP_REMOVED lines=14> */
.L_x_58:
[----:B------:R-:W-:Y:S05]  /*2630*/  BSYNC.RECONVERGENT B6 ;  /* 0x0000000000067941 */ /* 0x000fea0003800200 */
.L_x_57:
[----:B------:R-:W-:Y:S02]  /*2640*/  ISETP.NE.AND P6, PT, R25, RZ, PT ;  /* 0x000000ff1900720c */ /* 0x000fe40003fc5270 */
[----:B------:R-:W-:-:S05]  /*2650*/  IADD3 R23, P0, PT, R23, 0x8000, RZ ;  /* 0x0000800017177810 */ /* 0x000fca0007f1e0ff */
[----:B------:R-:W-:-:S06]  /*2660*/  IMAD.X R22, RZ, RZ, R22, P0 ;  /* 0x000000ffff167224 */ /* 0x000fcc00000e0616 */
[----:B------:R-:W-:Y:S05]  /*2670*/  @P6 BRA `(.L_x_59) ;  /* 0xfffffffc00946947 */ /* 0x000fea000383ffff */
.L_x_56:
[----:B------:R-:W-:Y:S05]  /*2680*/  BSYNC.RECONVERGENT B7 ;  /* 0x0000000000077941 */ /* 0x000fea0003800200 */
.L_x_55:
[----:B------:R-:W-:-:S04]  /*2690*/  ISETP.GE.U32.AND P0, PT, R17, 0x18000, PT ;  /* 0x000180001100780c */ /* 0x000fc80003f06070 */
[----:B------:R-:W-:-:S13]  /*26a0*/  ISETP.GE.U32.AND.EX P0, PT, R16, RZ, PT, P0 ;  /* 0x000000ff1000720c */ /* 0x000fda0003f06100 */
[----:B------:R-:W-:Y:S05]  /*26b0*/  @!P0 EXIT ;  /* 0x000000000000894d */ /* 0x000fea0003800000 */
.L_x_65:
[----:B------:R-:W-:Y:S01]  /*26c0*/  ISETP.NE.AND P0, PT, R2, RZ, PT ;  /* 0x000000ff0200720c */ /* 0x000fe20003f05270 */
[----:B------:R-:W-:-:S12]  /*26d0*/  BSSY.RECONVERGENT B6, `(.L_x_60) ;  /* 0x000002b000067945 */ /* 0x000fd80003800200 */
[----:B------:R-:W-:Y:S05]  /*26e0*/  @P0 BRA `(.L_x_61) ;  /* 0x0000000000a40947 */ /* 0x000fea0003800000 */
[----:B------:R-:W-:Y:S01]  /*26f0*/  IMAD.U32 R18, RZ, RZ, UR45 ;  /* 0x0000002dff127e24 */ /* 0x000fe2000f8e00ff */
[----:B------:R-:W-:Y:S01]  /*2700*/  MOV R24, 0x0 ;  /* 0x0000000000187802 */ /* 0x000fe20000000f00 */
[----:B------:R-:W-:Y:S01]  /*2710*/  IMAD.U32 R16, RZ, RZ, UR44 ;  /* 0x0000002cff107e24 */ /* 0x000fe2000f8e00ff */
[----:B------:R-:W0:Y:S01]  /*2720*/  LDCU.64 UR4, c[0x4][0x18] ;  /* 0x01000300ff0477ac */ /* 0x000e220008000a00 */
[----:B------:R-:W-:Y:S01]  /*2730*/  IMAD.MOV.U32 R19, RZ, RZ, RZ ;  /* 0x000000ffff137224 */ /* 0x000fe200078e00ff */
[----:B-1----:R1:W2:Y:S01]  /*2740*/  LDC.64 R8, c[0x4][R24] ;  /* 0x0100000018087b82 */ /* 0x0022a20000000a00 */
        /* <DEDUP_REMOVED lines=8> */
.L_x_62:
[----:B------:R0:W-:Y:S01]  /*27d0*/  STL.128 [R1], R16 ;  /* 0x0000001001007387 */ /* 0x0001e20000100c00 */
[----:B------:R0:W1:Y:S01]  /*27e0*/  LDC.64 R8, c[0x4][R24] ;  /* 0x0100000018087b82 */ /* 0x0000620000000a00 */
[----:B------:R-:W2:Y:S01]  /*27f0*/  LDCU.64 UR4, c[0x4][0x18] ;  /* 0x01000300ff0477ac */ /* 0x000ea20008000a00 */
[----:B------:R-:W-:Y:S02]  /*2800*/  IMAD.U32 R6, RZ, RZ, UR38 ;  /* 0x00000026ff067e24 */ /* 0x000fe4000f8e00ff */
[----:B------:R-:W-:Y:S02]  /*2810*/  IMAD.U32 R7, RZ, RZ, UR39 ;  /* 0x00000027ff077e24 */ /* 0x000fe4000f8e00ff */
[----:B--2---:R-:W-:Y:S02]  /*2820*/  IMAD.U32 R4, RZ, RZ, UR4 ;  /* 0x00000004ff047e24 */ /* 0x004fe4000f8e00ff */
[----:B0-----:R-:W-:-:S07]  /*2830*/  IMAD.U32 R5, RZ, RZ, UR5 ;  /* 0x00000005ff057e24 */ /* 0x001fce000f8e00ff */
[----:B------:R-:W-:-:S07]  /*2840*/  LEPC R20, `(.L_x_63) ;  /* 0x000000001014794e */ /* 0x000fce0000000000 */
[----:B-1----:R-:W-:Y:S05]  /*2850*/  CALL.ABS.NOINC R8 ;  /* 0x0000000008007343 */ /* 0x002fea0003c00000 */
.L_x_63:
        /* <DEDUP_REMOVED lines=9> */
.L_x_64:
[----:B------:R0:W-:Y:S01]  /*28f0*/  STL.128 [R1], R16 ;  /* 0x0000001001007387 */ /* 0x0001e20000100c00 */
[----:B------:R-:W1:Y:S01]  /*2900*/  LDC.64 R24, c[0x4][R24] ;  /* 0x0100000018187b82 */ /* 0x000e620000000a00 */
[----:B------:R-:W2:Y:S01]  /*2910*/  LDCU.64 UR4, c[0x4][0x18] ;  /* 0x01000300ff0477ac */ /* 0x000ea20008000a00 */
[----:B------:R-:W-:Y:S02]  /*2920*/  IMAD.U32 R6, RZ, RZ, UR38 ;  /* 0x00000026ff067e24 */ /* 0x000fe4000f8e00ff */
[----:B------:R-:W-:Y:S02]  /*2930*/  IMAD.U32 R7, RZ, RZ, UR39 ;  /* 0x00000027ff077e24 */ /* 0x000fe4000f8e00ff */
[----:B--2---:R-:W-:Y:S02]  /*2940*/  IMAD.U32 R4, RZ, RZ, UR4 ;  /* 0x00000004ff047e24 */ /* 0x004fe4000f8e00ff */
[----:B0-----:R-:W-:-:S07]  /*2950*/  IMAD.U32 R5, RZ, RZ, UR5 ;  /* 0x00000005ff057e24 */ /* 0x001fce000f8e00ff */
[----:B------:R-:W-:-:S07]  /*2960*/  LEPC R20, `(.L_x_61) ;  /* 0x000000001014794e */ /* 0x000fce0000000000 */
[----:B-1----:R-:W-:Y:S05]  /*2970*/  CALL.ABS.NOINC R24 ;  /* 0x0000000018007343 */ /* 0x002fea0003c00000 */
.L_x_61:
[----:B------:R-:W-:Y:S05]  /*2980*/  BSYNC.RECONVERGENT B6 ;  /* 0x0000000000067941 */ /* 0x000fea0003800200 */
.L_x_60:
[----:B------:R-:W-:Y:S01]  /*2990*/  ULEA.HI UR4, UP0, UR40, UR36, URZ, 0xc ;  /* 0x0000002428047291 */ /* 0x000fe2000f8160ff */
[----:B------:R-:W-:-:S03]  /*29a0*/  IADD3 R23, P0, PT, R23, 0x20000, RZ ;  /* 0x0002000017177810 */ /* 0x000fc60007f1e0ff */
[----:B------:R-:W-:Y:S02]  /*29b0*/  UIADD3.X UR5, UPT, UPT, URZ, UR37, URZ, UP0, !UPT ;  /* 0x00000025ff057290 */ /* 0x000fe400087fe4ff */
[----:B------:R-:W-:Y:S02]  /*29c0*/  IMAD.X R22, RZ, RZ, R22, P0 ;  /* 0x000000ffff167224 */ /* 0x000fe400000e0616 */
[----:B------:R-:W-:Y:S02]  /*29d0*/  USHF.R.S64 UR4, UR4, 0xc, UR5 ;  /* 0x0000000c04047899 */ /* 0x000fe40008001005 */
[----:B------:R-:W-:-:S04]  /*29e0*/  USHF.R.S32.HI UR5, URZ, 0xc, UR5 ;  /* 0x0000000cff057899 */ /* 0x000fc80008011405 */
[----:B------:R-:W-:-:S04]  /*29f0*/  ISETP.GE.U32.AND P0, PT, R23, UR4, PT ;  /* 0x0000000417007c0c */ /* 0x000fc8000bf06070 */
[----:B------:R-:W-:-:S13]  /*2a00*/  ISETP.GE.AND.EX P0, PT, R22, UR5, PT, P0 ;  /* 0x0000000516007c0c */ /* 0x000fda000bf06300 */
[----:B------:R-:W-:Y:S05]  /*2a10*/  @!P0 BRA `(.L_x_65) ;  /* 0xfffffffc00288947 */ /* 0x000fea000383ffff */
[----:B------:R-:W-:Y:S05]  /*2a20*/  EXIT ;  /* 0x000000000000794d */ /* 0x000fea0003800000 */
.L_x_66:
        /* <DEDUP_REMOVED lines=13> */
.L_x_541:


//--------------------- .text._Z10swat_printPclS_lssl --------------------------
	.section	.text._Z10swat_printPclS_lssl,"ax",@progbits
	.align	128
        .global         _Z10swat_printPclS_lssl
        .type           _Z10swat_printPclS_lssl,@function
        .size           _Z10swat_printPclS_lssl,(.L_x_531 - _Z10swat_printPclS_lssl)
        .other          _Z10swat_printPclS_lssl,@"STO_CUDA_ENTRY STV_DEFAULT"
_Z10swat_printPclS_lssl:
.text._Z10swat_printPclS_lssl:
[----:B------:R-:W-:Y:S01]  /*0000*/  LDC R1, c[0x0][0x37c] ;  /* 0x0000df00ff017b82 */ /* 0x000fe20000000800 */
[----:B------:R-:W0:Y:S01]  /*0010*/  S2R R2, SR_TID.X ;  /* 0x0000000000027919 */ /* 0x000e220000002100 */
[----:B------:R-:W0:Y:S06]  /*0020*/  LDCU.64 UR8, c[0x0][0x388] ;  /* 0x00007100ff0877ac */ /* 0x000e2c0008000a00 */
[----:B------:R-:W-:Y:S01]  /*0030*/  S2UR UR4, SR_CTAID.X ;  /* 0x00000000000479c3 */ /* 0x000fe20000002500 */
[----:B------:R-:W1:Y:S01]  /*0040*/  LDCU UR11, c[0x0][0x360] ;  /* 0x00006c00ff0b77ac */ /* 0x000e620008000800 */
[----:B------:R-:W2:Y:S06]  /*0050*/  LDCU UR7, c[0x0][0x370] ;  /* 0x00006e00ff0777ac */ /* 0x000eac0008000800 */
[----:B------:R-:W2:Y:S01]  /*0060*/  S2UR UR6, SR_CTAID.Y ;  /* 0x00000000000679c3 */ /* 0x000ea20000002600 */
[----:B------:R-:W-:Y:S01]  /*0070*/  UMOV UR5, URZ ;  /* 0x000000ff00057c82 */ /* 0x000fe20008000000 */
[----:B0-----:R-:W-:Y:S01]  /*0080*/  ISETP.GT.U32.AND P0, PT, R2, UR8, PT ;  /* 0x0000000802007c0c */ /* 0x001fe2000bf04070 */
[----:B--2---:R-:W-:-:S03]  /*0090*/  UIMAD.WIDE.U32 UR6, UR6, UR7, UR4 ;  /* 0x00000007060672a5 */ /* 0x004fc6000f8e0004 */
[----:B------:R-:W-:-:S13]  /*00a0*/  ISETP.GT.AND.EX P0, PT, RZ, UR9, PT, P0 ;  /* 0x00000009ff007c0c */ /* 0x000fda000bf04300 */
[----:B-1----:R-:W-:Y:S05]  /*00b0*/  @P0 EXIT ;  /* 0x000000000000094d */ /* 0x002fea0003800000 */
[----:B------:R-:W0:Y:S01]  /*00c0*/  LDCU UR4, c[0x0][0x39c] ;  /* 0x00007380ff0477ac */ /* 0x000e220008000800 */
[----:B------:R-:W-:Y:S01]  /*00d0*/  LOP3.LUT R0, R2, 0x3e0, RZ, 0xc0, !PT ;  /* 0x000003e002007812 */ /* 0x000fe200078ec0ff */
[----:B------:R-:W0:Y:S03]  /*00e0*/  LDCU UR5, c[0x0][0x3ac] ;  /* 0x00007580ff0577ac */ /* 0x000e260008000800 */
[----:B------:R-:W-:-:S05]  /*00f0*/  IADD3 R0, P0, PT, R0, 0x20, RZ ;  /* 0x0000002000007810 */ /* 0x000fca0007f1e0ff */
[----:B------:R-:W-:Y:S01]  /*0100*/  IMAD.X R12, RZ, RZ, RZ, P0 ;  /* 0x000000ffff0c7224 */ /* 0x000fe200000e06ff */
[----:B0-----:R-:W-:-:S04]  /*0110*/  ULOP3.LUT UR4, UR4, UR5, URZ, 0xfc, !UPT ;  /* 0x0000000504047292 */ /* 0x001fc8000f8efcff */
[----:B------:R-:W-:-:S09]  /*0120*/  UISETP.NE.U32.AND UP0, UPT, UR4, URZ, UPT ;  /* 0x000000ff0400728c */ /* 0x000fd2000bf05070 */
[----:B------:R-:W-:Y:S05]  /*0130*/  BRA.U UP0, `(.L_x_67) ;  /* 0x0000000100587547 */ /* 0x000fea000b800000 */
[----:B------:R-:W0:Y:S01]  /*0140*/  LDCU UR4, c[0x0][0x3a8] ;  /* 0x00007500ff0477ac */ /* 0x000e220008000800 */
[----:B------:R-:W1:Y:S01]  /*0150*/  LDC R6, c[0x0][0x398] ;  /* 0x0000e600ff067b82 */ /* 0x000e620000000800 */
[----:B0-----:R-:W0:Y:S01]  /*0160*/  I2F.U32.RP R3, UR4 ;  /* 0x0000000400037d06 */ /* 0x001e220008209000 */
[----:B------:R-:W-:-:S07]  /*0170*/  ISETP.NE.U32.AND P2, PT, RZ, UR4, PT ;  /* 0x00000004ff007c0c */ /* 0x000fce000bf45070 */
[----:B0-----:R-:W0:Y:S02]  /*0180*/  MUFU.RCP R3, R3 ;  /* 0x0000000300037308 */ /* 0x001e240000001000 */
[----:B0-----:R-:W-:-:S06]  /*0190*/  VIADD R4, R3, 0xffffffe ;  /* 0x0ffffffe03047836 */ /* 0x001fcc0000000000 */
[----:B------:R0:W2:Y:S02]  /*01a0*/  F2I.FTZ.U32.TRUNC.NTZ R5, R4 ;  /* 0x0000000400057305 */ /* 0x0000a4000021f000 */
[----:B0-----:R-:W-:Y:S02]  /*01b0*/  IMAD.MOV.U32 R4, RZ, RZ, RZ ;  /* 0x000000ffff047224 */ /* 0x001fe400078e00ff */
[----:B--2---:R-:W-:-:S04]  /*01c0*/  IMAD.MOV R7, RZ, RZ, -R5 ;  /* 0x000000ffff077224 */ /* 0x004fc800078e0a05 */
[----:B------:R-:W-:-:S04]  /*01d0*/  IMAD R7, R7, UR4, RZ ;  /* 0x0000000407077c24 */ /* 0x000fc8000f8e02ff */
[----:B------:R-:W-:-:S06]  /*01e0*/  IMAD.HI.U32 R5, R5, R7, R4 ;  /* 0x0000000705057227 */ /* 0x000fcc00078e0004 */
[----:B-1----:R-:W-:-:S04]  /*01f0*/  IMAD.HI.U32 R4, R5, R6, RZ ;  /* 0x0000000605047227 */ /* 0x002fc800078e00ff */
[----:B------:R-:W-:-:S04]  /*0200*/  IMAD.MOV R5, RZ, RZ, -R4 ;  /* 0x000000ffff057224 */ /* 0x000fc800078e0a04 */
[----:B------:R-:W-:Y:S02]  /*0210*/  IMAD R3, R5, UR4, R6 ;  /* 0x0000000405037c24 */ /* 0x000fe4000f8e0206 */
[----:B------:R-:W-:-:S03]  /*0220*/  IMAD.MOV.U32 R5, RZ, RZ, RZ ;  /* 0x000000ffff057224 */ /* 0x000fc600078e00ff */
[----:B------:R-:W-:-:S13]  /*0230*/  ISETP.GE.U32.AND P0, PT, R3, UR4, PT ;  /* 0x0000000403007c0c */ /* 0x000fda000bf06070 */
[----:B------:R-:W-:Y:S02]  /*0240*/  @P0 VIADD R3, R3, -UR4 ;  /* 0x8000000403030c36 */ /* 0x000fe40008000000 */
[----:B------:R-:W-:-:S03]  /*0250*/  @P0 VIADD R4, R4, 0x1 ;  /* 0x0000000104040836 */ /* 0x000fc60000000000 */
[----:B------:R-:W-:-:S13]  /*0260*/  ISETP.GE.U32.AND P1, PT, R3, UR4, PT ;  /* 0x0000000403007c0c */ /* 0x000fda000bf26070 */
[----:B------:R-:W-:Y:S01]  /*0270*/  @P1 VIADD R4, R4, 0x1 ;  /* 0x0000000104041836 */ /* 0x000fe20000000000 */
[----:B------:R-:W-:Y:S01]  /*0280*/  @!P2 LOP3.LUT R4, RZ, UR4, RZ, 0x33, !PT ;  /* 0x00000004ff04ac12 */ /* 0x000fe2000f8e33ff */
[----:B------:R-:W-:Y:S06]  /*0290*/  BRA `(.L_x_68) ;  /* 0x0000000000087947 */ /* 0x000fec0003800000 */
.L_x_67:
[----:B------:R-:W-:-:S07]  /*02a0*/  MOV R8, 0x2c0 ;  /* 0x000002c000087802 */ /* 0x000fce0000000f00 */
[----:B------:R-:W-:Y:S05]  /*02b0*/  CALL.REL.NOINC `($__internal_0_$__cuda_sm20_div_s64) ;  /* 0x0000002800847944 */ /* 0x000fea0003c00000 */
.L_x_68:
[----:B------:R-:W-:Y:S01]  /*02c0*/  IMAD.U32 R3, RZ, RZ, UR7 ;  /* 0x00000007ff037e24 */ /* 0x000fe2000f8e00ff */
[----:B------:R-:W-:-:S04]  /*02d0*/  ISETP.LE.U32.AND P0, PT, R4, UR6, PT ;  /* 0x0000000604007c0c */ /* 0x000fc8000bf03070 */
[----:B------:R-:W-:-:S13]  /*02e0*/  ISETP.GE.AND.EX P0, PT, R3, R5, PT, P0 ;  /* 0x000000050300720c */ /* 0x000fda0003f06300 */
[----:B------:R-:W-:Y:S05]  /*02f0*/  @P0 EXIT ;  /* 0x000000000000094d */ /* 0x000fea0003800000 */
[----:B------:R-:W0:Y:S01]  /*0300*/  LDCU.64 UR14, c[0x0][0x388] ;  /* 0x00007100ff0e77ac */ /* 0x000e220008000a00 */
[----:B------:R-:W-:Y:S01]  /*0310*/  BSSY.RECONVERGENT B0, `(.L_x_69) ;  /* 0x0000097000007945 */ /* 0x000fe20003800200 */
[----:B------:R-:W1:Y:S01]  /*0320*/  LDCU.64 UR8, c[0x0][0x358] ;  /* 0x00006b00ff0877ac */ /* 0x000e620008000a00 */
[----:B------:R-:W2:Y:S01]  /*0330*/  LDCU.64 UR12, c[0x0][0x380] ;  /* 0x00007000ff0c77ac */ /* 0x000ea20008000a00 */
[----:B------:R-:W3:Y:S01]  /*0340*/  LDCU.128 UR16, c[0x0][0x380] ;  /* 0x00007000ff1077ac */ /* 0x000ee20008000c00 */
[----:B------:R-:W-:Y:S01]  /*0350*/  UMOV UR4, URZ ;  /* 0x000000ff00047c82 */ /* 0x000fe20008000000 */
[----:B0-----:R-:W-:-:S04]  /*0360*/  ISETP.GE.U32.AND P0, PT, R2, UR14, PT ;  /* 0x0000000e02007c0c */ /* 0x001fc8000bf06070 */
[----:B------:R-:W-:-:S13]  /*0370*/  ISETP.GE.U32.AND.EX P0, PT, RZ, UR15, PT, P0 ;  /* 0x0000000fff007c0c */ /* 0x000fda000bf06100 */
[----:B-123--:R-:W-:Y:S05]  /*0380*/  @P0 BRA `(.L_x_70) ;  /* 0x00000008003c0947 */ /* 0x00efea0003800000 */
[----:B------:R-:W-:Y:S01]  /*0390*/  IADD3 R5, P1, PT, R2, UR11, RZ ;  /* 0x0000000b02057c10 */ /* 0x000fe2000ff3e0ff */
[----:B------:R-:W-:Y:S03]  /*03a0*/  BSSY.RECONVERGENT B1, `(.L_x_71) ;  /* 0x0000025000017945 */ /* 0x000fe60003800200 */
[C---:B------:R-:W-:Y:S01]  /*03b0*/  ISETP.GE.U32.AND P0, PT, R5.reuse, UR14, PT ;  /* 0x0000000e05007c0c */ /* 0x040fe2000bf06070 */
[----:B------:R-:W-:Y:S01]  /*03c0*/  IMAD.X R7, RZ, RZ, RZ, P1 ;  /* 0x000000ffff077224 */ /* 0x000fe200008e06ff */
[----:B------:R-:W-:-:S04]  /*03d0*/  ISETP.GT.U32.AND P1, PT, R5, UR14, PT ;  /* 0x0000000e05007c0c */ /* 0x000fc8000bf24070 */
[C---:B------:R-:W-:Y:S02]  /*03e0*/  ISETP.GE.U32.AND.EX P0, PT, R7.reuse, UR15, PT, P0 ;  /* 0x0000000f07007c0c */ /* 0x040fe4000bf06100 */
[----:B------:R-:W-:Y:S02]  /*03f0*/  ISETP.GT.U32.AND.EX P1, PT, R7, UR15, PT, P1 ;  /* 0x0000000f07007c0c */ /* 0x000fe4000bf24110 */
[----:B------:R-:W-:Y:S02]  /*0400*/  SEL R3, RZ, 0x1, P0 ;  /* 0x00000001ff037807 */ /* 0x000fe40000000000 */
[----:B------:R-:W-:Y:S02]  /*0410*/  SEL R8, R5, UR14, P1 ;  /* 0x0000000e05087c07 */ /* 0x000fe40008800000 */
[----:B------:R-:W-:Y:S02]  /*0420*/  SEL R4, R7, UR15, P1 ;  /* 0x0000000f07047c07 */ /* 0x000fe40008800000 */
[----:B------:R-:W-:-:S04]  /*0430*/  IADD3 R8, P0, P1, R8, -R5, -R3 ;  /* 0x8000000508087210 */ /* 0x000fc8000791e803 */
[----:B------:R-:W-:-:S04]  /*0440*/  IADD3.X R4, PT, PT, R4, -0x1, ~R7, P0, P1 ;  /* 0xffffffff04047810 */ /* 0x000fc800007e2c07 */
[----:B------:R-:W-:-:S13]  /*0450*/  ISETP.NE.U32.AND P0, PT, R4, RZ, PT ;  /* 0x000000ff0400720c */ /* 0x000fda0003f05070 */
[----:B------:R-:W-:Y:S05]  /*0460*/  @P0 BRA `(.L_x_72) ;  /* 0x0000000000500947 */ /* 0x000fea0003800000 */
[----:B------:R-:W0:Y:S01]  /*0470*/  I2F.U32.RP R6, UR11 ;  /* 0x0000000b00067d06 */ /* 0x000e220008209000 */
[----:B------:R-:W-:-:S07]  /*0480*/  ISETP.NE.U32.AND P2, PT, RZ, UR11, PT ;  /* 0x0000000bff007c0c */ /* 0x000fce000bf45070 */
[----:B0-----:R-:W0:Y:S02]  /*0490*/  MUFU.RCP R6, R6 ;  /* 0x0000000600067308 */ /* 0x001e240000001000 */
[----:B0-----:R-:W-:-:S06]  /*04a0*/  VIADD R4, R6, 0xffffffe ;  /* 0x0ffffffe06047836 */ /* 0x001fcc0000000000 */
[----:B------:R0:W1:Y:S02]  /*04b0*/  F2I.FTZ.U32.TRUNC.NTZ R5, R4 ;  /* 0x0000000400057305 */ /* 0x000064000021f000 */
[----:B0-----:R-:W-:Y:S02]  /*04c0*/  IMAD.MOV.U32 R4, RZ, RZ, RZ ;  /* 0x000000ffff047224 */ /* 0x001fe400078e00ff */
[----:B-1----:R-:W-:-:S04]  /*04d0*/  IMAD.MOV R7, RZ, RZ, -R5 ;  /* 0x000000ffff077224 */ /* 0x002fc800078e0a05 */
[----:B------:R-:W-:-:S04]  /*04e0*/  IMAD R7, R7, UR11, RZ ;  /* 0x0000000b07077c24 */ /* 0x000fc8000f8e02ff */
[----:B------:R-:W-:-:S06]  /*04f0*/  IMAD.HI.U32 R5, R5, R7, R4 ;  /* 0x0000000705057227 */ /* 0x000fcc00078e0004 */
[----:B------:R-:W-:-:S04]  /*0500*/  IMAD.HI.U32 R4, R5, R8, RZ ;  /* 0x0000000805047227 */ /* 0x000fc800078e00ff */
[----:B------:R-:W-:-:S04]  /*0510*/  IMAD.MOV R5, RZ, RZ, -R4 ;  /* 0x000000ffff057224 */ /* 0x000fc800078e0a04 */
[----:B------:R-:W-:-:S05]  /*0520*/  IMAD R5, R5, UR11, R8 ;  /* 0x0000000b05057c24 */ /* 0x000fca000f8e0208 */
[----:B------:R-:W-:-:S13]  /*0530*/  ISETP.GE.U32.AND P0, PT, R5, UR11, PT ;  /* 0x0000000b05007c0c */ /* 0x000fda000bf06070 */
[----:B------:R-:W-:Y:S02]  /*0540*/  @P0 VIADD R5, R5, -UR11 ;  /* 0x8000000b05050c36 */ /* 0x000fe40008000000 */
[----:B------:R-:W-:-:S03]  /*0550*/  @P0 VIADD R4, R4, 0x1 ;  /* 0x0000000104040836 */ /* 0x000fc60000000000 */
[----:B------:R-:W-:Y:S01]  /*0560*/  ISETP.GE.U32.AND P1, PT, R5, UR11, PT ;  /* 0x0000000b05007c0c */ /* 0x000fe2000bf26070 */
[----:B------:R-:W-:-:S12]  /*0570*/  IMAD.MOV.U32 R5, RZ, RZ, RZ ;  /* 0x000000ffff057224 */ /* 0x000fd800078e00ff */
[----:B------:R-:W-:Y:S01]  /*0580*/  @P1 VIADD R4, R4, 0x1 ;  /* 0x0000000104041836 */ /* 0x000fe20000000000 */
[----:B------:R-:W-:Y:S01]  /*0590*/  @!P2 LOP3.LUT R4, RZ, UR11, RZ, 0x33, !PT ;  /* 0x0000000bff04ac12 */ /* 0x000fe2000f8e33ff */
[----:B------:R-:W-:Y:S06]  /*05a0*/  BRA `(.L_x_73) ;  /* 0x0000000000107947 */ /* 0x000fec0003800000 */
.L_x_72:
[----:B------:R-:W-:Y:S01]  /*05b0*/  IMAD.MOV.U32 R5, RZ, RZ, R8 ;  /* 0x000000ffff057224 */ /* 0x000fe200078e0008 */
[----:B------:R-:W-:Y:S01]  /*05c0*/  MOV R6, 0x5f0 ;  /* 0x000005f000067802 */ /* 0x000fe20000000f00 */
[----:B------:R-:W-:-:S07]  /*05d0*/  IMAD.U32 R8, RZ, RZ, UR11 ;  /* 0x0000000bff087e24 */ /* 0x000fce000f8e00ff */
[----:B------:R-:W-:Y:S05]  /*05e0*/  CALL.REL.NOINC `($__internal_1_$__cuda_sm20_div_u64) ;  /* 0x0000002c000c7944 */ /* 0x000fea0003c00000 */
.L_x_73:
[----:B------:R-:W-:Y:S05]  /*05f0*/  BSYNC.RECONVERGENT B1 ;  /* 0x0000000000017941 */ /* 0x000fea0003800200 */
.L_x_71:
[----:B------:R-:W-:Y:S01]  /*0600*/  IADD3 R8, P0, PT, R4, R3, RZ ;  /* 0x0000000304087210 */ /* 0x000fe20007f1e0ff */
[----:B------:R-:W-:Y:S03]  /*0610*/  BSSY.RECONVERGENT B1, `(.L_x_74) ;  /* 0x000002a000017945 */ /* 0x000fe60003800200 */
[C---:B------:R-:W-:Y:S01]  /*0620*/  LOP3.LUT R3, R8.reuse, 0x3, RZ, 0xc0, !PT ;  /* 0x0000000308037812 */ /* 0x040fe200078ec0ff */
[----:B------:R-:W-:Y:S01]  /*0630*/  IMAD.X R4, RZ, RZ, R5, P0 ;  /* 0x000000ffff047224 */ /* 0x000fe200000e0605 */
[----:B------:R-:W-:Y:S02]  /*0640*/  ISETP.GE.U32.AND P0, PT, R8, 0x3, PT ;  /* 0x000000030800780c */ /* 0x000fe40003f06070 */
[----:B------:R-:W-:Y:S01]  /*0650*/  ISETP.NE.U32.AND P1, PT, R3, 0x3, PT ;  /* 0x000000030300780c */ /* 0x000fe20003f25070 */
[----:B------:R-:W-:Y:S01]  /*0660*/  IMAD.MOV.U32 R3, RZ, RZ, RZ ;  /* 0x000000ffff037224 */ /* 0x000fe200078e00ff */
[----:B------:R-:W-:Y:S01]  /*0670*/  ISETP.GE.U32.AND.EX P0, PT, R4, RZ, PT, P0 ;  /* 0x000000ff0400720c */ /* 0x000fe20003f06100 */
[----:B------:R-:W-:Y:S01]  /*0680*/  IMAD.MOV.U32 R4, RZ, RZ, R2 ;  /* 0x000000ffff047224 */ /* 0x000fe200078e0002 */
[----:B------:R-:W-:-:S13]  /*0690*/  ISETP.NE.AND.EX P1, PT, RZ, RZ, PT, P1 ;  /* 0x000000ffff00720c */ /* 0x000fda0003f25310 */
[----:B------:R-:W-:Y:S05]  /*06a0*/  @!P1 BRA `(.L_x_75) ;  /* 0x0000000000809947 */ /* 0x000fea0003800000 */
[----:B------:R-:W0:Y:S01]  /*06b0*/  S2R R13, SR_CgaCtaId ;  /* 0x00000000000d7919 */ /* 0x000e220000008800 */
[----:B------:R-:W-:Y:S02]  /*06c0*/  MOV R3, 0x400 ;  /* 0x0000040000037802 */ /* 0x000fe40000000f00 */
[----:B------:R-:W-:-:S03]  /*06d0*/  CS2R R16, SRZ ;  /* 0x0000000000107805 */ /* 0x000fc6000001ff00 */
[C---:B------:R-:W-:Y:S02]  /*06e0*/  VIADD R6, R3.reuse, 0x4004 ;  /* 0x0000400403067836 */ /* 0x040fe40000000000 */
[C---:B------:R-:W-:Y:S02]  /*06f0*/  VIADD R4, R3.reuse, 0x2002 ;  /* 0x0000200203047836 */ /* 0x040fe40000000000 */
[----:B------:R-:W-:Y:S01]  /*0700*/  VIADD R7, R3, 0x6008 ;  /* 0x0000600803077836 */ /* 0x000fe20000000000 */
[C---:B0-----:R-:W-:Y:S01]  /*0710*/  LEA R11, R13.reuse, R6, 0x18 ;  /* 0x000000060d0b7211 */ /* 0x041fe200078ec0ff */
[----:B------:R-:W-:Y:S01]  /*0720*/  VIADD R6, R8, 0x1 ;  /* 0x0000000108067836 */ /* 0x000fe20000000000 */
[C---:B------:R-:W-:Y:S01]  /*0730*/  LEA R5, R13.reuse, R3, 0x18 ;  /* 0x000000030d057211 */ /* 0x040fe200078ec0ff */
[----:B------:R-:W-:Y:S01]  /*0740*/  IMAD.MOV.U32 R3, RZ, RZ, RZ ;  /* 0x000000ffff037224 */ /* 0x000fe200078e00ff */
[C---:B------:R-:W-:Y:S01]  /*0750*/  LEA R9, R13.reuse, R4, 0x18 ;  /* 0x000000040d097211 */ /* 0x040fe200078ec0ff */
[----:B------:R-:W-:Y:S01]  /*0760*/  IMAD.MOV.U32 R4, RZ, RZ, R2 ;  /* 0x000000ffff047224 */ /* 0x000fe200078e0002 */
[----:B------:R-:W-:-:S02]  /*0770*/  LEA R13, R13, R7, 0x18 ;  /* 0x000000070d0d7211 */ /* 0x000fc400078ec0ff */
[----:B------:R-:W-:-:S07]  /*0780*/  LOP3.LUT R19, R6, 0x3, RZ, 0xc0, !PT ;  /* 0x0000000306137812 */ /* 0x000fce00078ec0ff */
.L_x_76:
[----:B0-----:R-:W-:-:S04]  /*0790*/  IADD3 R6, P1, PT, R4, UR12, RZ ;  /* 0x0000000c04067c10 */ /* 0x001fc8000ff3e0ff */
[----:B------:R-:W-:-:S05]  /*07a0*/  IADD3.X R7, PT, PT, R3, UR13, RZ, P1, !PT ;  /* 0x0000000d03077c10 */ /* 0x000fca0008ffe4ff */
[----:B------:R-:W2:Y:S01]  /*07b0*/  LDG.E.U8 R6, desc[UR8][R6.64] ;  /* 0x0000000806067981 */ /* 0x000ea2000c1e1100 */
[----:B------:R-:W-:Y:S01]  /*07c0*/  IMAD.IADD R15, R5, 0x1, R4 ;  /* 0x00000001050f7824 */ /* 0x000fe200078e0204 */
[----:B------:R-:W-:Y:S01]  /*07d0*/  IADD3 R16, P1, PT, R16, 0x1, RZ ;  /* 0x0000000110107810 */ /* 0x000fe20007f3e0ff */
[C---:B------:R-:W-:Y:S02]  /*07e0*/  IMAD R8, R4.reuse, 0x2, R9 ;  /* 0x0000000204087824 */ /* 0x040fe400078e0209 */
[C---:B------:R-:W-:Y:S02]  /*07f0*/  IMAD R10, R4.reuse, 0x2, R11 ;  /* 0x00000002040a7824 */ /* 0x040fe400078e020b */
[C---:B------:R-:W-:Y:S01]  /*0800*/  IMAD R14, R4.reuse, 0x4, R13 ;  /* 0x00000004040e7824 */ /* 0x040fe200078e020d */
[----:B------:R-:W-:Y:S01]  /*0810*/  IADD3 R4, P2, PT, R4, UR11, RZ ;  /* 0x0000000b04047c10 */ /* 0x000fe2000ff5e0ff */
[----:B------:R-:W-:Y:S01]  /*0820*/  IMAD.X R17, RZ, RZ, R17, P1 ;  /* 0x000000ffff117224 */ /* 0x000fe200008e0611 */
[----:B------:R-:W-:-:S03]  /*0830*/  ISETP.NE.U32.AND P1, PT, R16, R19, PT ;  /* 0x000000131000720c */ /* 0x000fc60003f25070 */
[----:B------:R-:W-:Y:S01]  /*0840*/  IMAD.X R3, RZ, RZ, R3, P2 ;  /* 0x000000ffff037224 */ /* 0x000fe200010e0603 */
[----:B------:R-:W-:Y:S01]  /*0850*/  ISETP.NE.AND.EX P1, PT, R17, RZ, PT, P1 ;  /* 0x000000ff1100720c */ /* 0x000fe20003f25310 */
[----:B--2---:R0:W-:Y:S04]  /*0860*/  STS.U8 [R15], R6 ;  /* 0x000000060f007388 */ /* 0x0041e80000000000 */
[----:B------:R0:W-:Y:S04]  /*0870*/  STS.U16 [R8], RZ ;  /* 0x000000ff08007388 */ /* 0x0001e80000000400 */
[----:B------:R0:W-:Y:S04]  /*0880*/  STS.U16 [R10], RZ ;  /* 0x000000ff0a007388 */ /* 0x0001e80000000400 */
[----:B------:R0:W-:Y:S01]  /*0890*/  STS [R14], RZ ;  /* 0x000000ff0e007388 */ /* 0x0001e20000000800 */
[----:B------:R-:W-:Y:S05]  /*08a0*/  @P1 BRA `(.L_x_76) ;  /* 0xfffffffc00b81947 */ /* 0x000fea000383ffff */
.L_x_75:
[----:B------:R-:W-:Y:S05]  /*08b0*/  BSYNC.RECONVERGENT B1 ;  /* 0x0000000000017941 */ /* 0x000fea0003800200 */
.L_x_74:
[----:B------:R-:W-:Y:S05]  /*08c0*/  @!P0 BRA `(.L_x_70) ;  /* 0x0000000000ec8947 */ /* 0x000fea0003800000 */
[----:B0-----:R-:W0:Y:S01]  /*08d0*/  S2R R6, SR_CgaCtaId ;  /* 0x0000000000067919 */ /* 0x001e220000008800 */
[----:B------:R-:W-:-:S05]  /*08e0*/  MOV R7, 0x400 ;  /* 0x0000040000077802 */ /* 0x000fca0000000f00 */
[C---:B------:R-:W-:Y:S02]  /*08f0*/  VIADD R9, R7.reuse, 0x2002 ;  /* 0x0000200207097836 */ /* 0x040fe40000000000 */
[C---:B------:R-:W-:Y:S02]  /*0900*/  VIADD R11, R7.reuse, 0x4004 ;  /* 0x00004004070b7836 */ /* 0x040fe40000000000 */
[----:B------:R-:W-:Y:S01]  /*0910*/  VIADD R5, R7, 0x6008 ;  /* 0x0000600807057836 */ /* 0x000fe20000000000 */
[C---:B0-----:R-:W-:Y:S02]  /*0920*/  LEA R7, R6.reuse, R7, 0x18 ;  /* 0x0000000706077211 */ /* 0x041fe400078ec0ff */
[C---:B------:R-:W-:Y:S02]  /*0930*/  LEA R9, R6.reuse, R9, 0x18 ;  /* 0x0000000906097211 */ /* 0x040fe400078ec0ff */
[C---:B------:R-:W-:Y:S02]  /*0940*/  LEA R11, R6.reuse, R11, 0x18 ;  /* 0x0000000b060b7211 */ /* 0x040fe400078ec0ff */
[----:B------:R-:W-:-:S07]  /*0950*/  LEA R5, R6, R5, 0x18 ;  /* 0x0000000506057211 */ /* 0x000fce00078ec0ff */
.L_x_77:
[----:B--2---:R-:W-:-:S04]  /*0960*/  IADD3 R20, P0, PT, R4, UR16, RZ ;  /* 0x0000001004147c10 */ /* 0x004fc8000ff1e0ff */
[----:B------:R-:W-:Y:S02]  /*0970*/  IADD3.X R21, PT, PT, R3, UR17, RZ, P0, !PT ;  /* 0x0000001103157c10 */ /* 0x000fe400087fe4ff */
[----:B------:R-:W-:-:S03]  /*0980*/  IADD3 R14, P0, PT, R20, UR11, RZ ;  /* 0x0000000b140e7c10 */ /* 0x000fc6000ff1e0ff */
[----:B------:R0:W2:Y:S02]  /*0990*/  LDG.E.U8 R8, desc[UR8][R20.64] ;  /* 0x0000000814087981 */ /* 0x0000a4000c1e1100 */
[----:B------:R-:W-:Y:S01]  /*09a0*/  IMAD.X R15, RZ, RZ, R21, P0 ;  /* 0x000000ffff0f7224 */ /* 0x000fe200000e0615 */
[----:B------:R-:W-:-:S04]  /*09b0*/  IADD3 R16, P0, PT, R14, UR11, RZ ;  /* 0x0000000b0e107c10 */ /* 0x000fc8000ff1e0ff */
[----:B------:R1:W3:Y:S01]  /*09c0*/  LDG.E.U8 R10, desc[UR8][R14.64] ;  /* 0x000000080e0a7981 */ /* 0x0002e2000c1e1100 */
[----:B------:R-:W-:Y:S01]  /*09d0*/  IMAD.X R17, RZ, RZ, R15, P0 ;  /* 0x000000ffff117224 */ /* 0x000fe200000e060f */
[----:B------:R-:W-:-:S04]  /*09e0*/  IADD3 R18, P0, PT, R16, UR11, RZ ;  /* 0x0000000b10127c10 */ /* 0x000fc8000ff1e0ff */
[----:B------:R4:W5:Y:S01]  /*09f0*/  LDG.E.U8 R23, desc[UR8][R16.64] ;  /* 0x0000000810177981 */ /* 0x000962000c1e1100 */
[----:B------:R-:W-:-:S05]  /*0a00*/  IMAD.X R19, RZ, RZ, R17, P0 ;  /* 0x000000ffff137224 */ /* 0x000fca00000e0611 */
[----:B------:R4:W5:Y:S01]  /*0a10*/  LDG.E.U8 R6, desc[UR8][R18.64] ;  /* 0x0000000812067981 */ /* 0x000962000c1e1100 */
[----:B------:R-:W1:Y:S01]  /*0a20*/  LDC R27, c[0x0][0x360] ;  /* 0x0000d800ff1b7b82 */ /* 0x000e620000000800 */
[----:B------:R-:W-:Y:S02]  /*0a30*/  IMAD.IADD R25, R7, 0x1, R4 ;  /* 0x0000000107197824 */ /* 0x000fe400078e0204 */
[C---:B0-----:R-:W-:Y:S02]  /*0a40*/  IMAD R20, R4.reuse, 0x2, R9 ;  /* 0x0000000204147824 */ /* 0x041fe400078e0209 */
[C---:B------:R-:W-:Y:S02]  /*0a50*/  IMAD R21, R4.reuse, 0x2, R11 ;  /* 0x0000000204157824 */ /* 0x040fe400078e020b */
[----:B------:R-:W-:Y:S01]  /*0a60*/  IMAD R22, R4, 0x4, R5 ;  /* 0x0000000404167824 */ /* 0x000fe200078e0205 */
[----:B------:R-:W0:Y:S01]  /*0a70*/  LDC R24, c[0x0][0x360] ;  /* 0x0000d800ff187b82 */ /* 0x000e220000000800 */
[----:B-1----:R-:W-:-:S02]  /*0a80*/  IMAD R13, R27, 0x2, R20 ;  /* 0x000000021b0d7824 */ /* 0x002fc400078e0214 */
[C---:B------:R-:W-:Y:S02]  /*0a90*/  IMAD R14, R27.reuse, 0x2, R21 ;  /* 0x000000021b0e7824 */ /* 0x040fe400078e0215 */
[C---:B------:R-:W-:Y:S02]  /*0aa0*/  IMAD R15, R27.reuse, 0x4, R22 ;  /* 0x000000041b0f7824 */ /* 0x040fe400078e0216 */
[C---:B----4-:R-:W-:Y:S02]  /*0ab0*/  IMAD R16, R27.reuse, 0x2, R13 ;  /* 0x000000021b107824 */ /* 0x050fe400078e020d */
[C---:B------:R-:W-:Y:S01]  /*0ac0*/  IMAD R18, R27.reuse, 0x2, R14 ;  /* 0x000000021b127824 */ /* 0x040fe200078e020e */
[----:B0-----:R-:W-:Y:S01]  /*0ad0*/  LEA R4, P0, R24, R4, 0x2 ;  /* 0x0000000418047211 */ /* 0x001fe200078010ff */
[----:B------:R-:W-:-:S03]  /*0ae0*/  IMAD R19, R27, 0x4, R15 ;  /* 0x000000041b137824 */ /* 0x000fc600078e020f */
[----:B------:R-:W-:Y:S02]  /*0af0*/  LEA.HI.X R3, R24, R3, RZ, 0x2, P0 ;  /* 0x0000000318037211 */ /* 0x000fe400000f14ff */
[----:B------:R-:W-:-:S04]  /*0b00*/  ISETP.GE.U32.AND P0, PT, R4, UR18, PT ;  /* 0x0000001204007c0c */ /* 0x000fc8000bf06070 */
[----:B------:R-:W-:Y:S01]  /*0b10*/  ISETP.GE.AND.EX P0, PT, R3, UR19, PT, P0 ;  /* 0x0000001303007c0c */ /* 0x000fe2000bf06300 */
[----:B--2---:R0:W-:Y:S04]  /*0b20*/  STS.U8 [R25], R8 ;  /* 0x0000000819007388 */ /* 0x0041e80000000000 */
[----:B------:R1:W-:Y:S04]  /*0b30*/  STS.U16 [R20], RZ ;  /* 0x000000ff14007388 */ /* 0x0003e80000000400 */
[----:B------:R-:W-:Y:S01]  /*0b40*/  STS.U16 [R21], RZ ;  /* 0x000000ff15007388 */ /* 0x000fe20000000400 */
[----:B0-----:R-:W-:-:S03]  /*0b50*/  VIADD R8, R25, UR11 ;  /* 0x0000000b19087c36 */ /* 0x001fc60008000000 */
[----:B------:R-:W-:Y:S01]  /*0b60*/  STS [R22], RZ ;  /* 0x000000ff16007388 */ /* 0x000fe20000000800 */
[C---:B-1----:R-:W-:Y:S02]  /*0b70*/  IMAD R20, R27.reuse, 0x4, R19 ;  /* 0x000000041b147824 */ /* 0x042fe400078e0213 */
[----:B------:R-:W-:Y:S01]  /*0b80*/  VIADD R17, R8, UR11 ;  /* 0x0000000b08117c36 */ /* 0x000fe20008000000 */
[----:B---3--:R0:W-:Y:S04]  /*0b90*/  STS.U8 [R25+UR11], R10 ;  /* 0x0000000a19007988 */ /* 0x0081e8000800000b */
[----:B------:R1:W-:Y:S04]  /*0ba0*/  STS.U16 [R13], RZ ;  /* 0x000000ff0d007388 */ /* 0x0003e80000000400 */
[----:B------:R2:W-:Y:S01]  /*0bb0*/  STS.U16 [R14], RZ ;  /* 0x000000ff0e007388 */ /* 0x0005e20000000400 */
[----:B0-----:R-:W-:-:S03]  /*0bc0*/  IMAD R10, R27, 0x2, R16 ;  /* 0x000000021b0a7824 */ /* 0x001fc600078e0210 */
[----:B------:R2:W-:Y:S01]  /*0bd0*/  STS [R15], RZ ;  /* 0x000000ff0f007388 */ /* 0x0005e20000000800 */
[----:B-1----:R-:W-:-:S03]  /*0be0*/  IMAD R13, R27, 0x2, R18 ;  /* 0x000000021b0d7824 */ /* 0x002fc600078e0212 */
[----:B-----5:R2:W-:Y:S04]  /*0bf0*/  STS.U8 [R8+UR11], R23 ;  /* 0x0000001708007988 */ /* 0x0205e8000800000b */
[----:B------:R2:W-:Y:S04]  /*0c00*/  STS.U16 [R16], RZ ;  /* 0x000000ff10007388 */ /* 0x0005e80000000400 */
[----:B------:R2:W-:Y:S04]  /*0c10*/  STS.U16 [R18], RZ ;  /* 0x000000ff12007388 */ /* 0x0005e80000000400 */
[----:B------:R2:W-:Y:S04]  /*0c20*/  STS [R19], RZ ;  /* 0x000000ff13007388 */ /* 0x0005e80000000800 */
[----:B------:R2:W-:Y:S04]  /*0c30*/  STS.U8 [R17+UR11], R6 ;  /* 0x0000000611007988 */ /* 0x0005e8000800000b */
[----:B------:R2:W-:Y:S04]  /*0c40*/  STS.U16 [R10], RZ ;  /* 0x000000ff0a007388 */ /* 0x0005e80000000400 */
[----:B------:R2:W-:Y:S04]  /*0c50*/  STS.U16 [R13], RZ ;  /* 0x000000ff0d007388 */ /* 0x0005e80000000400 */
[----:B------:R2:W-:Y:S01]  /*0c60*/  STS [R20], RZ ;  /* 0x000000ff14007388 */ /* 0x0005e20000000800 */
[----:B------:R-:W-:Y:S05]  /*0c70*/  @!P0 BRA `(.L_x_77) ;  /* 0xfffffffc00388947 */ /* 0x000fea000383ffff */
.L_x_70:
[----:B------:R-:W-:Y:S05]  /*0c80*/  BSYNC.RECONVERGENT B0 ;  /* 0x0000000000007941 */ /* 0x000fea0003800200 */
.L_x_69:
[----:B------:R-:W1:Y:S01]  /*0c90*/  LDCU.64 UR14, c[0x0][0x3a8] ;  /* 0x00007500ff0e77ac */ /* 0x000e620008000a00 */
[----:B------:R-:W-:Y:S01]  /*0ca0*/  BSSY.RECONVERGENT B0, `(.L_x_78) ;  /* 0x0000078000007945 */ /* 0x000fe20003800200 */
[----:B------:R-:W3:Y:S01]  /*0cb0*/  LDCU.64 UR12, c[0x0][0x390] ;  /* 0x00007200ff0c77ac */ /* 0x000ee20008000a00 */
[----:B------:R-:W4:Y:S01]  /*0cc0*/  LDCU.64 UR16, c[0x0][0x390] ;  /* 0x00007200ff1077ac */ /* 0x000f220008000a00 */
[----:B-1----:R-:W-:-:S04]  /*0cd0*/  ISETP.GE.U32.AND P0, PT, R2, UR14, PT ;  /* 0x0000000e02007c0c */ /* 0x002fc8000bf06070 */
[----:B------:R-:W-:-:S13]  /*0ce0*/  ISETP.GE.AND.EX P0, PT, RZ, UR15, PT, P0 ;  /* 0x0000000fff007c0c */ /* 0x000fda000bf06300 */
[----:B---34-:R-:W-:Y:S05]  /*0cf0*/  @P0 BRA `(.L_x_79) ;  /* 0x0000000400c80947 */ /* 0x018fea0003800000 */
        /* <DEDUP_REMOVED lines=8> */
[----:B0-2---:R-:W-:Y:S02]  /*0d80*/  SEL R6, R5, UR14, P1 ;  /* 0x0000000e05067c07 */ /* 0x005fe40008800000 */
[----:B------:R-:W-:Y:S02]  /*0d90*/  SEL R4, R7, UR15, P1 ;  /* 0x0000000f07047c07 */ /* 0x000fe40008800000 */
[----:B------:R-:W-:-:S04]  /*0da0*/  IADD3 R6, P0, P1, R6, -R5, -R3 ;  /* 0x8000000506067210 */ /* 0x000fc8000791e803 */
[----:B------:R-:W-:-:S04]  /*0db0*/  IADD3.X R4, PT, PT, R4, -0x1, ~R7, P0, P1 ;  /* 0xffffffff04047810 */ /* 0x000fc800007e2c07 */
[----:B------:R-:W-:-:S13]  /*0dc0*/  ISETP.NE.U32.AND P0, PT, R4, RZ, PT ;  /* 0x000000ff0400720c */ /* 0x000fda0003f05070 */
[----:B------:R-:W-:Y:S05]  /*0dd0*/  @P0 BRA `(.L_x_81) ;  /* 0x0000000000500947 */ /* 0x000fea0003800000 */
[----:B------:R-:W0:Y:S01]  /*0de0*/  I2F.U32.RP R7, UR11 ;  /* 0x0000000b00077d06 */ /* 0x000e220008209000 */
[----:B------:R-:W-:Y:S01]  /*0df0*/  IMAD.MOV.U32 R4, RZ, RZ, RZ ;  /* 0x000000ffff047224 */ /* 0x000fe200078e00ff */
[----:B------:R-:W-:-:S06]  /*0e00*/  ISETP.NE.U32.AND P2, PT, RZ, UR11, PT ;  /* 0x0000000bff007c0c */ /* 0x000fcc000bf45070 */
[----:B0-----:R-:W0:Y:S02]  /*0e10*/  MUFU.RCP R7, R7 ;  /* 0x0000000700077308 */ /* 0x001e240000001000 */
[----:B0-----:R-:W-:-:S06]  /*0e20*/  VIADD R8, R7, 0xffffffe ;  /* 0x0ffffffe07087836 */ /* 0x001fcc0000000000 */
[----:B------:R-:W0:Y:S02]  /*0e30*/  F2I.FTZ.U32.TRUNC.NTZ R5, R8 ;  /* 0x0000000800057305 */ /* 0x000e24000021f000 */
[----:B0-----:R-:W-:-:S04]  /*0e40*/  IMAD.MOV R9, RZ, RZ, -R5 ;  /* 0x000000ffff097224 */ /* 0x001fc800078e0a05 */
        /* <DEDUP_REMOVED lines=13> */
.L_x_81:
[----:B------:R-:W-:Y:S01]  /*0f20*/  IMAD.MOV.U32 R5, RZ, RZ, R6 ;  /* 0x000000ffff057224 */ /* 0x000fe200078e0006 */
[----:B------:R-:W-:Y:S01]  /*0f30*/  MOV R6, 0xf60 ;  /* 0x00000f6000067802 */ /* 0x000fe20000000f00 */
[----:B------:R-:W-:-:S07]  /*0f40*/  IMAD.U32 R8, RZ, RZ, UR11 ;  /* 0x0000000bff087e24 */ /* 0x000fce000f8e00ff */
[----:B------:R-:W-:Y:S05]  /*0f50*/  CALL.REL.NOINC `($__internal_1_$__cuda_sm20_div_u64) ;  /* 0x0000002000b07944 */ /* 0x000fea0003c00000 */
.L_x_82:
[----:B------:R-:W-:Y:S05]  /*0f60*/  BSYNC.RECONVERGENT B1 ;  /* 0x0000000000017941 */ /* 0x000fea0003800200 */
.L_x_80:
        /* <DEDUP_REMOVED lines=12> */
[----:B------:R-:W1:Y:S01]  /*1030*/  LDC.64 R6, c[0x0][0x3a8] ;  /* 0x0000ea00ff067b82 */ /* 0x000e620000000a00 */
[----:B------:R-:W-:Y:S01]  /*1040*/  MOV R3, 0x400 ;  /* 0x0000040000037802 */ /* 0x000fe20000000f00 */
[----:B------:R-:W-:Y:S02]  /*1050*/  VIADD R5, R8, 0x1 ;  /* 0x0000000108057836 */ /* 0x000fe40000000000 */
[----:B------:R-:W-:Y:S02]  /*1060*/  IMAD.MOV.U32 R10, RZ, RZ, RZ ;  /* 0x000000ffff0a7224 */ /* 0x000fe400078e00ff */
[----:B------:R-:W-:Y:S01]  /*1070*/  VIADD R3, R3, 0x1001 ;  /* 0x0000100103037836 */ /* 0x000fe20000000000 */
[----:B------:R-:W-:Y:S01]  /*1080*/  LOP3.LUT R15, R5, 0x3, RZ, 0xc0, !PT ;  /* 0x00000003050f7812 */ /* 0x000fe200078ec0ff */
[----:B------:R-:W-:-:S03]  /*1090*/  IMAD.MOV.U32 R13, RZ, RZ, RZ ;  /* 0x000000ffff0d7224 */ /* 0x000fc600078e00ff */
[----:B0-----:R-:W-:Y:S01]  /*10a0*/  LEA R11, R4, R3, 0x18 ;  /* 0x00000003040b7211 */ /* 0x001fe200078ec0ff */
[----:B------:R-:W-:Y:S02]  /*10b0*/  IMAD.MOV.U32 R4, RZ, RZ, R2 ;  /* 0x000000ffff047224 */ /* 0x000fe400078e0002 */
[----:B------:R-:W-:-:S07]  /*10c0*/  IMAD.MOV.U32 R3, RZ, RZ, RZ ;  /* 0x000000ffff037224 */ /* 0x000fce00078e00ff */
.L_x_85:
[----:B0-----:R-:W-:Y:S02]  /*10d0*/  IMAD.MOV.U32 R5, RZ, RZ, R3 ;  /* 0x000000ffff057224 */ /* 0x001fe400078e0003 */
[C---:B-1----:R-:W-:Y:S02]  /*10e0*/  IMAD R14, R6.reuse, UR7, RZ ;  /* 0x00000007060e7c24 */ /* 0x042fe4000f8e02ff */
[----:B------:R-:W-:-:S04]  /*10f0*/  IMAD.WIDE.U32 R8, R6, UR6, R4 ;  /* 0x0000000606087c25 */ /* 0x000fc8000f8e0004 */
[----:B------:R-:W-:Y:S01]  /*1100*/  IMAD R5, R7, UR6, R14 ;  /* 0x0000000607057c24 */ /* 0x000fe2000f8e020e */
[----:B------:R-:W-:-:S04]  /*1110*/  IADD3 R8, P1, PT, R8, UR12, RZ ;  /* 0x0000000c08087c10 */ /* 0x000fc8000ff3e0ff */
[----:B------:R-:W-:-:S05]  /*1120*/  IADD3.X R9, PT, PT, R9, UR13, R5, P1, !PT ;  /* 0x0000000d09097c10 */ /* 0x000fca0008ffe405 */
[----:B------:R-:W2:Y:S01]  /*1130*/  LDG.E.U8 R8, desc[UR8][R8.64] ;  /* 0x0000000808087981 */ /* 0x000ea2000c1e1100 */
[----:B------:R-:W-:Y:S01]  /*1140*/  IMAD.IADD R5, R11, 0x1, R4 ;  /* 0x000000010b057824 */ /* 0x000fe200078e0204 */
[----:B------:R-:W-:Y:S02]  /*1150*/  IADD3 R10, P1, PT, R10, 0x1, RZ ;  /* 0x000000010a0a7810 */ /* 0x000fe40007f3e0ff */
[----:B------:R-:W-:-:S03]  /*1160*/  IADD3 R4, P2, PT, R4, UR11, RZ ;  /* 0x0000000b04047c10 */ /* 0x000fc6000ff5e0ff */
[----:B------:R-:W-:Y:S01]  /*1170*/  IMAD.X R13, RZ, RZ, R13, P1 ;  /* 0x000000ffff0d7224 */ /* 0x000fe200008e060d */
[----:B------:R-:W-:Y:S01]  /*1180*/  ISETP.NE.U32.AND P1, PT, R10, R15, PT ;  /* 0x0000000f0a00720c */ /* 0x000fe20003f25070 */
[----:B------:R-:W-:-:S03]  /*1190*/  IMAD.X R3, RZ, RZ, R3, P2 ;  /* 0x000000ffff037224 */ /* 0x000fc600010e0603 */
[----:B------:R-:W-:Y:S01]  /*11a0*/  ISETP.NE.AND.EX P1, PT, R13, RZ, PT, P1 ;  /* 0x000000ff0d00720c */ /* 0x000fe20003f25310 */
[----:B--2---:R0:W-:-:S12]  /*11b0*/  STS.U8 [R5], R8 ;  /* 0x0000000805007388 */ /* 0x0041d80000000000 */
[----:B------:R-:W-:Y:S05]  /*11c0*/  @P1 BRA `(.L_x_85) ;  /* 0xfffffffc00c01947 */ /* 0x000fea000383ffff */
.L_x_84:
[----:B------:R-:W-:Y:S05]  /*11d0*/  BSYNC.RECONVERGENT B1 ;  /* 0x0000000000017941 */ /* 0x000fea0003800200 */
.L_x_83:
[----:B------:R-:W-:Y:S05]  /*11e0*/  @!P0 BRA `(.L_x_79) ;  /* 0x00000000008c8947 */ /* 0x000fea0003800000 */
[----:B0-----:R-:W0:Y:S01]  /*11f0*/  S2R R8, SR_CgaCtaId ;  /* 0x0000000000087919 */ /* 0x001e220000008800 */
[----:B------:R-:W1:Y:S01]  /*1200*/  LDC.64 R6, c[0x0][0x3a8] ;  /* 0x0000ea00ff067b82 */ /* 0x000e620000000a00 */
[----:B------:R-:W-:-:S05]  /*1210*/  MOV R5, 0x400 ;  /* 0x0000040000057802 */ /* 0x000fca0000000f00 */
[----:B------:R-:W-:-:S05]  /*1220*/  VIADD R5, R5, 0x1001 ;  /* 0x0000100105057836 */ /* 0x000fca0000000000 */
[----:B0-----:R-:W-:-:S07]  /*1230*/  LEA R5, R8, R5, 0x18 ;  /* 0x0000000508057211 */ /* 0x001fce00078ec0ff */
.L_x_86:
[----:B0-----:R-:W-:Y:S02]  /*1240*/  IMAD.MOV.U32 R8, RZ, RZ, R4 ;  /* 0x000000ffff087224 */ /* 0x001fe400078e0004 */
[----:B------:R-:W-:Y:S02]  /*1250*/  IMAD.MOV.U32 R9, RZ, RZ, R3 ;  /* 0x000000ffff097224 */ /* 0x000fe400078e0003 */
[C---:B-1----:R-:W-:Y:S02]  /*1260*/  IMAD R10, R6.reuse, UR7, RZ ;  /* 0x00000007060a7c24 */ /* 0x042fe4000f8e02ff */
[----:B------:R-:W-:-:S04]  /*1270*/  IMAD.WIDE.U32 R8, R6, UR6, R8 ;  /* 0x0000000606087c25 */ /* 0x000fc8000f8e0008 */
[----:B------:R-:W-:Y:S01]  /*1280*/  IMAD R11, R7, UR6, R10 ;  /* 0x00000006070b7c24 */ /* 0x000fe2000f8e020a */
[----:B------:R-:W-:-:S04]  /*1290*/  IADD3 R16, P0, PT, R8, UR16, RZ ;  /* 0x0000001008107c10 */ /* 0x000fc8000ff1e0ff */
[----:B------:R-:W-:Y:S02]  /*12a0*/  IADD3.X R17, PT, PT, R9, UR17, R11, P0, !PT ;  /* 0x0000001109117c10 */ /* 0x000fe400087fe40b */
[----:B------:R-:W-:-:S03]  /*12b0*/  IADD3 R8, P0, PT, R16, UR11, RZ ;  /* 0x0000000b10087c10 */ /* 0x000fc6000ff1e0ff */
[----:B------:R-:W2:Y:S02]  /*12c0*/  LDG.E.U8 R16, desc[UR8][R16.64] ;  /* 0x0000000810107981 */ /* 0x000ea4000c1e1100 */
[----:B------:R-:W-:Y:S01]  /*12d0*/  IMAD.X R9, RZ, RZ, R17, P0 ;  /* 0x000000ffff097224 */ /* 0x000fe200000e0611 */
[----:B------:R-:W-:-:S04]  /*12e0*/  IADD3 R10, P0, PT, R8, UR11, RZ ;  /* 0x0000000b080a7c10 */ /* 0x000fc8000ff1e0ff */
[----:B------:R-:W3:Y:S01]  /*12f0*/  LDG.E.U8 R8, desc[UR8][R8.64] ;  /* 0x0000000808087981 */ /* 0x000ee2000c1e1100 */
[----:B------:R-:W-:Y:S01]  /*1300*/  IMAD.X R11, RZ, RZ, R9, P0 ;  /* 0x000000ffff0b7224 */ /* 0x000fe200000e0609 */
[----:B------:R-:W-:-:S04]  /*1310*/  IADD3 R14, P0, PT, R10, UR11, RZ ;  /* 0x0000000b0a0e7c10 */ /* 0x000fc8000ff1e0ff */
[----:B------:R-:W4:Y:S01]  /*1320*/  LDG.E.U8 R10, desc[UR8][R10.64] ;  /* 0x000000080a0a7981 */ /* 0x000f22000c1e1100 */
[----:B------:R-:W-:-:S06]  /*1330*/  IMAD.X R15, RZ, RZ, R11, P0 ;  /* 0x000000ffff0f7224 */ /* 0x000fcc00000e060b */
[----:B------:R-:W5:Y:S01]  /*1340*/  LDG.E.U8 R15, desc[UR8][R14.64] ;  /* 0x000000080e0f7981 */ /* 0x000f62000c1e1100 */
[----:B------:R-:W0:Y:S01]  /*1350*/  LDC R20, c[0x0][0x360] ;  /* 0x0000d800ff147b82 */ /* 0x000e220000000800 */
[----:B------:R-:W-:-:S04]  /*1360*/  IMAD.IADD R19, R5, 0x1, R4 ;  /* 0x0000000105137824 */ /* 0x000fc800078e0204 */
[----:B------:R-:W-:-:S04]  /*1370*/  VIADD R13, R19, UR11 ;  /* 0x0000000b130d7c36 */ /* 0x000fc80008000000 */
[----:B------:R-:W-:Y:S01]  /*1380*/  VIADD R18, R13, UR11 ;  /* 0x0000000b0d127c36 */ /* 0x000fe20008000000 */
[----:B0-----:R-:W-:-:S04]  /*1390*/  LEA R4, P0, R20, R4, 0x2 ;  /* 0x0000000414047211 */ /* 0x001fc800078010ff */
[----:B------:R-:W-:Y:S02]  /*13a0*/  LEA.HI.X R3, R20, R3, RZ, 0x2, P0 ;  /* 0x0000000314037211 */ /* 0x000fe400000f14ff */
[----:B------:R-:W-:-:S04]  /*13b0*/  ISETP.GE.U32.AND P0, PT, R4, R6, PT ;  /* 0x000000060400720c */ /* 0x000fc80003f06070 */
[----:B------:R-:W-:Y:S01]  /*13c0*/  ISETP.GE.AND.EX P0, PT, R3, R7, PT, P0 ;  /* 0x000000070300720c */ /* 0x000fe20003f06300 */
[----:B--2---:R0:W-:Y:S04]  /*13d0*/  STS.U8 [R19], R16 ;  /* 0x0000001013007388 */ /* 0x0041e80000000000 */
[----:B---3--:R0:W-:Y:S04]  /*13e0*/  STS.U8 [R19+UR11], R8 ;  /* 0x0000000813007988 */ /* 0x0081e8000800000b */
[----:B----4-:R0:W-:Y:S04]  /*13f0*/  STS.U8 [R13+UR11], R10 ;  /* 0x0000000a0d007988 */ /* 0x0101e8000800000b */
[----:B-----5:R0:W-:Y:S01]  /*1400*/  STS.U8 [R18+UR11], R15 ;  /* 0x0000000f12007988 */ /* 0x0201e2000800000b */
[----:B------:R-:W-:Y:S05]  /*1410*/  @!P0 BRA `(.L_x_86) ;  /* 0xfffffffc00888947 */ /* 0x000fea000383ffff */
.L_x_79:
[----:B------:R-:W-:Y:S05]  /*1420*/  BSYNC.RECONVERGENT B0 ;  /* 0x0000000000007941 */ /* 0x000fea0003800200 */
.L_x_78:
[----:B0-----:R-:W0:Y:S08]  /*1430*/  LDC.64 R4, c[0x0][0x3a8] ;  /* 0x0000ea00ff047b82 */ /* 0x001e300000000a00 */
[----:B------:R-:W-:Y:S01]  /*1440*/  BAR.SYNC.DEFER_BLOCKING 0x0 ;  /* 0x0000000000007b1d */ /* 0x000fe20000010000 */
[----:B0-----:R-:W-:-:S04]  /*1450*/  ISETP.GE.U32.AND P0, PT, R4, 0x1, PT ;  /* 0x000000010400780c */ /* 0x001fc80003f06070 */
[----:B------:R-:W-:-:S13]  /*1460*/  ISETP.GE.AND.EX P0, PT, R5, RZ, PT, P0 ;  /* 0x000000ff0500720c */ /* 0x000fda0003f06300 */
[----:B------:R-:W-:Y:S05]  /*1470*/  @!P0 EXIT ;  /* 0x000000000000894d */ /* 0x000fea0003800000 */
[----:B------:R-:W-:Y:S01]  /*1480*/  ISETP.GE.U32.AND P0, PT, R4, 0x4, PT ;  /* 0x000000040400780c */ /* 0x000fe20003f06070 */
[----:B------:R-:W-:Y:S01]  /*1490*/  VIADD R3, R2, 0x1 ;  /* 0x0000000102037836 */ /* 0x000fe20000000000 */
[----:B------:R-:W-:Y:S01]  /*14a0*/  LOP3.LUT R7, R4, 0x3, RZ, 0xc0, !PT ;  /* 0x0000000304077812 */ /* 0x000fe200078ec0ff */
[----:B--2---:R-:W-:Y:S01]  /*14b0*/  IMAD.MOV.U32 R8, RZ, RZ, RZ ;  /* 0x000000ffff087224 */ /* 0x004fe200078e00ff */
[----:B------:R-:W-:Y:S01]  /*14c0*/  ISETP.GE.U32.AND.EX P0, PT, R5, RZ, PT, P0 ;  /* 0x000000ff0500720c */ /* 0x000fe20003f06100 */
[----:B------:R-:W-:-:S12]  /*14d0*/  VIADD R5, R2, 0x1 ;  /* 0x0000000102057836 */ /* 0x000fd80000000000 */
[----:B------:R-:W-:Y:S05]  /*14e0*/  @!P0 BRA `(.L_x_87) ;  /* 0x0000001000908947 */ /* 0x000fea0003800000 */
[----:B------:R-:W0:Y:S01]  /*14f0*/  S2UR UR5, SR_CgaCtaId ;  /* 0x00000000000579c3 */ /* 0x000e220000008800 */
[----:B------:R-:W-:Y:S02]  /*1500*/  UMOV UR4, 0x400 ;  /* 0x0000040000047882 */ /* 0x000fe40000000000 */
[----:B------:R-:W-:Y:S02]  /*1510*/  UIADD3 UR6, UPT, UPT, UR4, 0x4004, URZ ;  /* 0x0000400404067890 */ /* 0x000fe4000fffe0ff */
[----:B------:R-:W-:Y:S02]  /*1520*/  UIADD3 UR7, UPT, UPT, UR4, 0x2002, URZ ;  /* 0x0000200204077890 */ /* 0x000fe4000fffe0ff */
[----:B------:R-:W-:Y:S02]  /*1530*/  UIADD3 UR4, UPT, UPT, UR4, 0x1001, URZ ;  /* 0x0000100104047890 */ /* 0x000fe4000fffe0ff */
[----:B0-----:R-:W-:Y:S02]  /*1540*/  ULEA UR8, UR5, UR6, 0x18 ;  /* 0x0000000605087291 */ /* 0x001fe4000f8ec0ff */
[----:B------:R-:W-:-:S02]  /*1550*/  ULEA UR7, UR5, UR7, 0x18 ;  /* 0x0000000705077291 */ /* 0x000fc4000f8ec0ff */
[----:B------:R-:W-:Y:S02]  /*1560*/  ULEA UR6, UR5, UR4, 0x18 ;  /* 0x0000000405067291 */ /* 0x000fe4000f8ec0ff */
[----:B------:R-:W-:Y:S01]  /*1570*/  IMAD.U32 R9, RZ, RZ, UR8 ;  /* 0x00000008ff097e24 */ /* 0x000fe2000f8e00ff */
[----:B------:R-:W-:Y:S01]  /*1580*/  UMOV UR4, URZ ;  /* 0x000000ff00047c82 */ /* 0x000fe20008000000 */
[----:B------:R-:W-:Y:S01]  /*1590*/  IMAD.U32 R8, RZ, RZ, UR7 ;  /* 0x00000007ff087e24 */ /* 0x000fe2000f8e00ff */
[----:B------:R-:W-:-:S07]  /*15a0*/  UMOV UR5, URZ ;  /* 0x000000ff00057c82 */ /* 0x000fce0008000000 */
.L_x_112:
[----:B------:R-:W0:Y:S01]  /*15b0*/  LDCU.64 UR8, c[0x0][0x388] ;  /* 0x00007100ff0877ac */ /* 0x000e220008000a00 */
[----:B------:R-:W-:Y:S01]  /*15c0*/  BSSY.RECONVERGENT B0, `(.L_x_88) ;  /* 0x0000040000007945 */ /* 0x000fe20003800200 */
[----:B------:R-:W-:Y:S01]  /*15d0*/  UIADD3 UR7, UPT, UPT, UR6, UR4, URZ ;  /* 0x0000000406077290 */ /* 0x000fe2000fffe0ff */
[----:B0-----:R-:W-:-:S04]  /*15e0*/  ISETP.GE.U32.AND P0, PT, R2, UR8, PT ;  /* 0x0000000802007c0c */ /* 0x001fc8000bf06070 */
[----:B------:R-:W-:-:S13]  /*15f0*/  ISETP.GE.U32.AND.EX P0, PT, RZ, UR9, PT, P0 ;  /* 0x00000009ff007c0c */ /* 0x000fda000bf06100 */
[----:B------:R-:W-:Y:S05]  /*1600*/  @P0 BRA `(.L_x_89) ;  /* 0x0000000000ec0947 */ /* 0x000fea0003800000 */
[----:B------:R-:W0:Y:S01]  /*1610*/  LDS.U8 R10, [UR7] ;  /* 0x00000007ff0a7984 */ /* 0x000e220008000000 */
[----:B------:R-:W-:Y:S02]  /*1620*/  IMAD.MOV.U32 R4, RZ, RZ, R5 ;  /* 0x000000ffff047224 */ /* 0x000fe400078e0005 */
[----:B------:R-:W-:Y:S02]  /*1630*/  IMAD.MOV.U32 R15, RZ, RZ, R2 ;  /* 0x000000ffff0f7224 */ /* 0x000fe400078e0002 */
[----:B------:R-:W-:-:S07]  /*1640*/  IMAD.MOV.U32 R11, RZ, RZ, RZ ;  /* 0x000000ffff0b7224 */ /* 0x000fce00078e00ff */
.L_x_93:
[C---:B------:R-:W-:Y:S01]  /*1650*/  IMAD R18, R4.reuse, 0x2, R9 ;  /* 0x0000000204127824 */ /* 0x040fe200078e0209 */
[----:B------:R-:W1:Y:S01]  /*1660*/  LDC.U16 R13, c[0x0][0x3a2] ;  /* 0x0000e880ff0d7b82 */ /* 0x000e620000000400 */
[----:B------:R-:W-:Y:S01]  /*1670*/  IMAD R19, R4, 0x2, R8 ;  /* 0x0000000204137824 */ /* 0x000fe200078e0208 */
[----:B------:R-:W2:Y:S01]  /*1680*/  S2R R14, SR_CgaCtaId ;  /* 0x00000000000e7919 */ /* 0x000ea20000008800 */
[----:B------:R-:W3:Y:S01]  /*1690*/  LDCU.64 UR8, c[0x0][0x388] ;  /* 0x00007100ff0877ac */ /* 0x000ee20008000a00 */
[----:B------:R-:W-:Y:S01]  /*16a0*/  BSSY.RECONVERGENT B1, `(.L_x_90) ;  /* 0x000002f000017945 */ /* 0x000fe20003800200 */
[----:B------:R-:W4:Y:S03]  /*16b0*/  LDS.U16 R17, [R18] ;  /* 0x0000000012117984 */ /* 0x000f260000000400 */
[----:B------:R-:W5:Y:S01]  /*16c0*/  LDC.U16 R4, c[0x0][0x3a0] ;  /* 0x0000e800ff047b82 */ /* 0x000f620000000400 */
[----:B------:R-:W3:Y:S01]  /*16d0*/  LDS.U16 R6, [R19] ;  /* 0x0000000013067984 */ /* 0x000ee20000000400 */
[----:B-1----:R-:W-:-:S05]  /*16e0*/  IMAD.MOV R13, RZ, RZ, -R13 ;  /* 0x000000ffff0d7224 */ /* 0x002fca00078e0a0d */
[----:B------:R-:W-:Y:S01]  /*16f0*/  PRMT R13, R13, 0x7710, RZ ;  /* 0x000077100d0d7816 */ /* 0x000fe200000000ff */
[----:B-----5:R-:W-:-:S05]  /*1700*/  IMAD.MOV R4, RZ, RZ, -R4 ;  /* 0x000000ffff047224 */ /* 0x020fca00078e0a04 */
[----:B------:R-:W-:-:S05]  /*1710*/  PRMT R16, R4, 0x7710, RZ ;  /* 0x0000771004107816 */ /* 0x000fca00000000ff */
[----:B----4-:R-:W-:Y:S01]  /*1720*/  IMAD.IADD R4, R17, 0x1, R16 ;  /* 0x0000000111047824 */ /* 0x010fe200078e0210 */
[----:B------:R-:W-:Y:S01]  /*1730*/  MOV R17, 0x400 ;  /* 0x0000040000117802 */ /* 0x000fe20000000f00 */
[----:B---3--:R-:W-:-:S05]  /*1740*/  IMAD.IADD R6, R6, 0x1, R13 ;  /* 0x0000000106067824 */ /* 0x008fca00078e020d */
[----:B------:R-:W-:Y:S02]  /*1750*/  VIMNMX.S16x2 R4, PT, PT, R4, R6, !PT ;  /* 0x0000000604047248 */ /* 0x000fe40007fe0300 */
[----:B--2---:R-:W-:-:S03]  /*1760*/  LEA R6, R14, R17, 0x18 ;  /* 0x000000110e067211 */ /* 0x004fc600078ec0ff */
[----:B------:R1:W-:Y:S02]  /*1770*/  STS.U16 [R19], R4 ;  /* 0x0000000413007388 */ /* 0x0003e40000000400 */
[----:B------:R-:W-:Y:S01]  /*1780*/  IMAD.IADD R6, R6, 0x1, R15 ;  /* 0x0000000106067824 */ /* 0x000fe200078e020f */
[----:B------:R-:W-:Y:S01]  /*1790*/  IADD3 R15, P2, PT, R15, UR11, RZ ;  /* 0x0000000b0f0f7c10 */ /* 0x000fe2000ff5e0ff */
[----:B------:R-:W2:Y:S04]  /*17a0*/  LDS.U16 R18, [R18+-0x2] ;  /* 0xfffffe0012127984 */ /* 0x000ea80000000400 */
[----:B------:R-:W0:Y:S01]  /*17b0*/  LDS.U8 R21, [R6] ;  /* 0x0000000006157984 */ /* 0x000e220000000000 */
[----:B------:R-:W-:Y:S01]  /*17c0*/  IMAD.X R11, RZ, RZ, R11, P2 ;  /* 0x000000ffff0b7224 */ /* 0x000fe200010e060b */
[----:B------:R-:W-:Y:S01]  /*17d0*/  ISETP.GT.U32.AND P2, PT, R0, R3, PT ;  /* 0x000000030000720c */ /* 0x000fe20003f44070 */
[----:B-1----:R-:W-:Y:S01]  /*17e0*/  IMAD.MOV.U32 R19, RZ, RZ, 0x2 ;  /* 0x00000002ff137424 */ /* 0x002fe200078e00ff */
[----:B------:R-:W-:-:S02]  /*17f0*/  PRMT R4, R4, 0x9910, RZ ;  /* 0x0000991004047816 */ /* 0x000fc400000000ff */
[----:B------:R-:W-:Y:S02]  /*1800*/  ISETP.GT.U32.AND.EX P2, PT, R12, RZ, PT, P2 ;  /* 0x000000ff0c00720c */ /* 0x000fe40003f44120 */
[----:B--2---:R-:W-:Y:S02]  /*1810*/  PRMT R20, R18, 0x9910, RZ ;  /* 0x0000991012147816 */ /* 0x004fe400000000ff */
[----:B0-----:R-:W-:-:S03]  /*1820*/  ISETP.NE.AND P1, PT, R21, R10, PT ;  /* 0x0000000a1500720c */ /* 0x001fc60003f25270 */
[----:B------:R-:W-:Y:S01]  /*1830*/  IMAD.MOV.U32 R21, RZ, RZ, R20 ;  /* 0x000000ffff157224 */ /* 0x000fe200078e0014 */
[----:B------:R-:W-:Y:S02]  /*1840*/  SEL R20, RZ, 0xffffffff, !P1 ;  /* 0xffffffffff147807 */ /* 0x000fe40004800000 */
[----:B------:R-:W-:Y:S02]  /*1850*/  ISETP.GE.U32.AND P1, PT, R15, UR8, PT ;  /* 0x000000080f007c0c */ /* 0x000fe4000bf26070 */
[----:B------:R-:W-:Y:S02]  /*1860*/  ISETP.NE.AND P3, PT, R21, R20, PT ;  /* 0x000000141500720c */ /* 0x000fe40003f65270 */
[----:B------:R-:W-:Y:S02]  /*1870*/  ISETP.GE.AND.EX P1, PT, R11, UR9, PT, P1 ;  /* 0x000000090b007c0c */ /* 0x000fe4000bf26310 */
[----:B------:R-:W-:-:S04]  /*1880*/  SEL R19, R19, 0xfffffffe, !P3 ;  /* 0xfffffffe13137807 */ /* 0x000fc80005800000 */
[----:B------:R-:W-:Y:S01]  /*1890*/  VIMNMX.RELU R19, PT, PT, R19, R4, !PT ;  /* 0x0000000413137248 */ /* 0x000fe20007fe1100 */
[----:B------:R-:W-:Y:S06]  /*18a0*/  @!P2 BRA `(.L_x_91) ;  /* 0x000000000038a947 */ /* 0x000fec0003800000 */
[----:B------:R-:W-:Y:S02]  /*18b0*/  VIADD R21, R17, 0x6008 ;  /* 0x0000600811157836 */ /* 0x000fe40000000000 */
[----:B------:R-:W-:Y:S02]  /*18c0*/  IMAD.IADD R16, R19, 0x1, R16 ;  /* 0x0000000113107824 */ /* 0x000fe400078e0210 */
[----:B------:R-:W-:Y:S01]  /*18d0*/  IMAD.MOV.U32 R17, RZ, RZ, R3 ;  /* 0x000000ffff117224 */ /* 0x000fe200078e0003 */
[----:B------:R-:W-:-:S07]  /*18e0*/  LEA R14, R14, R21, 0x18 ;  /* 0x000000150e0e7211 */ /* 0x000fce00078ec0ff */
.L_x_92:
[----:B------:R-:W-:Y:S01]  /*18f0*/  IMAD R6, R17, 0x4, R14 ;  /* 0x0000000411067824 */ /* 0x000fe200078e020e */
[----:B------:R-:W-:-:S04]  /*1900*/  PRMT R19, R16, 0x9910, RZ ;  /* 0x0000991010137816 */ /* 0x000fc800000000ff */
[----:B------:R-:W0:Y:S02]  /*1910*/  LDS.S16 R4, [R6] ;  /* 0x0000000006047984 */ /* 0x000e240000000600 */
[----:B0-----:R-:W-:-:S13]  /*1920*/  ISETP.GE.AND P2, PT, R4, R19, PT ;  /* 0x000000130400720c */ /* 0x001fda0003f46270 */
[----:B------:R-:W-:Y:S05]  /*1930*/  @P2 BRA `(.L_x_91) ;  /* 0x0000000000142947 */ /* 0x000fea0003800000 */
[----:B------:R-:W-:Y:S01]  /*1940*/  VIADD R17, R17, 0x1 ;  /* 0x0000000111117836 */ /* 0x000fe20000000000 */
[----:B------:R0:W-:Y:S01]  /*1950*/  ATOMS.MAX.S32 RZ, [R6], R19 ;  /* 0x0000001306ff738c */ /* 0x0001e20001000200 */
[----:B------:R-:W-:-:S03]  /*1960*/  IMAD.IADD R16, R13, 0x1, R16 ;  /* 0x000000010d107824 */ /* 0x000fc600078e0210 */
[----:B------:R-:W-:-:S13]  /*1970*/  ISETP.GE.U32.AND P2, PT, R17, R0, PT ;  /* 0x000000001100720c */ /* 0x000fda0003f46070 */
[----:B0-----:R-:W-:Y:S05]  /*1980*/  @!P2 BRA `(.L_x_92) ;  /* 0xfffffffc00d8a947 */ /* 0x001fea000383ffff */
.L_x_91:
[----:B------:R-:W-:Y:S05]  /*1990*/  BSYNC.RECONVERGENT B1 ;  /* 0x0000000000017941 */ /* 0x000fea0003800200 */
.L_x_90:
[----:B------:R-:W-:Y:S01]  /*19a0*/  VIADD R4, R15, 0x1 ;  /* 0x000000010f047836 */ /* 0x000fe20000000000 */
[----:B------:R-:W-:Y:S06]  /*19b0*/  @!P1 BRA `(.L_x_93) ;  /* 0xfffffffc00249947 */ /* 0x000fec000383ffff */
.L_x_89:
[----:B------:R-:W-:Y:S05]  /*19c0*/  BSYNC.RECONVERGENT B0 ;  /* 0x0000000000007941 */ /* 0x000fea0003800200 */
.L_x_88:
[----:B------:R-:W-:Y:S06]  /*19d0*/  BAR.SYNC.DEFER_BLOCKING 0x0 ;  /* 0x0000000000007b1d */ /* 0x000fec0000010000 */
[----:B------:R-:W-:Y:S04]  /*19e0*/  BSSY.RECONVERGENT B0, `(.L_x_94) ;  /* 0x0000042000007945 */ /* 0x000fe80003800200 */
[----:B------:R-:W-:Y:S05]  /*19f0*/  @P0 BRA `(.L_x_95) ;  /* 0x0000000400000947 */ /* 0x000fea0003800000 */
[----:B------:R-:W0:Y:S01]  /*1a00*/  LDS.U8 R10, [UR7+0x1] ;  /* 0x00000107ff0a7984 */ /* 0x000e220008000000 */
[----:B------:R-:W-:Y:S02]  /*1a10*/  IMAD.MOV.U32 R4, RZ, RZ, R5 ;  /* 0x000000ffff047224 */ /* 0x000fe400078e0005 */
[----:B------:R-:W-:Y:S02]  /*1a20*/  IMAD.MOV.U32 R15, RZ, RZ, R2 ;  /* 0x000000ffff0f7224 */ /* 0x000fe400078e0002 */
[----:B------:R-:W-:-:S07]  /*1a30*/  IMAD.MOV.U32 R11, RZ, RZ, RZ ;  /* 0x000000ffff0b7224 */ /* 0x000fce00078e00ff */
.L_x_99:
[----:B------:R-:W1:Y:S01]  /*1a40*/  S2R R14, SR_CgaCtaId ;  /* 0x00000000000e7919 */ /* 0x000e620000008800 */
[----:B------:R-:W-:Y:S01]  /*1a50*/  MOV R17, 0x400 ;  /* 0x0000040000117802 */ /* 0x000fe20000000f00 */
[----:B------:R-:W2:Y:S01]  /*1a60*/  LDCU.64 UR8, c[0x0][0x388] ;  /* 0x00007100ff0877ac */ /* 0x000ea20008000a00 */
[----:B------:R-:W-:Y:S03]  /*1a70*/  BSSY.RECONVERGENT B1, `(.L_x_96) ;  /* 0x0000036000017945 */ /* 0x000fe60003800200 */
[C---:B------:R-:W-:Y:S02]  /*1a80*/  VIADD R9, R17.reuse, 0x4004 ;  /* 0x0000400411097836 */ /* 0x040fe40000000000 */
[----:B------:R-:W-:-:S03]  /*1a90*/  VIADD R13, R17, 0x2002 ;  /* 0x00002002110d7836 */ /* 0x000fc60000000000 */
[C---:B-1----:R-:W-:Y:S02]  /*1aa0*/  LEA R9, R14.reuse, R9, 0x18 ;  /* 0x000000090e097211 */ /* 0x042fe400078ec0ff */
[----:B------:R-:W-:Y:S02]  /*1ab0*/  LEA R8, R14, R13, 0x18 ;  /* 0x0000000d0e087211 */ /* 0x000fe400078ec0ff */
[----:B------:R-:W1:Y:S01]  /*1ac0*/  LDC.U16 R13, c[0x0][0x3a2] ;  /* 0x0000e880ff0d7b82 */ /* 0x000e620000000400 */
[C---:B------:R-:W-:Y:S02]  /*1ad0*/  IMAD R18, R4.reuse, 0x2, R9 ;  /* 0x0000000204127824 */ /* 0x040fe400078e0209 */
[----:B------:R-:W-:-:S03]  /*1ae0*/  IMAD R20, R4, 0x2, R8 ;  /* 0x0000000204147824 */ /* 0x000fc600078e0208 */
[----:B------:R-:W3:Y:S02]  /*1af0*/  LDS.U16 R19, [R18] ;  /* 0x0000000012137984 */ /* 0x000ee40000000400 */
[----:B------:R-:W4:Y:S02]  /*1b00*/  LDC.U16 R4, c[0x0][0x3a0] ;  /* 0x0000e800ff047b82 */ /* 0x000f240000000400 */
[----:B------:R-:W5:Y:S01]  /*1b10*/  LDS.U16 R6, [R20] ;  /* 0x0000000014067984 */ /* 0x000f620000000400 */
[----:B-1----:R-:W-:-:S05]  /*1b20*/  IMAD.MOV R13, RZ, RZ, -R13 ;  /* 0x000000ffff0d7224 */ /* 0x002fca00078e0a0d */
[----:B------:R-:W-:Y:S01]  /*1b30*/  PRMT R13, R13, 0x7710, RZ ;  /* 0x000077100d0d7816 */ /* 0x000fe200000000ff */
[----:B----4-:R-:W-:-:S05]  /*1b40*/  IMAD.MOV R4, RZ, RZ, -R4 ;  /* 0x000000ffff047224 */ /* 0x010fca00078e0a04 */
[----:B------:R-:W-:-:S05]  /*1b50*/  PRMT R16, R4, 0x7710, RZ ;  /* 0x0000771004107816 */ /* 0x000fca00000000ff */
[----:B---3--:R-:W-:Y:S02]  /*1b60*/  IMAD.IADD R4, R19, 0x1, R16 ;  /* 0x0000000113047824 */ /* 0x008fe400078e0210 */
[----:B-----5:R-:W-:-:S05]  /*1b70*/  IMAD.IADD R6, R6, 0x1, R13 ;  /* 0x0000000106067824 */ /* 0x020fca00078e020d */
[----:B------:R-:W-:Y:S02]  /*1b80*/  VIMNMX.S16x2 R6, PT, PT, R4, R6, !PT ;  /* 0x0000000604067248 */ /* 0x000fe40007fe0300 */
[----:B------:R-:W-:Y:S02]  /*1b90*/  LEA R4, R14, R17, 0x18 ;  /* 0x000000110e047211 */ /* 0x000fe400078ec0ff */
[----:B------:R-:W-:-:S03]  /*1ba0*/  PRMT R19, R6, 0x7610, R19 ;  /* 0x0000761006137816 */ /* 0x000fc60000000013 */
[----:B------:R-:W-:Y:S01]  /*1bb0*/  IMAD.IADD R4, R4, 0x1, R15 ;  /* 0x0000000104047824 */ /* 0x000fe200078e020f */
[----:B------:R-:W-:Y:S01]  /*1bc0*/  IADD3 R15, P2, PT, R15, UR11, RZ ;  /* 0x0000000b0f0f7c10 */ /* 0x000fe2000ff5e0ff */
[----:B------:R-:W-:Y:S04]  /*1bd0*/  STS.U16 [R20], R19 ;  /* 0x0000001314007388 */ /* 0x000fe80000000400 */
[----:B------:R-:W1:Y:S01]  /*1be0*/  LDS.U16 R18, [R18+-0x2] ;  /* 0xfffffe0012127984 */ /* 0x000e620000000400 */
[----:B------:R-:W-:Y:S01]  /*1bf0*/  IMAD.X R11, RZ, RZ, R11, P2 ;  /* 0x000000ffff0b7224 */ /* 0x000fe200010e060b */
[----:B------:R-:W-:Y:S02]  /*1c00*/  ISETP.GT.U32.AND P2, PT, R0, R3, PT ;  /* 0x000000030000720c */ /* 0x000fe40003f44070 */
[----:B------:R3:W0:Y:S02]  /*1c10*/  LDS.U8 R21, [R4] ;  /* 0x0000000004157984 */ /* 0x0006240000000000 */
[----:B------:R-:W-:-:S02]  /*1c20*/  ISETP.GT.U32.AND.EX P2, PT, R12, RZ, PT, P2 ;  /* 0x000000ff0c00720c */ /* 0x000fc40003f44120 */
[----:B---3--:R-:W-:Y:S01]  /*1c30*/  PRMT R4, R19, 0x9910, RZ ;  /* 0x0000991013047816 */ /* 0x008fe200000000ff */
[----:B------:R-:W-:Y:S01]  /*1c40*/  IMAD.MOV.U32 R19, RZ, RZ, 0x2 ;  /* 0x00000002ff137424 */ /* 0x000fe200078e00ff */
[----:B-1----:R-:W-:Y:S02]  /*1c50*/  PRMT R6, R18, 0x9910, RZ ;  /* 0x0000991012067816 */ /* 0x002fe400000000ff */
[----:B0-----:R-:W-:-:S03]  /*1c60*/  ISETP.NE.AND P1, PT, R21, R10, PT ;  /* 0x0000000a1500720c */ /* 0x001fc60003f25270 */
[----:B------:R-:W-:Y:S01]  /*1c70*/  IMAD.MOV.U32 R21, RZ, RZ, R6 ;  /* 0x000000ffff157224 */ /* 0x000fe200078e0006 */
[----:B------:R-:W-:Y:S02]  /*1c80*/  SEL R6, RZ, 0xffffffff, !P1 ;  /* 0xffffffffff067807 */ /* 0x000fe40004800000 */
[----:B--2---:R-:W-:Y:S02]  /*1c90*/  ISETP.GE.U32.AND P1, PT, R15, UR8, PT ;  /* 0x000000080f007c0c */ /* 0x004fe4000bf26070 */
        /* <DEDUP_REMOVED lines=9> */
.L_x_98:
        /* <DEDUP_REMOVED lines=10> */
.L_x_97:
[----:B------:R-:W-:Y:S05]  /*1dd0*/  BSYNC.RECONVERGENT B1 ;  /* 0x0000000000017941 */ /* 0x000fea0003800200 */
.L_x_96:
[----:B------:R-:W-:Y:S01]  /*1de0*/  VIADD R4, R15, 0x1 ;  /* 0x000000010f047836 */ /* 0x000fe20000000000 */
[----:B------:R-:W-:Y:S06]  /*1df0*/  @!P1 BRA `(.L_x_99) ;  /* 0xfffffffc00109947 */ /* 0x000fec000383ffff */
.L_x_95:
[----:B------:R-:W-:Y:S05]  /*1e00*/  BSYNC.RECONVERGENT B0 ;  /* 0x0000000000007941 */ /* 0x000fea0003800200 */
.L_x_94:
[----:B------:R-:W-:Y:S06]  /*1e10*/  BAR.SYNC.DEFER_BLOCKING 0x0 ;  /* 0x0000000000007b1d */ /* 0x000fec0000010000 */
[----:B------:R-:W-:Y:S04]  /*1e20*/  BSSY.RECONVERGENT B0, `(.L_x_100) ;  /* 0x0000042000007945 */ /* 0x000fe80003800200 */
[----:B------:R-:W-:Y:S05]  /*1e30*/  @P0 BRA `(.L_x_101) ;  /* 0x0000000400000947 */ /* 0x000fea0003800000 */
[----:B------:R-:W0:Y:S01]  /*1e40*/  LDS.U8 R10, [UR7+0x2] ;  /* 0x00000207ff0a7984 */ /* 0x000e220008000000 */
[----:B------:R-:W-:Y:S02]  /*1e50*/  IMAD.MOV.U32 R4, RZ, RZ, R5 ;  /* 0x000000ffff047224 */ /* 0x000fe400078e0005 */
[----:B------:R-:W-:Y:S02]  /*1e60*/  IMAD.MOV.U32 R15, RZ, RZ, R2 ;  /* 0x000000ffff0f7224 */ /* 0x000fe400078e0002 */
[----:B------:R-:W-:-:S07]  /*1e70*/  IMAD.MOV.U32 R11, RZ, RZ, RZ ;  /* 0x000000ffff0b7224 */ /* 0x000fce00078e00ff */
.L_x_105:
        /* <DEDUP_REMOVED lines=47> */
.L_x_104:
        /* <DEDUP_REMOVED lines=10> */
.L_x_103:
[----:B------:R-:W-:Y:S05]  /*2210*/  BSYNC.RECONVERGENT B1 ;  /* 0x0000000000017941 */ /* 0x000fea0003800200 */
.L_x_102:
[----:B------:R-:W-:Y:S01]  /*2220*/  VIADD R4, R15, 0x1 ;  /* 0x000000010f047836 */ /* 0x000fe20000000000 */
[----:B------:R-:W-:Y:S06]  /*2230*/  @!P1 BRA `(.L_x_105) ;  /* 0xfffffffc00109947 */ /* 0x000fec000383ffff */
.L_x_101:
[----:B------:R-:W-:Y:S05]  /*2240*/  BSYNC.RECONVERGENT B0 ;  /* 0x0000000000007941 */ /* 0x000fea0003800200 */
.L_x_100:
[----:B------:R-:W-:Y:S06]  /*2250*/  BAR.SYNC.DEFER_BLOCKING 0x0 ;  /* 0x0000000000007b1d */ /* 0x000fec0000010000 */
[----:B------:R-:W-:Y:S04]  /*2260*/  BSSY.RECONVERGENT B0, `(.L_x_106) ;  /* 0x0000042000007945 */ /* 0x000fe80003800200 */
[----:B------:R-:W-:Y:S05]  /*2270*/  @P0 BRA `(.L_x_107) ;  /* 0x0000000400000947 */ /* 0x000fea0003800000 */
[----:B------:R-:W0:Y:S01]  /*2280*/  LDS.U8 R10, [UR7+0x3] ;  /* 0x00000307ff0a7984 */ /* 0x000e220008000000 */
[----:B------:R-:W-:Y:S02]  /*2290*/  IMAD.MOV.U32 R4, RZ, RZ, R5 ;  /* 0x000000ffff047224 */ /* 0x000fe400078e0005 */
[----:B------:R-:W-:Y:S02]  /*22a0*/  IMAD.MOV.U32 R15, RZ, RZ, R2 ;  /* 0x000000ffff0f7224 */ /* 0x000fe400078e0002 */
[----:B------:R-:W-:-:S07]  /*22b0*/  IMAD.MOV.U32 R11, RZ, RZ, RZ ;  /* 0x000000ffff0b7224 */ /* 0x000fce00078e00ff */
.L_x_111:
        /* <DEDUP_REMOVED lines=47> */
.L_x_110:
        /* <DEDUP_REMOVED lines=10> */
.L_x_109:
[----:B------:R-:W-:Y:S05]  /*2650*/  BSYNC.RECONVERGENT B1 ;  /* 0x0000000000017941 */ /* 0x000fea0003800200 */
.L_x_108:
[----:B------:R-:W-:Y:S01]  /*2660*/  VIADD R4, R15, 0x1 ;  /* 0x000000010f047836 */ /* 0x000fe20000000000 */
[----:B------:R-:W-:Y:S06]  /*2670*/  @!P0 BRA `(.L_x_111) ;  /* 0xfffffffc00108947 */ /* 0x000fec000383ffff */
.L_x_107:
[----:B------:R-:W-:Y:S05]  /*2680*/  BSYNC.RECONVERGENT B0 ;  /* 0x0000000000007941 */ /* 0x000fea0003800200 */
.L_x_106:
[----:B------:R-:W0:Y:S01]  /*2690*/  LDC.64 R10, c[0x0][0x3a8] ;  /* 0x0000ea00ff0a7b82 */ /* 0x000e220000000a00 */
[----:B------:R-:W-:-:S04]  /*26a0*/  UIADD3 UR4, UP0, UPT, UR4, 0x4, URZ ;  /* 0x0000000404047890 */ /* 0x000fc8000ff1e0ff */
[----:B------:R-:W-:Y:S01]  /*26b0*/  UIADD3.X UR5, UPT, UPT, URZ, UR5, URZ, UP0, !UPT ;  /* 0x00000005ff057290 */ /* 0x000fe200087fe4ff */
[----:B0-----:R-:W-:Y:S02]  /*26c0*/  LOP3.LUT R4, R10, 0xfffffffc, RZ, 0xc0, !PT ;  /* 0xfffffffc0a047812 */ /* 0x001fe400078ec0ff */
[----:B------:R-:W-:Y:S01]  /*26d0*/  LOP3.LUT R6, R11, 0x7fffffff, RZ, 0xc0, !PT ;  /* 0x7fffffff0b067812 */ /* 0x000fe200078ec0ff */
[----:B------:R-:W-:Y:S01]  /*26e0*/  BAR.SYNC.DEFER_BLOCKING 0x0 ;  /* 0x0000000000007b1d */ /* 0x000fe20000010000 */
[----:B------:R-:W-:-:S04]  /*26f0*/  ISETP.NE.U32.AND P0, PT, R4, UR4, PT ;  /* 0x0000000404007c0c */ /* 0x000fc8000bf05070 */
[----:B------:R-:W-:-:S13]  /*2700*/  ISETP.NE.AND.EX P0, PT, R6, UR5, PT, P0 ;  /* 0x0000000506007c0c */ /* 0x000fda000bf05300 */
[----:B------:R-:W-:Y:S05]  /*2710*/  @P0 BRA `(.L_x_112) ;  /* 0xffffffec00a40947 */ /* 0x000fea000383ffff */
[----:B------:R-:W-:-:S07]  /*2720*/  IMAD.MOV.U32 R8, RZ, RZ, R4 ;  /* 0x000000ffff087224 */ /* 0x000fce00078e0004 */
.L_x_87:
[----:B------:R-:W-:-:S04]  /*2730*/  ISETP.NE.U32.AND P0, PT, R7, RZ, PT ;  /* 0x000000ff0700720c */ /* 0x000fc80003f05070 */
[----:B------:R-:W-:-:S13]  /*2740*/  ISETP.NE.AND.EX P0, PT, RZ, RZ, PT, P0 ;  /* 0x000000ffff00720c */ /* 0x000fda0003f05300 */
[----:B------:R-:W-:Y:S05]  /*2750*/  @!P0 EXIT ;  /* 0x000000000000894d */ /* 0x000fea0003800000 */
[----:B------:R-:W0:Y:S01]  /*2760*/  S2UR UR6, SR_CgaCtaId ;  /* 0x00000000000679c3 */ /* 0x000e220000008800 */
[----:B------:R-:W-:Y:S02]  /*2770*/  UMOV UR4, 0x400 ;  /* 0x0000040000047882 */ /* 0x000fe40000000000 */
[----:B------:R-:W-:Y:S02]  /*2780*/  UIADD3 UR5, UPT, UPT, UR4, 0x6008, URZ ;  /* 0x0000600804057890 */ /* 0x000fe4000fffe0ff */
[----:B------:R-:W-:Y:S02]  /*2790*/  UIADD3 UR7, UPT, UPT, UR4, 0x1001, URZ ;  /* 0x0000100104077890 */ /* 0x000fe4000fffe0ff */
[----:B------:R-:W-:Y:S02]  /*27a0*/  UIADD3 UR8, UPT, UPT, UR4, 0x4004, URZ ;  /* 0x0000400404087890 */ /* 0x000fe4000fffe0ff */
[----:B------:R-:W-:Y:S02]  /*27b0*/  UIADD3 UR4, UPT, UPT, UR4, 0x2002, URZ ;  /* 0x0000200204047890 */ /* 0x000fe4000fffe0ff */
[----:B0-----:R-:W-:-:S02]  /*27c0*/  ULEA UR5, UR6, UR5, 0x18 ;  /* 0x0000000506057291 */ /* 0x001fc4000f8ec0ff */
[----:B------:R-:W-:Y:S02]  /*27d0*/  ULEA UR7, UR6, UR7, 0x18 ;  /* 0x0000000706077291 */ /* 0x000fe4000f8ec0ff */
[----:B------:R-:W-:Y:S02]  /*27e0*/  ULEA UR8, UR6, UR8, 0x18 ;  /* 0x0000000806087291 */ /* 0x000fe4000f8ec0ff */
[----:B------:R-:W-:Y:S01]  /*27f0*/  LEA R13, R2, UR5, 0x2 ;  /* 0x00000005020d7c11 */ /* 0x000fe2000f8e10ff */
[----:B------:R-:W-:Y:S01]  /*2800*/  ULEA UR6, UR6, UR4, 0x18 ;  /* 0x0000000406067291 */ /* 0x000fe2000f8ec0ff */
[----:B------:R-:W-:Y:S02]  /*2810*/  UMOV UR5, URZ ;  /* 0x000000ff00057c82 */ /* 0x000fe40008000000 */
[----:B------:R-:W-:Y:S01]  /*2820*/  UMOV UR4, URZ ;  /* 0x000000ff00047c82 */ /* 0x000fe20008000000 */
[----:B------:R-:W-:-:S08]  /*2830*/  VIADD R13, R13, 0x4 ;  /* 0x000000040d0d7836 */ /* 0x000fd00000000000 */
.L_x_119:
[----:B------:R-:W0:Y:S01]  /*2840*/  LDCU.64 UR12, c[0x0][0x388] ;  /* 0x00007100ff0c77ac */ /* 0x000e220008000a00 */
[----:B------:R-:W-:Y:S01]  /*2850*/  BSSY.RECONVERGENT B0, `(.L_x_113) ;  /* 0x0000043000007945 */ /* 0x000fe20003800200 */
[----:B------:R-:W-:-:S04]  /*2860*/  UIADD3 UR4, UP0, UPT, UR4, 0x1, URZ ;  /* 0x0000000104047890 */ /* 0x000fc8000ff1e0ff */
[----:B------:R-:W-:Y:S02]  /*2870*/  UIADD3.X UR5, UPT, UPT, URZ, UR5, URZ, UP0, !UPT ;  /* 0x00000005ff057290 */ /* 0x000fe400087fe4ff */
[----:B------:R-:W-:-:S04]  /*2880*/  ISETP.NE.U32.AND P0, PT, R7, UR4, PT ;  /* 0x0000000407007c0c */ /* 0x000fc8000bf05070 */
[----:B------:R-:W-:Y:S02]  /*2890*/  ISETP.NE.AND.EX P0, PT, RZ, UR5, PT, P0 ;  /* 0x00000005ff007c0c */ /* 0x000fe4000bf05300 */
[----:B0-----:R-:W-:-:S04]  /*28a0*/  ISETP.GE.U32.AND P1, PT, R2, UR12, PT ;  /* 0x0000000c02007c0c */ /* 0x001fc8000bf26070 */
[----:B------:R-:W-:-:S13]  /*28b0*/  ISETP.GE.U32.AND.EX P1, PT, RZ, UR13, PT, P1 ;  /* 0x0000000dff007c0c */ /* 0x000fda000bf26110 */
[----:B------:R-:W-:Y:S05]  /*28c0*/  @P1 BRA `(.L_x_114) ;  /* 0x0000000000ec1947 */ /* 0x000fea0003800000 */
[----:B------:R0:W1:Y:S01]  /*28d0*/  LDS.U8 R11, [R8+UR7] ;  /* 0x00000007080b7984 */ /* 0x0000620008000000 */
[----:B------:R-:W-:Y:S02]  /*28e0*/  IMAD.MOV.U32 R4, RZ, RZ, R5 ;  /* 0x000000ffff047224 */ /* 0x000fe400078e0005 */
[----:B------:R-:W-:Y:S02]  /*28f0*/  IMAD.MOV.U32 R14, RZ, RZ, R2 ;  /* 0x000000ffff0e7224 */ /* 0x000fe400078e0002 */
[----:B------:R-:W-:-:S07]  /*2900*/  IMAD.MOV.U32 R10, RZ, RZ, RZ ;  /* 0x000000ffff0a7224 */ /* 0x000fce00078e00ff */
.L_x_118:
[C---:B------:R-:W-:Y:S01]  /*2910*/  LEA R16, R4.reuse, UR8, 0x1 ;  /* 0x0000000804107c11 */ /* 0x040fe2000f8e08ff */
[----:B------:R-:W2:Y:S01]  /*2920*/  LDC.U16 R9, c[0x0][0x3a0] ;  /* 0x0000e800ff097b82 */ /* 0x000ea20000000400 */
[----:B------:R-:W-:Y:S01]  /*2930*/  LEA R17, R4, UR6, 0x1 ;  /* 0x0000000604117c11 */ /* 0x000fe2000f8e08ff */
[----:B------:R-:W-:Y:S01]  /*2940*/  UMOV UR9, 0x400 ;  /* 0x0000040000097882 */ /* 0x000fe20000000000 */
[----:B------:R-:W3:Y:S01]  /*2950*/  LDCU.64 UR12, c[0x0][0x388] ;  /* 0x00007100ff0c77ac */ /* 0x000ee20008000a00 */
[----:B------:R-:W4:Y:S01]  /*2960*/  LDS.U16 R4, [R16] ;  /* 0x0000000010047984 */ /* 0x000f220000000400 */
[----:B------:R-:W-:Y:S03]  /*2970*/  BSSY.RECONVERGENT B1, `(.L_x_115) ;  /* 0x000002e000017945 */ /* 0x000fe60003800200 */
[----:B------:R-:W5:Y:S01]  /*2980*/  LDS.U16 R6, [R17] ;  /* 0x0000000011067984 */ /* 0x000f620000000400 */
[----:B------:R-:W0:Y:S08]  /*2990*/  LDC.U16 R15, c[0x0][0x3a2] ;  /* 0x0000e880ff0f7b82 */ /* 0x000e300000000400 */
[----:B------:R-:W3:Y:S01]  /*29a0*/  S2UR UR10, SR_CgaCtaId ;  /* 0x00000000000a79c3 */ /* 0x000ee20000008800 */
[----:B--2---:R-:W-:-:S02]  /*29b0*/  IMAD.MOV R9, RZ, RZ, -R9 ;  /* 0x000000ffff097224 */ /* 0x004fc400078e0a09 */
[----:B0-----:R-:W-:-:S03]  /*29c0*/  IMAD.MOV R18, RZ, RZ, -R15 ;  /* 0x000000ffff127224 */ /* 0x001fc600078e0a0f */
[----:B------:R-:W-:Y:S02]  /*29d0*/  PRMT R15, R9, 0x7710, RZ ;  /* 0x00007710090f7816 */ /* 0x000fe400000000ff */
[----:B------:R-:W-:Y:S01]  /*29e0*/  PRMT R9, R18, 0x7710, RZ ;  /* 0x0000771012097816 */ /* 0x000fe200000000ff */
[----:B---3--:R-:W-:Y:S02]  /*29f0*/  ULEA UR9, UR10, UR9, 0x18 ;  /* 0x000000090a097291 */ /* 0x008fe4000f8ec0ff */
[----:B----4-:R-:W-:Y:S02]  /*2a00*/  IMAD.IADD R4, R4, 0x1, R15 ;  /* 0x0000000104047824 */ /* 0x010fe400078e020f */
[----:B-----5:R-:W-:-:S05]  /*2a10*/  IMAD.IADD R6, R6, 0x1, R9 ;  /* 0x0000000106067824 */ /* 0x020fca00078e0209 */
[----:B------:R-:W-:-:S05]  /*2a20*/  VIMNMX.S16x2 R6, PT, PT, R4, R6, !PT ;  /* 0x0000000604067248 */ /* 0x000fca0007fe0300 */
[----:B------:R0:W-:Y:S04]  /*2a30*/  STS.U16 [R17], R6 ;  /* 0x0000000611007388 */ /* 0x0001e80000000400 */
[----:B------:R-:W1:Y:S04]  /*2a40*/  LDS.U8 R4, [R14+UR9] ;  /* 0x000000090e047984 */ /* 0x000e680008000000 */
[----:B------:R-:W2:Y:S01]  /*2a50*/  LDS.U16 R16, [R16+-0x2] ;  /* 0xfffffe0010107984 */ /* 0x000ea20000000400 */
[----:B0-----:R-:W-:Y:S01]  /*2a60*/  IMAD.MOV.U32 R17, RZ, RZ, 0x2 ;  /* 0x00000002ff117424 */ /* 0x001fe200078e00ff */
[----:B------:R-:W-:-:S02]  /*2a70*/  PRMT R6, R6, 0x9910, RZ ;  /* 0x0000991006067816 */ /* 0x000fc400000000ff */
[----:B-1----:R-:W-:Y:S02]  /*2a80*/  ISETP.NE.AND P1, PT, R4, R11, PT ;  /* 0x0000000b0400720c */ /* 0x002fe40003f25270 */
[----:B------:R-:W-:Y:S02]  /*2a90*/  IADD3 R4, P2, PT, R14, UR11, RZ ;  /* 0x0000000b0e047c10 */ /* 0x000fe4000ff5e0ff */
[----:B--2---:R-:W-:Y:S02]  /*2aa0*/  PRMT R19, R16, 0x9910, RZ ;  /* 0x0000991010137816 */ /* 0x004fe400000000ff */
[----:B------:R-:W-:Y:S01]  /*2ab0*/  SEL R18, RZ, 0xffffffff, !P1 ;  /* 0xffffffffff127807 */ /* 0x000fe20004800000 */
[----:B------:R-:W-:Y:S01]  /*2ac0*/  IMAD.X R10, RZ, RZ, R10, P2 ;  /* 0x000000ffff0a7224 */ /* 0x000fe200010e060a */
[----:B------:R-:W-:Y:S01]  /*2ad0*/  ISETP.GT.U32.AND P2, PT, R0, R3, PT ;  /* 0x000000030000720c */ /* 0x000fe20003f44070 */
[----:B------:R-:W-:Y:S01]  /*2ae0*/  IMAD.MOV.U32 R14, RZ, RZ, R4 ;  /* 0x000000ffff0e7224 */ /* 0x000fe200078e0004 */
[----:B------:R-:W-:-:S02]  /*2af0*/  ISETP.NE.AND P3, PT, R19, R18, PT ;  /* 0x000000121300720c */ /* 0x000fc40003f65270 */
[----:B------:R-:W-:Y:S02]  /*2b00*/  ISETP.GT.U32.AND.EX P2, PT, R12, RZ, PT, P2 ;  /* 0x000000ff0c00720c */ /* 0x000fe40003f44120 */
[----:B------:R-:W-:Y:S02]  /*2b10*/  ISETP.GE.U32.AND P1, PT, R4, UR12, PT ;  /* 0x0000000c04007c0c */ /* 0x000fe4000bf26070 */
[----:B------:R-:W-:Y:S02]  /*2b20*/  SEL R17, R17, 0xfffffffe, !P3 ;  /* 0xfffffffe11117807 */ /* 0x000fe40005800000 */
[----:B------:R-:W-:Y:S02]  /*2b30*/  ISETP.GE.AND.EX P1, PT, R10, UR13, PT, P1 ;  /* 0x0000000d0a007c0c */ /* 0x000fe4000bf26310 */
[----:B------:R-:W-:-:S05]  /*2b40*/  VIMNMX.RELU R6, PT, PT, R17, R6, !PT ;  /* 0x0000000611067248 */ /* 0x000fca0007fe1100 */
[----:B------:R-:W-:Y:S06]  /*2b50*/  @!P2 BRA `(.L_x_116) ;  /* 0x00000000003ca947 */ /* 0x000fec0003800000 */
[----:B------:R-:W-:Y:S02]  /*2b60*/  IMAD.IADD R15, R6, 0x1, R15 ;  /* 0x00000001060f7824 */ /* 0x000fe400078e020f */
[----:B------:R-:W-:Y:S02]  /*2b70*/  IMAD.MOV.U32 R16, RZ, RZ, R13 ;  /* 0x000000ffff107224 */ /* 0x000fe400078e000d */
[----:B------:R-:W-:Y:S01]  /*2b80*/  IMAD.MOV.U32 R17, RZ, RZ, R2 ;  /* 0x000000ffff117224 */ /* 0x000fe200078e0002 */
[----:B------:R-:W-:-:S07]  /*2b90*/  PRMT R6, R15, 0x7610, R6 ;  /* 0x000076100f067816 */ /* 0x000fce0000000006 */
.L_x_117:
[----:B------:R-:W0:Y:S01]  /*2ba0*/  LDS.S16 R15, [R16] ;  /* 0x00000000100f7984 */ /* 0x000e220000000600 */
[----:B------:R-:W-:-:S04]  /*2bb0*/  PRMT R18, R6, 0x9910, RZ ;  /* 0x0000991006127816 */ /* 0x000fc800000000ff */
[----:B0-----:R-:W-:-:S13]  /*2bc0*/  ISETP.GE.AND P2, PT, R15, R18, PT ;  /* 0x000000120f00720c */ /* 0x001fda0003f46270 */
[----:B------:R-:W-:Y:S05]  /*2bd0*/  @P2 BRA `(.L_x_116) ;  /* 0x00000000001c2947 */ /* 0x000fea0003800000 */
[----:B------:R-:W-:Y:S01]  /*2be0*/  VIADD R15, R17, 0x2 ;  /* 0x00000002110f7836 */ /* 0x000fe20000000000 */
[----:B------:R0:W-:Y:S01]  /*2bf0*/  ATOMS.MAX.S32 RZ, [R16], R18 ;  /* 0x0000001210ff738c */ /* 0x0001e20001000200 */
[----:B------:R-:W-:Y:S02]  /*2c00*/  IMAD.IADD R6, R9, 0x1, R6 ;  /* 0x0000000109067824 */ /* 0x000fe400078e0206 */
[----:B------:R-:W-:Y:S01]  /*2c10*/  VIADD R17, R17, 0x1 ;  /* 0x0000000111117836 */ /* 0x000fe20000000000 */
[----:B------:R-:W-:Y:S01]  /*2c20*/  ISETP.GE.U32.AND P2, PT, R15, R0, PT ;  /* 0x000000000f00720c */ /* 0x000fe20003f46070 */
[----:B0-----:R-:W-:-:S12]  /*2c30*/  VIADD R16, R16, 0x4 ;  /* 0x0000000410107836 */ /* 0x001fd80000000000 */
[----:B------:R-:W-:Y:S05]  /*2c40*/  @!P2 BRA `(.L_x_117) ;  /* 0xfffffffc00d4a947 */ /* 0x000fea000383ffff */
.L_x_116:
[----:B------:R-:W-:Y:S05]  /*2c50*/  BSYNC.RECONVERGENT B1 ;  /* 0x0000000000017941 */ /* 0x000fea0003800200 */
.L_x_115:
[----:B------:R-:W-:Y:S01]  /*2c60*/  VIADD R4, R4, 0x1 ;  /* 0x0000000104047836 */ /* 0x000fe20000000000 */
[----:B------:R-:W-:Y:S06]  /*2c70*/  @!P1 BRA `(.L_x_118) ;  /* 0xfffffffc00249947 */ /* 0x000fec000383ffff */
.L_x_114:
[----:B------:R-:W-:Y:S05]  /*2c80*/  BSYNC.RECONVERGENT B0 ;  /* 0x0000000000007941 */ /* 0x000fea0003800200 */
.L_x_113:
[----:B------:R-:W-:Y:S01]  /*2c90*/  BAR.SYNC.DEFER_BLOCKING 0x0 ;  /* 0x0000000000007b1d */ /* 0x000fe20000010000 */
[----:B------:R-:W-:-:S05]  /*2ca0*/  VIADD R8, R8, 0x1 ;  /* 0x0000000108087836 */ /* 0x000fca0000000000 */
[----:B------:R-:W-:Y:S05]  /*2cb0*/  @P0 BRA `(.L_x_119) ;  /* 0xfffffff800e00947 */ /* 0x000fea000383ffff */
[----:B------:R-:W-:Y:S05]  /*2cc0*/  EXIT ;  /* 0x000000000000794d */ /* 0x000fea0003800000 */
        .weak           $__internal_0_$__cuda_sm20_div_s64
        .type           $__internal_0_$__cuda_sm20_div_s64,@function
        .size           $__internal_0_$__cuda_sm20_div_s64,($__internal_1_$__cuda_sm20_div_u64 - $__internal_0_$__cuda_sm20_div_s64)
$__internal_0_$__cuda_sm20_div_s64:
[----:B------:R-:W0:Y:S02]  /*2cd0*/  LDC.64 R4, c[0x0][0x3a8] ;  /* 0x0000ea00ff047b82 */ /* 0x000e240000000a00 */
[----:B0-----:R-:W-:Y:S02]  /*2ce0*/  IADD3 R7, P1, PT, RZ, -R4, RZ ;  /* 0x80000004ff077210 */ /* 0x001fe40007f3e0ff */
[----:B------:R-:W-:-:S03]  /*2cf0*/  ISETP.GE.AND P0, PT, R5, RZ, PT ;  /* 0x000000ff0500720c */ /* 0x000fc60003f06270 */
[----:B------:R-:W-:Y:S01]  /*2d00*/  IMAD.X R10, RZ, RZ, ~R5, P1 ;  /* 0x000000ffff0a7224 */ /* 0x000fe200008e0e05 */
[----:B------:R-:W-:-:S04]  /*2d10*/  SEL R6, R7, R4, !P0 ;  /* 0x0000000407067207 */ /* 0x000fc80004000000 */
[----:B------:R-:W-:-:S04]  /*2d20*/  SEL R7, R10, R5, !P0 ;  /* 0x000000050a077207 */ /* 0x000fc80004000000 */
[----:B------:R-:W0:Y:S08]  /*2d30*/  I2F.U64.RP R3, R6 ;  /* 0x0000000600037312 */ /* 0x000e300000309000 */
[----:B0-----:R-:W0:Y:S02]  /*2d40*/  MUFU.RCP R3, R3 ;  /* 0x0000000300037308 */ /* 0x001e240000001000 */
[----:B0-----:R-:W-:-:S06]  /*2d50*/  VIADD R14, R3, 0x1ffffffe ;  /* 0x1ffffffe030e7836 */ /* 0x001fcc0000000000 */
[----:B------:R-:W0:Y:S02]  /*2d60*/  F2I.U64.TRUNC R14, R14 ;  /* 0x0000000e000e7311 */ /* 0x000e24000020d800 */
[----:B0-----:R-:W-:-:S04]  /*2d70*/  IMAD.WIDE.U32 R10, R14, R6, RZ ;  /* 0x000000060e0a7225 */ /* 0x001fc800078e00ff */
[C---:B------:R-:W-:Y:S01]  /*2d80*/  IMAD R9, R14.reuse, R7, R11 ;  /* 0x000000070e097224 */ /* 0x040fe200078e020b */
[----:B------:R-:W-:Y:S01]  /*2d90*/  IADD3 R13, P0, PT, RZ, -R10, RZ ;  /* 0x8000000aff0d7210 */ /* 0x000fe20007f1e0ff */
[----:B------:R-:W-:Y:S02]  /*2da0*/  IMAD.MOV.U32 R11, RZ, RZ, R14 ;  /* 0x000000ffff0b7224 */ /* 0x000fe400078e000e */
[----:B------:R-:W-:Y:S02]  /*2db0*/  IMAD R9, R15, R6, R9 ;  /* 0x000000060f097224 */ /* 0x000fe400078e0209 */
[----:B------:R-:W-:-:S04]  /*2dc0*/  IMAD.HI.U32 R10, R14, R13, RZ ;  /* 0x0000000d0e0a7227 */ /* 0x000fc800078e00ff */
[----:B------:R-:W-:-:S04]  /*2dd0*/  IMAD.X R9, RZ, RZ, ~R9, P0 ;  /* 0x000000ffff097224 */ /* 0x000fc800000e0e09 */
[----:B------:R-:W-:-:S04]  /*2de0*/  IMAD.WIDE.U32 R10, P0, R14, R9, R10 ;  /* 0x000000090e0a7225 */ /* 0x000fc8000780000a */
[C---:B------:R-:W-:Y:S02]  /*2df0*/  IMAD R17, R15.reuse, R9, RZ ;  /* 0x000000090f117224 */ /* 0x040fe400078e02ff */
[----:B------:R-:W-:-:S04]  /*2e00*/  IMAD.HI.U32 R10, P1, R15, R13, R10 ;  /* 0x0000000d0f0a7227 */ /* 0x000fc8000782000a */
[----:B------:R-:W-:Y:S01]  /*2e10*/  IMAD.HI.U32 R3, R15, R9, RZ ;  /* 0x000000090f037227 */ /* 0x000fe200078e00ff */
[----:B------:R-:W-:Y:S02]  /*2e20*/  IADD3 R17, P2, PT, R17, R10, RZ ;  /* 0x0000000a11117210 */ /* 0x000fe40007f5e0ff */
[----:B------:R-:W0:Y:S01]  /*2e30*/  LDC.64 R10, c[0x0][0x398] ;  /* 0x0000e600ff0a7b82 */ /* 0x000e220000000a00 */
[----:B------:R-:W-:Y:S02]  /*2e40*/  IMAD.X R3, R3, 0x1, R15, P0 ;  /* 0x0000000103037824 */ /* 0x000fe400000e060f */
[----:B------:R-:W-:-:S03]  /*2e50*/  IMAD.WIDE.U32 R14, R17, R6, RZ ;  /* 0x00000006110e7225 */ /* 0x000fc600078e00ff */
[----:B------:R-:W-:Y:S01]  /*2e60*/  IADD3.X R3, PT, PT, RZ, RZ, R3, P2, P1 ;  /* 0x000000ffff037210 */ /* 0x000fe200017e2403 */
[----:B------:R-:W-:Y:S01]  /*2e70*/  IMAD R9, R17, R7, R15 ;  /* 0x0000000711097224 */ /* 0x000fe200078e020f */
[----:B------:R-:W-:-:S03]  /*2e80*/  IADD3 R15, P0, PT, RZ, -R14, RZ ;  /* 0x8000000eff0f7210 */ /* 0x000fc60007f1e0ff */
[----:B------:R-:W-:Y:S02]  /*2e90*/  IMAD R9, R3, R6, R9 ;  /* 0x0000000603097224 */ /* 0x000fe400078e0209 */
[----:B------:R-:W-:-:S04]  /*2ea0*/  IMAD.HI.U32 R16, R17, R15, RZ ;  /* 0x0000000f11107227 */ /* 0x000fc800078e00ff */
[----:B------:R-:W-:-:S04]  /*2eb0*/  IMAD.X R14, RZ, RZ, ~R9, P0 ;  /* 0x000000ffff0e7224 */ /* 0x000fc800000e0e09 */
[----:B------:R-:W-:Y:S01]  /*2ec0*/  IMAD.WIDE.U32 R16, P0, R17, R14, R16 ;  /* 0x0000000e11107225 */ /* 0x000fe20007800010 */
[----:B0-----:R-:W-:Y:S02]  /*2ed0*/  ISETP.GE.AND P3, PT, R11, RZ, PT ;  /* 0x000000ff0b00720c */ /* 0x001fe40003f66270 */
[----:B------:R-:W-:Y:S01]  /*2ee0*/  IADD3 R13, P4, PT, RZ, -R10, RZ ;  /* 0x8000000aff0d7210 */ /* 0x000fe20007f9e0ff */
[----:B------:R-:W-:-:S03]  /*2ef0*/  IMAD.HI.U32 R9, P1, R3, R15, R16 ;  /* 0x0000000f03097227 */ /* 0x000fc60007820010 */
[----:B------:R-:W-:Y:S01]  /*2f00*/  SEL R10, R13, R10, !P3 ;  /* 0x0000000a0d0a7207 */ /* 0x000fe20005800000 */
[CC--:B------:R-:W-:Y:S02]  /*2f10*/  IMAD R16, R3.reuse, R14.reuse, RZ ;  /* 0x0000000e03107224 */ /* 0x0c0fe400078e02ff */
[----:B------:R-:W-:-:S03]  /*2f20*/  IMAD.HI.U32 R14, R3, R14, RZ ;  /* 0x0000000e030e7227 */ /* 0x000fc600078e00ff */
[----:B------:R-:W-:Y:S01]  /*2f30*/  IADD3 R9, P2, PT, R16, R9, RZ ;  /* 0x0000000910097210 */ /* 0x000fe20007f5e0ff */
[----:B------:R-:W-:Y:S02]  /*2f40*/  IMAD.X R16, RZ, RZ, ~R11, P4 ;  /* 0x000000ffff107224 */ /* 0x000fe400020e0e0b */
[----:B------:R-:W-:Y:S02]  /*2f50*/  IMAD.X R3, R14, 0x1, R3, P0 ;  /* 0x000000010e037824 */ /* 0x000fe400000e0603 */
[----:B------:R-:W-:Y:S01]  /*2f60*/  IMAD.HI.U32 R14, R9, R10, RZ ;  /* 0x0000000a090e7227 */ /* 0x000fe200078e00ff */
[-C--:B------:R-:W-:Y:S02]  /*2f70*/  SEL R16, R16, R11.reuse, !P3 ;  /* 0x0000000b10107207 */ /* 0x080fe40005800000 */
[----:B------:R-:W-:Y:S01]  /*2f80*/  IADD3.X R3, PT, PT, RZ, RZ, R3, P2, P1 ;  /* 0x000000ffff037210 */ /* 0x000fe200017e2403 */
[----:B------:R-:W-:Y:S01]  /*2f90*/  IMAD.MOV.U32 R15, RZ, RZ, RZ ;  /* 0x000000ffff0f7224 */ /* 0x000fe200078e00ff */
[----:B------:R-:W-:Y:S01]  /*2fa0*/  LOP3.LUT R11, R5, R11, RZ, 0x3c, !PT ;  /* 0x0000000b050b7212 */ /* 0x000fe200078e3cff */
[----:B------:R-:W-:-:S04]  /*2fb0*/  IMAD.WIDE.U32 R14, R9, R16, R14 ;  /* 0x00000010090e7225 */ /* 0x000fc800078e000e */
[C---:B------:R-:W-:Y:S02]  /*2fc0*/  IMAD R18, R3.reuse, R16, RZ ;  /* 0x0000001003127224 */ /* 0x040fe400078e02ff */
[----:B------:R-:W-:-:S04]  /*2fd0*/  IMAD.HI.U32 R9, P0, R3, R10, R14 ;  /* 0x0000000a03097227 */ /* 0x000fc8000780000e */
[----:B------:R-:W-:Y:S01]  /*2fe0*/  IMAD.HI.U32 R3, R3, R16, RZ ;  /* 0x0000001003037227 */ /* 0x000fe200078e00ff */
[----:B------:R-:W-:-:S03]  /*2ff0*/  IADD3 R9, P1, PT, R18, R9, RZ ;  /* 0x0000000912097210 */ /* 0x000fc60007f3e0ff */
[----:B------:R-:W-:Y:S02]  /*3000*/  IMAD.X R3, RZ, RZ, R3, P0 ;  /* 0x000000ffff037224 */ /* 0x000fe400000e0603 */
[----:B------:R-:W-:-:S04]  /*3010*/  IMAD.WIDE.U32 R14, R9, R6, RZ ;  /* 0x00000006090e7225 */ /* 0x000fc800078e00ff */
[----:B------:R-:W-:Y:S01]  /*3020*/  IMAD.X R3, RZ, RZ, R3, P1 ;  /* 0x000000ffff037224 */ /* 0x000fe200008e0603 */
[----:B------:R-:W-:Y:S01]  /*3030*/  IADD3 R17, P1, PT, -R14, R10, RZ ;  /* 0x0000000a0e117210 */ /* 0x000fe20007f3e1ff */
[C---:B------:R-:W-:Y:S01]  /*3040*/  IMAD R13, R9.reuse, R7, R15 ;  /* 0x00000007090d7224 */ /* 0x040fe200078e020f */
[----:B------:R-:W-:Y:S02]  /*3050*/  IADD3 R10, P2, PT, R9, 0x1, RZ ;  /* 0x00000001090a7810 */ /* 0x000fe40007f5e0ff */
[-C--:B------:R-:W-:Y:S01]  /*3060*/  ISETP.GE.U32.AND P0, PT, R17, R6.reuse, PT ;  /* 0x000000061100720c */ /* 0x080fe20003f06070 */
[-C--:B------:R-:W-:Y:S02]  /*3070*/  IMAD R13, R3, R6.reuse, R13 ;  /* 0x00000006030d7224 */ /* 0x080fe400078e020d */
[----:B------:R-:W-:Y:S02]  /*3080*/  IMAD.X R14, RZ, RZ, R3, P2 ;  /* 0x000000ffff0e7224 */ /* 0x000fe400010e0603 */
[----:B------:R-:W-:Y:S01]  /*3090*/  IMAD.X R19, R16, 0x1, ~R13, P1 ;  /* 0x0000000110137824 */ /* 0x000fe200008e0e0d */
[----:B------:R-:W-:-:S04]  /*30a0*/  IADD3 R13, P1, PT, R17, -R6, RZ ;  /* 0x80000006110d7210 */ /* 0x000fc80007f3e0ff */
[C---:B------:R-:W-:Y:S01]  /*30b0*/  ISETP.GE.U32.AND.EX P0, PT, R19.reuse, R7, PT, P0 ;  /* 0x000000071300720c */ /* 0x040fe20003f06100 */
[----:B------:R-:W-:-:S03]  /*30c0*/  IMAD.X R15, R19, 0x1, ~R7, P1 ;  /* 0x00000001130f7824 */ /* 0x000fc600008e0e07 */
[----:B------:R-:W-:Y:S02]  /*30d0*/  SEL R13, R13, R17, P0 ;  /* 0x000000110d0d7207 */ /* 0x000fe40000000000 */
[----:B------:R-:W-:Y:S02]  /*30e0*/  SEL R10, R10, R9, P0 ;  /* 0x000000090a0a7207 */ /* 0x000fe40000000000 */
[----:B------:R-:W-:Y:S02]  /*30f0*/  SEL R15, R15, R19, P0 ;  /* 0x000000130f0f7207 */ /* 0x000fe40000000000 */
[----:B------:R-:W-:Y:S02]  /*3100*/  ISETP.GE.U32.AND P1, PT, R13, R6, PT ;  /* 0x000000060d00720c */ /* 0x000fe40003f26070 */
[----:B------:R-:W-:Y:S02]  /*3110*/  SEL R9, R14, R3, P0 ;  /* 0x000000030e097207 */ /* 0x000fe40000000000 */
[----:B------:R-:W-:-:S02]  /*3120*/  IADD3 R3, P2, PT, R10, 0x1, RZ ;  /* 0x000000010a037810 */ /* 0x000fc40007f5e0ff */
[----:B------:R-:W-:Y:S02]  /*3130*/  ISETP.GE.U32.AND.EX P0, PT, R15, R7, PT, P1 ;  /* 0x000000070f00720c */ /* 0x000fe40003f06110 */
[----:B------:R-:W-:Y:S01]  /*3140*/  ISETP.GE.AND P1, PT, R11, RZ, PT ;  /* 0x000000ff0b00720c */ /* 0x000fe20003f26270 */
[----:B------:R-:W-:Y:S01]  /*3150*/  IMAD.X R6, RZ, RZ, R9, P2 ;  /* 0x000000ffff067224 */ /* 0x000fe200010e0609 */
[----:B------:R-:W-:-:S04]  /*3160*/  SEL R3, R3, R10, P0 ;  /* 0x0000000a03037207 */ /* 0x000fc80000000000 */
[----:B------:R-:W-:Y:S01]  /*3170*/  SEL R6, R6, R9, P0 ;  /* 0x0000000906067207 */ /* 0x000fe20000000000 */
[----:B------:R-:W-:Y:S01]  /*3180*/  IMAD.MOV.U32 R9, RZ, RZ, 0x0 ;  /* 0x00000000ff097424 */ /* 0x000fe200078e00ff */
[-C--:B------:R-:W-:Y:S02]  /*3190*/  IADD3 R10, P2, PT, RZ, -R3.reuse, RZ ;  /* 0x80000003ff0a7210 */ /* 0x080fe40007f5e0ff */
[----:B------:R-:W-:Y:S02]  /*31a0*/  ISETP.NE.U32.AND P0, PT, R4, RZ, PT ;  /* 0x000000ff0400720c */ /* 0x000fe40003f05070 */
[----:B------:R-:W-:Y:S01]  /*31b0*/  SEL R4, R10, R3, !P1 ;  /* 0x000000030a047207 */ /* 0x000fe20004800000 */
[----:B------:R-:W-:Y:S01]  /*31c0*/  IMAD.X R7, RZ, RZ, ~R6, P2 ;  /* 0x000000ffff077224 */ /* 0x000fe200010e0e06 */
[----:B------:R-:W-:-:S04]  /*31d0*/  ISETP.NE.AND.EX P0, PT, R5, RZ, PT, P0 ;  /* 0x000000ff0500720c */ /* 0x000fc80003f05300 */
[----:B------:R-:W-:Y:S02]  /*31e0*/  SEL R5, R7, R6, !P1 ;  /* 0x0000000607057207 */ /* 0x000fe40004800000 */
[----:B------:R-:W-:Y:S02]  /*31f0*/  SEL R4, R4, 0xffffffff, P0 ;  /* 0xffffffff04047807 */ /* 0x000fe40000000000 */
[----:B------:R-:W-:Y:S01]  /*3200*/  SEL R5, R5, 0xffffffff, P0 ;  /* 0xffffffff05057807 */ /* 0x000fe20000000000 */
[----:B------:R-:W-:Y:S06]  /*3210*/  RET.REL.NODEC R8 `(_Z10swat_printPclS_lssl) ;  /* 0xffffffcc08787950 */ /* 0x000fec0003c3ffff */
        .weak           $__internal_1_$__cuda_sm20_div_u64
        .type           $__internal_1_$__cuda_sm20_div_u64,@function
        .size           $__internal_1_$__cuda_sm20_div_u64,(.L_x_531 - $__internal_1_$__cuda_sm20_div_u64)
$__internal_1_$__cuda_sm20_div_u64:
[----:B------:R-:W-:-:S04]  /*3220*/  IMAD.U32 R9, RZ, RZ, UR4 ;  /* 0x00000004ff097e24 */ /* 0x000fc8000f8e00ff */
[----:B------:R-:W0:Y:S08]  /*3230*/  I2F.U64.RP R7, R8 ;  /* 0x0000000800077312 */ /* 0x000e300000309000 */
[----:B0-----:R-:W0:Y:S02]  /*3240*/  MUFU.RCP R7, R7 ;  /* 0x0000000700077308 */ /* 0x001e240000001000 */
[----:B0-----:R-:W-:-:S06]  /*3250*/  VIADD R10, R7, 0x1ffffffe ;  /* 0x1ffffffe070a7836 */ /* 0x001fcc0000000000 */
[----:B------:R-:W0:Y:S02]  /*3260*/  F2I.U64.TRUNC R10, R10 ;  /* 0x0000000a000a7311 */ /* 0x000e24000020d800 */
[----:B0-----:R-:W-:-:S04]  /*3270*/  IMAD.WIDE.U32 R14, R10, R8, RZ ;  /* 0x000000080a0e7225 */ /* 0x001fc800078e00ff */
[C---:B------:R-:W-:Y:S01]  /*3280*/  IMAD R13, R10.reuse, UR4, R15 ;  /* 0x000000040a0d7c24 */ /* 0x040fe2000f8e020f */
        /* <DEDUP_REMOVED lines=9> */
[----:B------:R-:W-:-:S03]  /*3320*/  IADD3 R15, P2, PT, R9, R14, RZ ;  /* 0x0000000e090f7210 */ /* 0x000fc60007f5e0ff */
[----:B------:R-:W-:Y:S02]  /*3330*/  IMAD.X R7, R7, 0x1, R11, P0 ;  /* 0x0000000107077824 */ /* 0x000fe400000e060b */
[----:B------:R-:W-:-:S03]  /*3340*/  IMAD.WIDE.U32 R10, R15, R8, RZ ;  /* 0x000000080f0a7225 */ /* 0x000fc600078e00ff */
[----:B------:R-:W-:Y:S01]  /*3350*/  IADD3.X R7, PT, PT, RZ, RZ, R7, P2, P1 ;  /* 0x000000ffff077210 */ /* 0x000fe200017e2407 */
[----:B------:R-:W-:Y:S01]  /*3360*/  IMAD R9, R15, UR4, R11 ;  /* 0x000000040f097c24 */ /* 0x000fe2000f8e020b */
[----:B------:R-:W-:-:S03]  /*3370*/  IADD3 R11, P0, PT, RZ, -R10, RZ ;  /* 0x8000000aff0b7210 */ /* 0x000fc60007f1e0ff */
        /* <DEDUP_REMOVED lines=9> */
[----:B------:R-:W-:-:S03]  /*3410*/  IMAD.HI.U32 R10, R9, R5, RZ ;  /* 0x00000005090a7227 */ /* 0x000fc600078e00ff */
[----:B------:R-:W-:Y:S01]  /*3420*/  IADD3.X R7, PT, PT, RZ, RZ, R7, P2, P1 ;  /* 0x000000ffff077210 */ /* 0x000fe200017e2407 */
[----:B------:R-:W-:Y:S02]  /*3430*/  IMAD.MOV.U32 R11, RZ, RZ, RZ ;  /* 0x000000ffff0b7224 */ /* 0x000fe400078e00ff */
        /* <DEDUP_REMOVED lines=9> */
[----:B------:R-:W-:-:S03]  /*34d0*/  IMAD R11, R9, UR4, R11 ;  /* 0x00000004090b7c24 */ /* 0x000fc6000f8e020b */
[-C--:B------:R-:W-:Y:S01]  /*34e0*/  ISETP.GE.U32.AND P0, PT, R13, R8.reuse, PT ;  /* 0x000000080d00720c */ /* 0x080fe20003f06070 */
[----:B------:R-:W-:-:S04]  /*34f0*/  IMAD R11, R7, R8, R11 ;  /* 0x00000008070b7224 */ /* 0x000fc800078e020b */
[----:B------:R-:W-:Y:S01]  /*3500*/  IMAD.X R14, R4, 0x1, ~R11, P1 ;  /* 0x00000001040e7824 */ /* 0x000fe200008e0e0b */
[----:B------:R-:W-:Y:S02]  /*3510*/  IADD3 R4, P2, PT, R9, 0x1, RZ ;  /* 0x0000000109047810 */ /* 0x000fe40007f5e0ff */
[----:B------:R-:W-:Y:S02]  /*3520*/  IADD3 R5, P1, PT, -R8, R13, RZ ;  /* 0x0000000d08057210 */ /* 0x000fe40007f3e1ff */
[C---:B------:R-:W-:Y:S01]  /*3530*/  ISETP.GE.U32.AND.EX P0, PT, R14.reuse, UR4, PT, P0 ;  /* 0x000000040e007c0c */ /* 0x040fe2000bf06100 */
[----:B------:R-:W-:Y:S01]  /*3540*/  IMAD.X R10, RZ, RZ, R7, P2 ;  /* 0x000000ffff0a7224 */ /* 0x000fe200010e0607 */
[----:B------:R-:W-:Y:S02]  /*3550*/  IADD3.X R11, PT, PT, R14, ~UR4, RZ, P1, !PT ;  /* 0x800000040e0b7c10 */ /* 0x000fe40008ffe4ff */
[----:B------:R-:W-:Y:S02]  /*3560*/  SEL R9, R4, R9, P0 ;  /* 0x0000000904097207 */ /* 0x000fe40000000000 */
[----:B------:R-:W-:-:S02]  /*3570*/  SEL R5, R5, R13, P0 ;  /* 0x0000000d05057207 */ /* 0x000fc40000000000 */
[----:B------:R-:W-:Y:S01]  /*3580*/  SEL R10, R10, R7, P0 ;  /* 0x000000070a0a7207 */ /* 0x000fe20000000000 */
[----:B------:R-:W-:Y:S01]  /*3590*/  IMAD.MOV.U32 R7, RZ, RZ, 0x0 ;  /* 0x00000000ff077424 */ /* 0x000fe200078e00ff */
[----:B------:R-:W-:Y:S02]  /*35a0*/  IADD3 R4, P2, PT, R9, 0x1, RZ ;  /* 0x0000000109047810 */ /* 0x000fe40007f5e0ff */
[----:B------:R-:W-:Y:S02]  /*35b0*/  SEL R11, R11, R14, P0 ;  /* 0x0000000e0b0b7207 */ /* 0x000fe40000000000 */
[----:B------:R-:W-:Y:S01]  /*35c0*/  ISETP.GE.U32.AND P0, PT, R5, R8, PT ;  /* 0x000000080500720c */ /* 0x000fe20003f06070 */
[----:B------:R-:W-:Y:S01]  /*35d0*/  IMAD.X R5, RZ, RZ, R10, P2 ;  /* 0x000000ffff057224 */ /* 0x000fe200010e060a */
[----:B------:R-:W-:Y:S02]  /*35e0*/  ISETP.NE.U32.AND P1, PT, R8, RZ, PT ;  /* 0x000000ff0800720c */ /* 0x000fe40003f25070 */
[----:B------:R-:W-:-:S02]  /*35f0*/  ISETP.GE.U32.AND.EX P0, PT, R11, UR4, PT, P0 ;  /* 0x000000040b007c0c */ /* 0x000fc4000bf06100 */
[----:B------:R-:W-:Y:S02]  /*3600*/  ISETP.NE.AND.EX P1, PT, RZ, UR4, PT, P1 ;  /* 0x00000004ff007c0c */ /* 0x000fe4000bf25310 */
[----:B------:R-:W-:Y:S02]  /*3610*/  SEL R4, R4, R9, P0 ;  /* 0x0000000904047207 */ /* 0x000fe40000000000 */
[----:B------:R-:W-:Y:S02]  /*3620*/  SEL R5, R5, R10, P0 ;  /* 0x0000000a05057207 */ /* 0x000fe40000000000 */
[----:B------:R-:W-:Y:S02]  /*3630*/  SEL R4, R4, 0xffffffff, P1 ;  /* 0xffffffff04047807 */ /* 0x000fe40000800000 */
[----:B------:R-:W-:Y:S01]  /*3640*/  SEL R5, R5, 0xffffffff, P1 ;  /* 0xffffffff05057807 */ /* 0x000fe20000800000 */
[----:B------:R-:W-:Y:S06]  /*3650*/  RET.REL.NODEC R6 `(_Z10swat_printPclS_lssl) ;  /* 0xffffffc806687950 */ /* 0x000fec0003c3ffff */
.L_x_120:
        /* <DEDUP_REMOVED lines=10> */
.L_x_531:


//--------------------- .text._Z10swat_stripPclS_lssl --------------------------
	.section	.text._Z10swat_stripPclS_lssl,"ax",@progbits
	.align	128
        .global         _Z10swat_stripPclS_lssl
        .type           _Z10swat_stripPclS_lssl,@function
        .size           _Z10swat_stripPclS_lssl,(.L_x_533 - _Z10swat_stripPclS_lssl)
        .other          _Z10swat_stripPclS_lssl,@"STO_CUDA_ENTRY STV_DEFAULT"
_Z10swat_stripPclS_lssl:
.text._Z10swat_stripPclS_lssl:
[----:B------:R-:W-:Y:S08]  /*0000*/  LDC R1, c[0x0][0x37c] ;  /* 0x0000df00ff017b82 */ /* 0x000ff00000000800 */
[----:B------:R-:W0:Y:S01]  /*0010*/  LDC R0, c[0x0][0x360] ;  /* 0x0000d800ff007b82 */ /* 0x000e220000000800 */
[----:B------:R-:W1:Y:S07]  /*0020*/  S2R R3, SR_TID.X ;  /* 0x0000000000037919 */ /* 0x000e6e0000002100 */
[----:B------:R-:W0:Y:S02]  /*0030*/  LDC.64 R8, c[0x0][0x388] ;  /* 0x0000e200ff087b82 */ /* 0x000e240000000a00 */
[----:B0-----:R-:W-:-:S04]  /*0040*/  IADD3 R12, P0, PT, R0, R8, RZ ;  /* 0x00000008000c7210 */ /* 0x001fc80007f1e0ff */
[----:B------:R-:W-:-:S04]  /*0050*/  IADD3 R12, P1, PT, R12, -0x1, RZ ;  /* 0xffffffff0c0c7810 */ /* 0x000fc80007f3e0ff */
[----:B------:R-:W-:-:S04]  /*0060*/  IADD3.X R9, PT, PT, RZ, -0x1, R9, P1, P0 ;  /* 0xffffffffff097810 */ /* 0x000fc80000fe0409 */
[----:B------:R-:W-:-:S13]  /*0070*/  ISETP.NE.U32.AND P0, PT, R9, RZ, PT ;  /* 0x000000ff0900720c */ /* 0x000fda0003f05070 */
[----:B-1----:R-:W-:Y:S05]  /*0080*/  @P0 BRA `(.L_x_121) ;  /* 0x00000000004c0947 */ /* 0x002fea0003800000 */
[----:B------:R-:W0:Y:S01]  /*0090*/  I2F.U32.RP R2, R0 ;  /* 0x0000000000027306 */ /* 0x000e220000209000 */
[----:B------:R-:W-:-:S07]  /*00a0*/  ISETP.NE.U32.AND P2, PT, R0, RZ, PT ;  /* 0x000000ff0000720c */ /* 0x000fce0003f45070 */
[----:B0-----:R-:W0:Y:S02]  /*00b0*/  MUFU.RCP R2, R2 ;  /* 0x0000000200027308 */ /* 0x001e240000001000 */
[----:B0-----:R-:W-:-:S06]  /*00c0*/  VIADD R4, R2, 0xffffffe ;  /* 0x0ffffffe02047836 */ /* 0x001fcc0000000000 */
[----:B------:R0:W1:Y:S02]  /*00d0*/  F2I.FTZ.U32.TRUNC.NTZ R5, R4 ;  /* 0x0000000400057305 */ /* 0x000064000021f000 */
[----:B0-----:R-:W-:Y:S02]  /*00e0*/  IMAD.MOV.U32 R4, RZ, RZ, RZ ;  /* 0x000000ffff047224 */ /* 0x001fe400078e00ff */
[----:B-1----:R-:W-:-:S04]  /*00f0*/  IMAD.MOV R7, RZ, RZ, -R5 ;  /* 0x000000ffff077224 */ /* 0x002fc800078e0a05 */
[----:B------:R-:W-:-:S04]  /*0100*/  IMAD R7, R7, R0, RZ ;  /* 0x0000000007077224 */ /* 0x000fc800078e02ff */
[----:B------:R-:W-:-:S06]  /*0110*/  IMAD.HI.U32 R5, R5, R7, R4 ;  /* 0x0000000705057227 */ /* 0x000fcc00078e0004 */
[----:B------:R-:W-:-:S04]  /*0120*/  IMAD.HI.U32 R5, R5, R12, RZ ;  /* 0x0000000c05057227 */ /* 0x000fc800078e00ff */
[----:B------:R-:W-:-:S04]  /*0130*/  IMAD.MOV R7, RZ, RZ, -R5 ;  /* 0x000000ffff077224 */ /* 0x000fc800078e0a05 */
[----:B------:R-:W-:-:S05]  /*0140*/  IMAD R7, R0, R7, R12 ;  /* 0x0000000700077224 */ /* 0x000fca00078e020c */
[----:B------:R-:W-:-:S13]  /*0150*/  ISETP.GE.U32.AND P0, PT, R7, R0, PT ;  /* 0x000000000700720c */ /* 0x000fda0003f06070 */
[----:B------:R-:W-:Y:S02]  /*0160*/  @P0 IMAD.IADD R7, R7, 0x1, -R0 ;  /* 0x0000000107070824 */ /* 0x000fe400078e0a00 */
[----:B------:R-:W-:-:S03]  /*0170*/  @P0 VIADD R5, R5, 0x1 ;  /* 0x0000000105050836 */ /* 0x000fc60000000000 */
[----:B------:R-:W-:-:S13]  /*0180*/  ISETP.GE.U32.AND P1, PT, R7, R0, PT ;  /* 0x000000000700720c */ /* 0x000fda0003f26070 */
[----:B------:R-:W-:Y:S01]  /*0190*/  @P1 VIADD R5, R5, 0x1 ;  /* 0x0000000105051836 */ /* 0x000fe20000000000 */
[----:B------:R-:W-:Y:S01]  /*01a0*/  @!P2 LOP3.LUT R5, RZ, R0, RZ, 0x33, !PT ;  /* 0x00000000ff05a212 */ /* 0x000fe200078e33ff */
[----:B------:R-:W-:Y:S06]  /*01b0*/  BRA `(.L_x_122) ;  /* 0x0000000000147947 */ /* 0x000fec0003800000 */
.L_x_121:
[----:B------:R-:W-:Y:S01]  /*01c0*/  IMAD.MOV.U32 R7, RZ, RZ, R0 ;  /* 0x000000ffff077224 */ /* 0x000fe200078e0000 */
[----:B------:R-:W-:Y:S01]  /*01d0*/  MOV R2, 0x200 ;  /* 0x0000020000027802 */ /* 0x000fe20000000f00 */
[----:B------:R-:W-:-:S07]  /*01e0*/  IMAD.MOV.U32 R6, RZ, RZ, RZ ;  /* 0x000000ffff067224 */ /* 0x000fce00078e00ff */
[----:B------:R-:W-:Y:S05]  /*01f0*/  CALL.REL.NOINC `($__internal_2_$__cuda_sm20_div_s64) ;  /* 0x000000ac00247944 */ /* 0x000fea0003c00000 */
[----:B------:R-:W-:-:S07]  /*0200*/  IMAD.MOV.U32 R5, RZ, RZ, R6 ;  /* 0x000000ffff057224 */ /* 0x000fce00078e0006 */
.L_x_122:
[----:B------:R-:W0:Y:S02]  /*0210*/  LDCU.64 UR4, c[0x0][0x388] ;  /* 0x00007100ff0477ac */ /* 0x000e240008000a00 */
[----:B0-----:R-:W-:-:S04]  /*0220*/  ISETP.GT.U32.AND P0, PT, R3, UR4, PT ;  /* 0x0000000403007c0c */ /* 0x001fc8000bf04070 */
[----:B------:R-:W-:-:S13]  /*0230*/  ISETP.GT.AND.EX P0, PT, RZ, UR5, PT, P0 ;  /* 0x00000005ff007c0c */ /* 0x000fda000bf04300 */
[----:B------:R-:W-:Y:S05]  /*0240*/  @P0 EXIT ;  /* 0x000000000000094d */ /* 0x000fea0003800000 */
[----:B------:R-:W0:Y:S01]  /*0250*/  LDCU UR4, c[0x0][0x39c] ;  /* 0x00007380ff0477ac */ /* 0x000e220008000800 */
[C---:B------:R-:W-:Y:S01]  /*0260*/  LOP3.LUT R2, R5.reuse, 0x80000001, RZ, 0xc0, !PT ;  /* 0x8000000105027812 */ /* 0x040fe200078ec0ff */
[----:B------:R-:W-:Y:S01]  /*0270*/  VIADD R8, R5, 0x1 ;  /* 0x0000000105087836 */ /* 0x000fe20000000000 */
[----:B------:R-:W0:Y:S02]  /*0280*/  LDCU UR5, c[0x0][0x3ac] ;  /* 0x00007580ff0577ac */ /* 0x000e240008000800 */
[----:B------:R-:W-:-:S13]  /*0290*/  ISETP.NE.AND P0, PT, R2, 0x1, PT ;  /* 0x000000010200780c */ /* 0x000fda0003f05270 */
[----:B------:R-:W-:Y:S01]  /*02a0*/  @!P0 IMAD.MOV R8, RZ, RZ, R5 ;  /* 0x000000ffff088224 */ /* 0x000fe200078e0205 */
        /* <DEDUP_REMOVED lines=25> */
.L_x_123:
[----:B------:R-:W0:Y:S01]  /*0440*/  LDC R12, c[0x0][0x398] ;  /* 0x0000e600ff0c7b82 */ /* 0x000e220000000800 */
[----:B------:R-:W-:-:S07]  /*0450*/  MOV R2, 0x4a0 ;  /* 0x000004a000027802 */ /* 0x000fce0000000f00 */
[----:B------:R-:W1:Y:S08]  /*0460*/  LDC R9, c[0x0][0x39c] ;  /* 0x0000e700ff097b82 */ /* 0x000e700000000800 */
[----:B------:R-:W2:Y:S08]  /*0470*/  LDC R7, c[0x0][0x3a8] ;  /* 0x0000ea00ff077b82 */ /* 0x000eb00000000800 */
[----:B------:R-:W3:Y:S02]  /*0480*/  LDC R6, c[0x0][0x3ac] ;  /* 0x0000eb00ff067b82 */ /* 0x000ee40000000800 */
[----:B0123--:R-:W-:Y:S05]  /*0490*/  CALL.REL.NOINC `($__internal_2_$__cuda_sm20_div_s64) ;  /* 0x000000a8007c7944 */ /* 0x00ffea0003c00000 */
[----:B------:R-:W-:Y:S02]  /*04a0*/  IMAD.MOV.U32 R4, RZ, RZ, R6 ;  /* 0x000000ffff047224 */ /* 0x000fe400078e0006 */
[----:B------:R-:W-:-:S07]  /*04b0*/  IMAD.MOV.U32 R5, RZ, RZ, R7 ;  /* 0x000000ffff057224 */ /* 0x000fce00078e0007 */
.L_x_124:
[----:B------:R-:W-:Y:S01]  /*04c0*/  S2UR UR4, SR_CTAID.X ;  /* 0x00000000000479c3 */ /* 0x000fe20000002500 */
[----:B------:R-:W0:Y:S01]  /*04d0*/  LDCU UR6, c[0x0][0x370] ;  /* 0x00006e00ff0677ac */ /* 0x000e220008000800 */
[----:B------:R-:W-:-:S06]  /*04e0*/  UMOV UR5, URZ ;  /* 0x000000ff00057c82 */ /* 0x000fcc0008000000 */
[----:B------:R-:W0:Y:S02]  /*04f0*/  S2UR UR7, SR_CTAID.Y ;  /* 0x00000000000779c3 */ /* 0x000e240000002600 */
[----:B0-----:R-:W-:-:S06]  /*0500*/  UIMAD.WIDE.U32 UR4, UR6, UR7, UR4 ;  /* 0x00000007060472a5 */ /* 0x001fcc000f8e0004 */
[----:B------:R-:W-:Y:S01]  /*0510*/  ISETP.LE.U32.AND P0, PT, R4, UR4, PT ;  /* 0x0000000404007c0c */ /* 0x000fe2000bf03070 */
[----:B------:R-:W-:-:S05]  /*0520*/  IMAD.U32 R4, RZ, RZ, UR5 ;  /* 0x00000005ff047e24 */ /* 0x000fca000f8e00ff */
[----:B------:R-:W-:-:S13]  /*0530*/  ISETP.GE.AND.EX P0, PT, R4, R5, PT, P0 ;  /* 0x000000050400720c */ /* 0x000fda0003f06300 */
[----:B------:R-:W-:Y:S05]  /*0540*/  @P0 EXIT ;  /* 0x000000000000094d */ /* 0x000fea0003800000 */
[----:B------:R-:W0:Y:S01]  /*0550*/  LDCU.64 UR4, c[0x0][0x388] ;  /* 0x00007100ff0477ac */ /* 0x000e220008000a00 */
[----:B------:R-:W-:Y:S01]  /*0560*/  BSSY.RECONVERGENT B0, `(.L_x_125) ;  /* 0x0000069000007945 */ /* 0x000fe20003800200 */
[----:B------:R-:W1:Y:S01]  /*0570*/  LDCU.64 UR6, c[0x0][0x388] ;  /* 0x00007100ff0677ac */ /* 0x000e620008000a00 */
[----:B0-----:R-:W-:-:S04]  /*0580*/  ISETP.GE.U32.AND P0, PT, R3, UR4, PT ;  /* 0x0000000403007c0c */ /* 0x001fc8000bf06070 */
[----:B------:R-:W-:-:S13]  /*0590*/  ISETP.GE.U32.AND.EX P0, PT, RZ, UR5, PT, P0 ;  /* 0x00000005ff007c0c */ /* 0x000fda000bf06100 */
[----:B-1----:R-:W-:Y:S05]  /*05a0*/  @P0 BRA `(.L_x_126) ;  /* 0x0000000400900947 */ /* 0x002fea0003800000 */
[----:B------:R-:W-:Y:S01]  /*05b0*/  IADD3 R4, P1, PT, R3, R0, RZ ;  /* 0x0000000003047210 */ /* 0x000fe20007f3e0ff */
[----:B------:R-:W-:Y:S03]  /*05c0*/  BSSY.RECONVERGENT B1, `(.L_x_127) ;  /* 0x0000025000017945 */ /* 0x000fe60003800200 */
[C---:B------:R-:W-:Y:S01]  /*05d0*/  ISETP.GE.U32.AND P0, PT, R4.reuse, UR4, PT ;  /* 0x0000000404007c0c */ /* 0x040fe2000bf06070 */
[----:B------:R-:W-:Y:S01]  /*05e0*/  IMAD.X R7, RZ, RZ, RZ, P1 ;  /* 0x000000ffff077224 */ /* 0x000fe200008e06ff */
[----:B------:R-:W-:-:S04]  /*05f0*/  ISETP.GT.U32.AND P1, PT, R4, UR4, PT ;  /* 0x0000000404007c0c */ /* 0x000fc8000bf24070 */
[C---:B------:R-:W-:Y:S02]  /*0600*/  ISETP.GE.U32.AND.EX P0, PT, R7.reuse, UR5, PT, P0 ;  /* 0x0000000507007c0c */ /* 0x040fe4000bf06100 */
[C---:B------:R-:W-:Y:S02]  /*0610*/  ISETP.GT.U32.AND.EX P1, PT, R7.reuse, UR5, PT, P1 ;  /* 0x0000000507007c0c */ /* 0x040fe4000bf24110 */
[----:B------:R-:W-:Y:S02]  /*0620*/  SEL R2, RZ, 0x1, P0 ;  /* 0x00000001ff027807 */ /* 0x000fe40000000000 */
[----:B------:R-:W-:Y:S02]  /*0630*/  SEL R5, R4, UR4, P1 ;  /* 0x0000000404057c07 */ /* 0x000fe40008800000 */
[----:B------:R-:W-:Y:S02]  /*0640*/  SEL R6, R7, UR5, P1 ;  /* 0x0000000507067c07 */ /* 0x000fe40008800000 */
[----:B------:R-:W-:-:S04]  /*0650*/  IADD3 R5, P0, P1, R5, -R4, -R2 ;  /* 0x8000000405057210 */ /* 0x000fc8000791e802 */
[----:B------:R-:W-:-:S04]  /*0660*/  IADD3.X R6, PT, PT, R6, -0x1, ~R7, P0, P1 ;  /* 0xffffffff06067810 */ /* 0x000fc800007e2c07 */
[----:B------:R-:W-:-:S13]  /*0670*/  ISETP.NE.U32.AND P0, PT, R6, RZ, PT ;  /* 0x000000ff0600720c */ /* 0x000fda0003f05070 */
[----:B------:R-:W-:Y:S05]  /*0680*/  @P0 BRA `(.L_x_128) ;  /* 0x0000000000500947 */ /* 0x000fea0003800000 */
[----:B------:R-:W0:Y:S01]  /*0690*/  I2F.U32.RP R9, R0 ;  /* 0x0000000000097306 */ /* 0x000e220000209000 */
[----:B------:R-:W-:Y:S01]  /*06a0*/  IMAD.MOV.U32 R6, RZ, RZ, RZ ;  /* 0x000000ffff067224 */ /* 0x000fe200078e00ff */
[----:B------:R-:W-:-:S06]  /*06b0*/  ISETP.NE.U32.AND P2, PT, R0, RZ, PT ;  /* 0x000000ff0000720c */ /* 0x000fcc0003f45070 */
[----:B0-----:R-:W0:Y:S02]  /*06c0*/  MUFU.RCP R9, R9 ;  /* 0x0000000900097308 */ /* 0x001e240000001000 */
[----:B0-----:R-:W-:-:S06]  /*06d0*/  VIADD R7, R9, 0xffffffe ;  /* 0x0ffffffe09077836 */ /* 0x001fcc0000000000 */
[----:B------:R-:W0:Y:S02]  /*06e0*/  F2I.FTZ.U32.TRUNC.NTZ R7, R7 ;  /* 0x0000000700077305 */ /* 0x000e24000021f000 */
[----:B0-----:R-:W-:-:S04]  /*06f0*/  IMAD.MOV R11, RZ, RZ, -R7 ;  /* 0x000000ffff0b7224 */ /* 0x001fc800078e0a07 */
        /* <DEDUP_REMOVED lines=8> */
[----:B------:R-:W-:Y:S01]  /*0780*/  ISETP.GE.U32.AND P1, PT, R5, R0, PT ;  /* 0x000000000500720c */ /* 0x000fe20003f26070 */
[----:B------:R-:W-:-:S12]  /*0790*/  IMAD.MOV.U32 R5, RZ, RZ, RZ ;  /* 0x000000ffff057224 */ /* 0x000fd800078e00ff */
[----:B------:R-:W-:Y:S01]  /*07a0*/  @P1 VIADD R4, R4, 0x1 ;  /* 0x0000000104041836 */ /* 0x000fe20000000000 */
[----:B------:R-:W-:Y:S01]  /*07b0*/  @!P2 LOP3.LUT R4, RZ, R0, RZ, 0x33, !PT ;  /* 0x00000000ff04a212 */ /* 0x000fe200078e33ff */
[----:B------:R-:W-:Y:S06]  /*07c0*/  BRA `(.L_x_129) ;  /* 0x0000000000107947 */ /* 0x000fec0003800000 */
.L_x_128:
[----:B------:R-:W-:-:S07]  /*07d0*/  MOV R4, 0x7f0 ;  /* 0x000007f000047802 */ /* 0x000fce0000000f00 */
[----:B------:R-:W-:Y:S05]  /*07e0*/  CALL.REL.NOINC `($__internal_3_$__cuda_sm20_div_u64) ;  /* 0x000000a800f87944 */ /* 0x000fea0003c00000 */
[----:B------:R-:W-:Y:S02]  /*07f0*/  IMAD.MOV.U32 R4, RZ, RZ, R6 ;  /* 0x000000ffff047224 */ /* 0x000fe400078e0006 */
[----:B------:R-:W-:-:S07]  /*0800*/  IMAD.MOV.U32 R5, RZ, RZ, R7 ;  /* 0x000000ffff057224 */ /* 0x000fce00078e0007 */
.L_x_129:
[----:B------:R-:W-:Y:S05]  /*0810*/  BSYNC.RECONVERGENT B1 ;  /* 0x0000000000017941 */ /* 0x000fea0003800200 */
.L_x_127:
[----:B------:R-:W-:Y:S01]  /*0820*/  IADD3 R6, P0, PT, R4, R2, RZ ;  /* 0x0000000204067210 */ /* 0x000fe20007f1e0ff */
[----:B------:R-:W-:Y:S01]  /*0830*/  BSSY.RECONVERGENT B1, `(.L_x_130) ;  /* 0x0000020000017945 */ /* 0x000fe20003800200 */
[----:B------:R-:W-:Y:S02]  /*0840*/  IMAD.MOV.U32 R13, RZ, RZ, R3 ;  /* 0x000000ffff0d7224 */ /* 0x000fe400078e0003 */
[C---:B------:R-:W-:Y:S01]  /*0850*/  LOP3.LUT R2, R6.reuse, 0x3, RZ, 0xc0, !PT ;  /* 0x0000000306027812 */ /* 0x040fe200078ec0ff */
[----:B------:R-:W-:Y:S01]  /*0860*/  IMAD.X R4, RZ, RZ, R5, P0 ;  /* 0x000000ffff047224 */ /* 0x000fe200000e0605 */
[----:B------:R-:W-:Y:S01]  /*0870*/  ISETP.GE.U32.AND P0, PT, R6, 0x3, PT ;  /* 0x000000030600780c */ /* 0x000fe20003f06070 */
[----:B------:R-:W-:Y:S01]  /*0880*/  IMAD.MOV.U32 R15, RZ, RZ, RZ ;  /* 0x000000ffff0f7224 */ /* 0x000fe200078e00ff */
[----:B------:R-:W-:Y:S02]  /*0890*/  ISETP.NE.U32.AND P1, PT, R2, 0x3, PT ;  /* 0x000000030200780c */ /* 0x000fe40003f25070 */
[----:B------:R-:W-:-:S02]  /*08a0*/  ISETP.GE.U32.AND.EX P0, PT, R4, RZ, PT, P0 ;  /* 0x000000ff0400720c */ /* 0x000fc40003f06100 */
[----:B------:R-:W-:-:S13]  /*08b0*/  ISETP.NE.AND.EX P1, PT, RZ, RZ, PT, P1 ;  /* 0x000000ffff00720c */ /* 0x000fda0003f25310 */
[----:B------:R-:W-:Y:S05]  /*08c0*/  @!P1 BRA `(.L_x_131) ;  /* 0x0000000000589947 */ /* 0x000fea0003800000 */
[----:B------:R-:W0:Y:S01]  /*08d0*/  S2R R5, SR_CgaCtaId ;  /* 0x0000000000057919 */ /* 0x000e220000008800 */
[----:B------:R-:W-:Y:S01]  /*08e0*/  MOV R2, 0x400 ;  /* 0x0000040000027802 */ /* 0x000fe20000000f00 */
[----:B------:R-:W-:Y:S02]  /*08f0*/  VIADD R6, R6, 0x1 ;  /* 0x0000000106067836 */ /* 0x000fe40000000000 */
[----:B------:R-:W-:Y:S02]  /*0900*/  IMAD.MOV.U32 R7, RZ, RZ, RZ ;  /* 0x000000ffff077224 */ /* 0x000fe400078e00ff */
[----:B------:R-:W-:Y:S01]  /*0910*/  VIADD R4, R2, 0x2002 ;  /* 0x0000200202047836 */ /* 0x000fe20000000000 */
[----:B------:R-:W-:Y:S01]  /*0920*/  LOP3.LUT R10, R6, 0x3, RZ, 0xc0, !PT ;  /* 0x00000003060a7812 */ /* 0x000fe200078ec0ff */
[----:B------:R-:W-:Y:S02]  /*0930*/  IMAD.MOV.U32 R9, RZ, RZ, RZ ;  /* 0x000000ffff097224 */ /* 0x000fe400078e00ff */
[----:B------:R-:W-:-:S02]  /*0940*/  IMAD.MOV.U32 R13, RZ, RZ, R3 ;  /* 0x000000ffff0d7224 */ /* 0x000fc400078e0003 */
[----:B------:R-:W-:Y:S01]  /*0950*/  IMAD.MOV.U32 R15, RZ, RZ, RZ ;  /* 0x000000ffff0f7224 */ /* 0x000fe200078e00ff */
[C---:B0-----:R-:W-:Y:S02]  /*0960*/  LEA R2, R5.reuse, R2, 0x18 ;  /* 0x0000000205027211 */ /* 0x041fe400078ec0ff */
[----:B------:R-:W-:-:S07]  /*0970*/  LEA R4, R5, R4, 0x18 ;  /* 0x0000000405047211 */ /* 0x000fce00078ec0ff */
.L_x_132:
[----:B------:R-:W-:Y:S01]  /*0980*/  IMAD R5, R13, 0x2, R2 ;  /* 0x000000020d057824 */ /* 0x000fe200078e0202 */
[----:B------:R-:W-:Y:S01]  /*0990*/  IADD3 R7, P1, PT, R7, 0x1, RZ ;  /* 0x0000000107077810 */ /* 0x000fe20007f3e0ff */
[----:B------:R-:W-:Y:S01]  /*09a0*/  IMAD R6, R13, 0x2, R4 ;  /* 0x000000020d067824 */ /* 0x000fe200078e0204 */
[----:B------:R-:W-:Y:S02]  /*09b0*/  IADD3 R13, P2, PT, R0, R13, RZ ;  /* 0x0000000d000d7210 */ /* 0x000fe40007f5e0ff */
[----:B------:R0:W-:Y:S01]  /*09c0*/  STS.U16 [R5], RZ ;  /* 0x000000ff05007388 */ /* 0x0001e20000000400 */
[----:B------:R-:W-:Y:S01]  /*09d0*/  IMAD.X R9, RZ, RZ, R9, P1 ;  /* 0x000000ffff097224 */ /* 0x000fe200008e0609 */
[----:B------:R-:W-:Y:S01]  /*09e0*/  ISETP.NE.U32.AND P1, PT, R7, R10, PT ;  /* 0x0000000a0700720c */ /* 0x000fe20003f25070 */
[----:B------:R-:W-:Y:S01]  /*09f0*/  IMAD.X R15, RZ, RZ, R15, P2 ;  /* 0x000000ffff0f7224 */ /* 0x000fe200010e060f */
[----:B------:R0:W-:Y:S02]  /*0a00*/  STS.U16 [R6], RZ ;  /* 0x000000ff06007388 */ /* 0x0001e40000000400 */
[----:B------:R-:W-:-:S13]  /*0a10*/  ISETP.NE.AND.EX P1, PT, R9, RZ, PT, P1 ;  /* 0x000000ff0900720c */ /* 0x000fda0003f25310 */
[----:B0-----:R-:W-:Y:S05]  /*0a20*/  @P1 BRA `(.L_x_132) ;  /* 0xfffffffc00d41947 */ /* 0x001fea000383ffff */
.L_x_131:
[----:B------:R-:W-:Y:S05]  /*0a30*/  BSYNC.RECONVERGENT B1 ;  /* 0x0000000000017941 */ /* 0x000fea0003800200 */
.L_x_130:
[----:B------:R-:W-:Y:S05]  /*0a40*/  @!P0 BRA `(.L_x_126) ;  /* 0x0000000000688947 */ /* 0x000fea0003800000 */
[----:B------:R-:W0:Y:S01]  /*0a50*/  S2R R5, SR_CgaCtaId ;  /* 0x0000000000057919 */ /* 0x000e220000008800 */
[----:B------:R-:W-:-:S05]  /*0a60*/  MOV R2, 0x400 ;  /* 0x0000040000027802 */ /* 0x000fca0000000f00 */
[----:B------:R-:W-:Y:S01]  /*0a70*/  VIADD R4, R2, 0x2002 ;  /* 0x0000200202047836 */ /* 0x000fe20000000000 */
[----:B0-----:R-:W-:-:S04]  /*0a80*/  LEA R6, R5, R2, 0x18 ;  /* 0x0000000205067211 */ /* 0x001fc800078ec0ff */
[----:B------:R-:W-:-:S07]  /*0a90*/  LEA R10, R5, R4, 0x18 ;  /* 0x00000004050a7211 */ /* 0x000fce00078ec0ff */
.L_x_133:
[C---:B0-----:R-:W-:Y:S02]  /*0aa0*/  IMAD R17, R13.reuse, 0x2, R6 ;  /* 0x000000020d117824 */ /* 0x041fe400078e0206 */
[----:B------:R-:W-:Y:S01]  /*0ab0*/  IMAD R19, R13, 0x2, R10 ;  /* 0x000000020d137824 */ /* 0x000fe200078e020a */
[C---:B------:R-:W-:Y:S01]  /*0ac0*/  LEA R13, P0, R0.reuse, R13, 0x2 ;  /* 0x0000000d000d7211 */ /* 0x040fe200078010ff */
[C---:B------:R-:W-:Y:S01]  /*0ad0*/  IMAD R5, R0.reuse, 0x2, R17 ;  /* 0x0000000200057824 */ /* 0x040fe200078e0211 */
[----:B------:R0:W-:Y:S01]  /*0ae0*/  STS.U16 [R17], RZ ;  /* 0x000000ff11007388 */ /* 0x0001e20000000400 */
[C---:B------:R-:W-:Y:S01]  /*0af0*/  IMAD R7, R0.reuse, 0x2, R19 ;  /* 0x0000000200077824 */ /* 0x040fe200078e0213 */
[C---:B------:R-:W-:Y:S01]  /*0b00*/  LEA.HI.X R15, R0.reuse, R15, RZ, 0x2, P0 ;  /* 0x0000000f000f7211 */ /* 0x040fe200000f14ff */
[C---:B------:R-:W-:Y:S01]  /*0b10*/  IMAD R9, R0.reuse, 0x2, R5 ;  /* 0x0000000200097824 */ /* 0x040fe200078e0205 */
[----:B------:R0:W-:Y:S01]  /*0b20*/  STS.U16 [R19], RZ ;  /* 0x000000ff13007388 */ /* 0x0001e20000000400 */
[C---:B------:R-:W-:Y:S01]  /*0b30*/  IMAD R11, R0.reuse, 0x2, R7 ;  /* 0x00000002000b7824 */ /* 0x040fe200078e0207 */
[----:B------:R-:W-:Y:S01]  /*0b40*/  ISETP.GE.U32.AND P0, PT, R13, UR6, PT ;  /* 0x000000060d007c0c */ /* 0x000fe2000bf06070 */
[C---:B------:R-:W-:Y:S01]  /*0b50*/  IMAD R2, R0.reuse, 0x2, R9 ;  /* 0x0000000200027824 */ /* 0x040fe200078e0209 */
[----:B------:R0:W-:Y:S01]  /*0b60*/  STS.U16 [R5], RZ ;  /* 0x000000ff05007388 */ /* 0x0001e20000000400 */
[----:B------:R-:W-:Y:S01]  /*0b70*/  IMAD R4, R0, 0x2, R11 ;  /* 0x0000000200047824 */ /* 0x000fe200078e020b */
[----:B------:R-:W-:-:S02]  /*0b80*/  ISETP.GE.AND.EX P0, PT, R15, UR7, PT, P0 ;  /* 0x000000070f007c0c */ /* 0x000fc4000bf06300 */
[----:B------:R0:W-:Y:S04]  /*0b90*/  STS.U16 [R7], RZ ;  /* 0x000000ff07007388 */ /* 0x0001e80000000400 */
[----:B------:R0:W-:Y:S04]  /*0ba0*/  STS.U16 [R9], RZ ;  /* 0x000000ff09007388 */ /* 0x0001e80000000400 */
[----:B------:R0:W-:Y:S04]  /*0bb0*/  STS.U16 [R11], RZ ;  /* 0x000000ff0b007388 */ /* 0x0001e80000000400 */
[----:B------:R0:W-:Y:S04]  /*0bc0*/  STS.U16 [R2], RZ ;  /* 0x000000ff02007388 */ /* 0x0001e80000000400 */
[----:B------:R0:W-:Y:S01]  /*0bd0*/  STS.U16 [R4], RZ ;  /* 0x000000ff04007388 */ /* 0x0001e20000000400 */
[----:B------:R-:W-:Y:S05]  /*0be0*/  @!P0 BRA `(.L_x_133) ;  /* 0xfffffffc00ac8947 */ /* 0x000fea000383ffff */
.L_x_126:
[----:B------:R-:W-:Y:S05]  /*0bf0*/  BSYNC.RECONVERGENT B0 ;  /* 0x0000000000007941 */ /* 0x000fea0003800200 */
.L_x_125:
[----:B0-----:R-:W0:Y:S08]  /*0c00*/  LDC.64 R4, c[0x0][0x3a8] ;  /* 0x0000ea00ff047b82 */ /* 0x001e300000000a00 */
[----:B------:R-:W-:Y:S01]  /*0c10*/  BAR.SYNC.DEFER_BLOCKING 0x0 ;  /* 0x0000000000007b1d */ /* 0x000fe20000010000 */
[----:B0-----:R-:W-:-:S04]  /*0c20*/  ISETP.GE.U32.AND P0, PT, R4, 0x1, PT ;  /* 0x000000010400780c */ /* 0x001fc80003f06070 */
[----:B------:R-:W-:-:S13]  /*0c30*/  ISETP.GE.AND.EX P0, PT, R5, RZ, PT, P0 ;  /* 0x000000ff0500720c */ /* 0x000fda0003f06300 */
[----:B------:R-:W-:Y:S05]  /*0c40*/  @!P0 EXIT ;  /* 0x000000000000894d */ /* 0x000fea0003800000 */
[----:B------:R-:W0:Y:S01]  /*0c50*/  I2F.U32.RP R2, R8 ;  /* 0x0000000800027306 */ /* 0x000e220000209000 */
[----:B------:R-:W-:Y:S01]  /*0c60*/  IMAD.MOV R7, RZ, RZ, -R8 ;  /* 0x000000ffff077224 */ /* 0x000fe200078e0a08 */
[C---:B------:R-:W-:Y:S01]  /*0c70*/  VIMNMX R0, PT, PT, R8.reuse, 0x400, !PT ;  /* 0x0000040008007848 */ /* 0x040fe20007fe0100 */
[C---:B------:R-:W-:Y:S01]  /*0c80*/  IMAD R3, R8.reuse, R3, RZ ;  /* 0x0000000308037224 */ /* 0x040fe200078e02ff */
[----:B------:R-:W-:-:S04]  /*0c90*/  ISETP.NE.U32.AND P2, PT, R8, RZ, PT ;  /* 0x000000ff0800720c */ /* 0x000fc80003f45070 */
[----:B0-----:R-:W0:Y:S02]  /*0ca0*/  MUFU.RCP R2, R2 ;  /* 0x0000000200027308 */ /* 0x001e240000001000 */
[----:B0-----:R-:W-:-:S06]  /*0cb0*/  VIADD R4, R2, 0xffffffe ;  /* 0x0ffffffe02047836 */ /* 0x001fcc0000000000 */
[----:B------:R0:W1:Y:S02]  /*0cc0*/  F2I.FTZ.U32.TRUNC.NTZ R5, R4 ;  /* 0x0000000400057305 */ /* 0x000064000021f000 */
[----:B0-----:R-:W-:Y:S02]  /*0cd0*/  IMAD.MOV.U32 R4, RZ, RZ, RZ ;  /* 0x000000ffff047224 */ /* 0x001fe400078e00ff */
[----:B-1----:R-:W-:-:S04]  /*0ce0*/  IMAD R7, R7, R5, RZ ;  /* 0x0000000507077224 */ /* 0x002fc800078e02ff */
[----:B------:R-:W-:-:S04]  /*0cf0*/  IMAD.HI.U32 R6, R5, R7, R4 ;  /* 0x0000000705067227 */ /* 0x000fc800078e0004 */
[----:B------:R-:W-:-:S04]  /*0d00*/  VIADD R5, R0, 0xffffffff ;  /* 0xffffffff00057836 */ /* 0x000fc80000000000 */
[----:B------:R-:W-:-:S04]  /*0d10*/  IMAD.HI.U32 R6, R6, R5, RZ ;  /* 0x0000000506067227 */ /* 0x000fc800078e00ff */
[----:B------:R-:W-:-:S04]  /*0d20*/  IMAD.MOV R0, RZ, RZ, -R6 ;  /* 0x000000ffff007224 */ /* 0x000fc800078e0a06 */
[----:B------:R-:W-:-:S05]  /*0d30*/  IMAD R5, R8, R0, R5 ;  /* 0x0000000008057224 */ /* 0x000fca00078e0205 */
[----:B------:R-:W-:-:S13]  /*0d40*/  ISETP.GE.U32.AND P0, PT, R5, R8, PT ;  /* 0x000000080500720c */ /* 0x000fda0003f06070 */
[----:B------:R-:W-:Y:S02]  /*0d50*/  @P0 IMAD.IADD R5, R5, 0x1, -R8 ;  /* 0x0000000105050824 */ /* 0x000fe400078e0a08 */
[----:B------:R-:W-:-:S03]  /*0d60*/  @P0 VIADD R6, R6, 0x1 ;  /* 0x0000000106060836 */ /* 0x000fc60000000000 */
[----:B------:R-:W-:Y:S02]  /*0d70*/  ISETP.GE.U32.AND P1, PT, R5, R8, PT ;  /* 0x000000080500720c */ /* 0x000fe40003f26070 */
[----:B------:R-:W-:-:S11]  /*0d80*/  LOP3.LUT R5, RZ, R3, RZ, 0x33, !PT ;  /* 0x00000003ff057212 */ /* 0x000fd600078e33ff */
[----:B------:R-:W-:Y:S01]  /*0d90*/  @P1 VIADD R6, R6, 0x1 ;  /* 0x0000000106061836 */ /* 0x000fe20000000000 */
[-C--:B------:R-:W-:Y:S02]  /*0da0*/  @!P2 LOP3.LUT R6, RZ, R8.reuse, RZ, 0x33, !PT ;  /* 0x00000008ff06a212 */ /* 0x080fe400078e33ff */
[----:B------:R-:W-:Y:S02]  /*0db0*/  VIADDMNMX R8, R3, R8, 0x1001, PT ;  /* 0x0000100103087446 */ /* 0x000fe40003800108 */
[C---:B------:R-:W-:Y:S01]  /*0dc0*/  ISETP.GE.U32.AND P0, PT, R6.reuse, 0xf, PT ;  /* 0x0000000f0600780c */ /* 0x040fe20003f06070 */
[----:B------:R-:W-:Y:S02]  /*0dd0*/  VIADD R6, R6, 0x1 ;  /* 0x0000000106067836 */ /* 0x000fe40000000000 */
[C---:B------:R-:W-:Y:S02]  /*0de0*/  IMAD.IADD R5, R8.reuse, 0x1, R5 ;  /* 0x0000000108057824 */ /* 0x040fe400078e0205 */
[----:B------:R-:W-:Y:S01]  /*0df0*/  IMAD.IADD R7, R8, 0x1, -R3 ;  /* 0x0000000108077824 */ /* 0x000fe200078e0a03 */
[----:B------:R-:W-:-:S07]  /*0e00*/  LOP3.LUT R9, R6, 0xf, RZ, 0xc0, !PT ;  /* 0x0000000f06097812 */ /* 0x000fce00078ec0ff */
[----:B------:R-:W-:Y:S05]  /*0e10*/  @!P0 BRA `(.L_x_134) ;  /* 0x00000094009c8947 */ /* 0x000fea0003800000 */
[----:B------:R-:W-:Y:S01]  /*0e20*/  LOP3.LUT R10, R6, 0xfffffff0, RZ, 0xc0, !PT ;  /* 0xfffffff0060a7812 */ /* 0x000fe200078ec0ff */
[----:B------:R-:W-:Y:S01]  /*0e30*/  UMOV UR4, URZ ;  /* 0x000000ff00047c82 */ /* 0x000fe20008000000 */
[C---:B------:R-:W-:Y:S02]  /*0e40*/  LOP3.LUT R11, R7.reuse, 0x3, RZ, 0xc0, !PT ;  /* 0x00000003070b7812 */ /* 0x040fe400078ec0ff */
[----:B------:R-:W-:-:S07]  /*0e50*/  LOP3.LUT R12, R7, 0xfffffffc, RZ, 0xc0, !PT ;  /* 0xfffffffc070c7812 */ /* 0x000fce00078ec0ff */
.L_x_231:
[----:B------:R-:W-:Y:S01]  /*0e60*/  UIADD3 UR4, UPT, UPT, UR4, 0x10, URZ ;  /* 0x0000001004047890 */ /* 0x000fe2000fffe0ff */
[----:B------:R-:W-:-:S05]  /*0e70*/  UMOV UR5, URZ ;  /* 0x000000ff00057c82 */ /* 0x000fca0008000000 */
[----:B0-2345:R-:W-:-:S13]  /*0e80*/  ISETP.NE.AND P0, PT, R10, UR4, PT ;  /* 0x000000040a007c0c */ /* 0x03dfda000bf05270 */
.L_x_140:
[----:B------:R-:W-:Y:S01]  /*0e90*/  ISETP.GT.AND P1, PT, R8, R3, PT ;  /* 0x000000030800720c */ /* 0x000fe20003f24270 */
[----:B------:R-:W-:-:S12]  /*0ea0*/  BSSY.RECONVERGENT B0, `(.L_x_135) ;  /* 0x000008e000007945 */ /* 0x000fd80003800200 */
[----:B0123--:R-:W-:Y:S05]  /*0eb0*/  @!P1 BRA `(.L_x_136) ;  /* 0x0000000800309947 */ /* 0x00ffea0003800000 */
[----:B------:R-:W-:Y:S01]  /*0ec0*/  ISETP.GE.U32.AND P1, PT, R5, 0x3, PT ;  /* 0x000000030500780c */ /* 0x000fe20003f26070 */
[----:B------:R-:W-:Y:S01]  /*0ed0*/  BSSY.RECONVERGENT B1, `(.L_x_137) ;  /* 0x0000052000017945 */ /* 0x000fe20003800200 */
[----:B------:R-:W-:Y:S01]  /*0ee0*/  ISETP.NE.AND P2, PT, R11, RZ, PT ;  /* 0x000000ff0b00720c */ /* 0x000fe20003f45270 */
[----:B------:R-:W-:Y:S01]  /*0ef0*/  IMAD.MOV.U32 R20, RZ, RZ, R3 ;  /* 0x000000ffff147224 */ /* 0x000fe200078e0003 */
[----:B------:R-:W-:Y:S02]  /*0f00*/  PRMT R4, RZ, 0x7610, R4 ;  /* 0x00007610ff047816 */ /* 0x000fe40000000004 */
[----:B------:R-:W-:-:S07]  /*0f10*/  PRMT R0, RZ, 0x7610, R0 ;  /* 0x00007610ff007816 */ /* 0x000fce0000000000 */
[----:B------:R-:W-:Y:S05]  /*0f20*/  @!P1 BRA `(.L_x_138) ;  /* 0x0000000400309947 */ /* 0x000fea0003800000 */
[----:B------:R-:W0:Y:S01]  /*0f30*/  S2R R6, SR_CgaCtaId ;  /* 0x0000000000067919 */ /* 0x000e220000008800 */
[----:B------:R-:W1:Y:S01]  /*0f40*/  LDC.U16 R2, c[0x0][0x3a0] ;  /* 0x0000e800ff027b82 */ /* 0x000e620000000400 */
[----:B------:R-:W-:Y:S01]  /*0f50*/  MOV R14, 0x400 ;  /* 0x00000400000e7802 */ /* 0x000fe20000000f00 */
[----:B------:R-:W-:Y:S02]  /*0f60*/  IMAD.MOV.U32 R19, RZ, RZ, RZ ;  /* 0x000000ffff137224 */ /* 0x000fe400078e00ff */
[----:B------:R-:W-:Y:S02]  /*0f70*/  IMAD.MOV.U32 R20, RZ, RZ, R3 ;  /* 0x000000ffff147224 */ /* 0x000fe400078e0003 */
[----:B------:R-:W-:Y:S02]  /*0f80*/  VIADD R15, R14, 0x2002 ;  /* 0x000020020e0f7836 */ /* 0x000fe40000000000 */
[----:B------:R-:W2:Y:S01]  /*0f90*/  LDC.U16 R4, c[0x0][0x3a2] ;  /* 0x0000e880ff047b82 */ /* 0x000ea20000000400 */
[----:B-1----:R-:W-:-:S05]  /*0fa0*/  IMAD.MOV R2, RZ, RZ, -R2 ;  /* 0x000000ffff027224 */ /* 0x002fca00078e0a02 */
[----:B------:R-:W-:Y:S02]  /*0fb0*/  PRMT R17, R2, 0x7710, RZ ;  /* 0x0000771002117816 */ /* 0x000fe400000000ff */
[C---:B0-----:R-:W-:Y:S01]  /*0fc0*/  LEA R14, R6.reuse, R14, 0x18 ;  /* 0x0000000e060e7211 */ /* 0x041fe200078ec0ff */
[--C-:B--2---:R-:W-:Y:S01]  /*0fd0*/  IMAD.MOV R13, RZ, RZ, -R4.reuse ;  /* 0x000000ffff0d7224 */ /* 0x104fe200078e0a04 */
[----:B------:R-:W-:Y:S02]  /*0fe0*/  LEA R15, R6, R15, 0x18 ;  /* 0x0000000f060f7211 */ /* 0x000fe400078ec0ff */
[----:B------:R-:W-:Y:S02]  /*0ff0*/  PRMT R4, RZ, 0x7610, R4 ;  /* 0x00007610ff047816 */ /* 0x000fe40000000004 */
[----:B------:R-:W-:-:S07]  /*1000*/  PRMT R13, R13, 0x7710, RZ ;  /* 0x000077100d0d7816 */ /* 0x000fce00000000ff */
.L_x_139:
[C---:B0-----:R-:W-:Y:S02]  /*1010*/  IMAD R16, R20.reuse, 0x2, R14 ;  /* 0x0000000214107824 */ /* 0x041fe400078e020e */
[----:B------:R-:W-:Y:S02]  /*1020*/  IMAD R18, R20, 0x2, R15 ;  /* 0x0000000214127824 */ /* 0x000fe400078e020f */
[----:B------:R-:W-:Y:S01]  /*1030*/  IMAD.IADD R0, R17, 0x1, R0 ;  /* 0x0000000111007824 */ /* 0x000fe200078e0200 */
[----:B------:R-:W0:Y:S01]  /*1040*/  LDS.U16 R6, [R16+0x2] ;  /* 0x0000020010067984 */ /* 0x000e220000000400 */
[----:B------:R-:W-:Y:S02]  /*1050*/  IMAD.IADD R2, R13, 0x1, R4 ;  /* 0x000000010d027824 */ /* 0x000fe400078e0204 */
[----:B------:R-:W-:Y:S01]  /*1060*/  VIADD R4, R4, 0x1 ;  /* 0x0000000104047836 */ /* 0x000fe20000000000 */
[----:B------:R-:W1:Y:S01]  /*1070*/  LDS.U16 R22, [R18+0x2] ;  /* 0x0000020012167984 */ /* 0x000e620000000400 */
[----:B------:R-:W-:Y:S01]  /*1080*/  VIADD R19, R19, 0x4 ;  /* 0x0000000413137836 */ /* 0x000fe20000000000 */
[----:B------:R-:W-:Y:S01]  /*1090*/  VIMNMX.S16x2 R21, PT, PT, R0, R2, !PT ;  /* 0x0000000200157248 */ /* 0x000fe20007fe0300 */
[----:B------:R-:W-:-:S03]  /*10a0*/  VIADD R20, R20, 0x4 ;  /* 0x0000000414147836 */ /* 0x000fc60000000000 */
[----:B------:R-:W-:Y:S01]  /*10b0*/  ISETP.NE.AND P1, PT, R19, R12, PT ;  /* 0x0000000c1300720c */ /* 0x000fe20003f25270 */
[----:B0-----:R-:W-:Y:S01]  /*10c0*/  IMAD.IADD R0, R6, 0x1, R13 ;  /* 0x0000000106007824 */ /* 0x001fe200078e020d */
[----:B------:R-:W-:Y:S01]  /*10d0*/  PRMT R6, R21, 0x7610, R6 ;  /* 0x0000761015067816 */ /* 0x000fe20000000006 */
[----:B-1----:R-:W-:-:S05]  /*10e0*/  IMAD.IADD R2, R22, 0x1, R17 ;  /* 0x0000000116027824 */ /* 0x002fca00078e0211 */
[----:B------:R-:W-:Y:S01]  /*10f0*/  VIMNMX.S16x2 R2, PT, PT, R2, R0, !PT ;  /* 0x0000000002027248 */ /* 0x000fe20007fe0300 */
[----:B------:R-:W-:-:S03]  /*1100*/  IMAD.IADD R0, R22, 0x1, R13 ;  /* 0x0000000116007824 */ /* 0x000fc600078e020d */
[----:B------:R-:W-:Y:S01]  /*1110*/  VIMNMX3.S16x2.RELU R4, R4, R6, R2, !PT ;  /* 0x000000060404720f */ /* 0x000fe20007801302 */
[----:B------:R-:W-:Y:S01]  /*1120*/  IMAD.IADD R6, R6, 0x1, R17 ;  /* 0x0000000106067824 */ /* 0x000fe200078e0211 */
[----:B------:R-:W-:Y:S02]  /*1130*/  PRMT R21, R2, 0x7610, R21 ;  /* 0x0000761002157816 */ /* 0x000fe40000000015 */
[----:B------:R-:W-:Y:S01]  /*1140*/  PRMT R23, R4, 0x7610, R23 ;  /* 0x0000761004177816 */ /* 0x000fe20000000017 */
[----:B------:R-:W-:Y:S01]  /*1150*/  VIADD R4, R22, 0x1 ;  /* 0x0000000116047836 */ /* 0x000fe20000000000 */
[----:B------:R-:W-:Y:S01]  /*1160*/  VIMNMX.S16x2 R6, PT, PT, R6, R0, !PT ;  /* 0x0000000006067248 */ /* 0x000fe20007fe0300 */
[----:B------:R-:W-:Y:S04]  /*1170*/  STS.U16 [R16+0x2], R21 ;  /* 0x0000021510007388 */ /* 0x000fe80000000400 */
[----:B------:R-:W-:Y:S04]  /*1180*/  STS.U16 [R18+0x2], R23 ;  /* 0x0000021712007388 */ /* 0x000fe80000000400 */
[----:B------:R-:W0:Y:S04]  /*1190*/  LDS.U16 R24, [R18+0x4] ;  /* 0x0000040012187984 */ /* 0x000e280000000400 */
[----:B------:R-:W1:Y:S01]  /*11a0*/  LDS.U16 R2, [R16+0x4] ;  /* 0x0000040010027984 */ /* 0x000e620000000400 */
[----:B0-----:R-:W-:-:S02]  /*11b0*/  IMAD.IADD R0, R24, 0x1, R17 ;  /* 0x0000000118007824 */ /* 0x001fc400078e0211 */
        /* <DEDUP_REMOVED lines=20> */
[----:B------:R-:W-:Y:S02]  /*1300*/  PRMT R23, R4, 0x7610, R23 ;  /* 0x0000761004177816 */ /* 0x000fe40000000017 */
[----:B------:R-:W-:Y:S01]  /*1310*/  VIMNMX.S16x2 R0, PT, PT, R6, R0, !PT ;  /* 0x0000000006007248 */ /* 0x000fe20007fe0300 */
[----:B------:R-:W-:Y:S01]  /*1320*/  STS.U16 [R16+0x6], R21 ;  /* 0x0000061510007388 */ /* 0x000fe20000000400 */
[----:B------:R-:W-:-:S03]  /*1330*/  VIADD R6, R22, 0x1 ;  /* 0x0000000116067836 */ /* 0x000fc60000000000 */
[----:B------:R-:W-:Y:S04]  /*1340*/  STS.U16 [R18+0x6], R23 ;  /* 0x0000061712007388 */ /* 0x000fe80000000400 */
[----:B------:R-:W0:Y:S04]  /*1350*/  LDS.U16 R24, [R18+0x8] ;  /* 0x0000080012187984 */ /* 0x000e280000000400 */
[----:B------:R-:W1:Y:S01]  /*1360*/  LDS.U16 R4, [R16+0x8] ;  /* 0x0000080010047984 */ /* 0x000e620000000400 */
[----:B0-----:R-:W-:Y:S02]  /*1370*/  IMAD.IADD R2, R24, 0x1, R17 ;  /* 0x0000000118027824 */ /* 0x001fe400078e0211 */
[----:B-1----:R-:W-:-:S05]  /*1380*/  IMAD.IADD R4, R4, 0x1, R13 ;  /* 0x0000000104047824 */ /* 0x002fca00078e020d */
[----:B------:R-:W-:Y:S02]  /*1390*/  VIMNMX.S16x2 R2, PT, PT, R2, R4, !PT ;  /* 0x0000000402027248 */ /* 0x000fe40007fe0300 */
[----:B------:R-:W-:Y:S02]  /*13a0*/  PRMT R4, R24, 0x7610, R4 ;  /* 0x0000761018047816 */ /* 0x000fe40000000004 */
[----:B------:R-:W-:Y:S01]  /*13b0*/  VIMNMX3.S16x2.RELU R6, R6, R0, R2, !PT ;  /* 0x000000000606720f */ /* 0x000fe20007801302 */
[----:B------:R0:W-:Y:S04]  /*13c0*/  STS.U16 [R16+0x8], R2 ;  /* 0x0000080210007388 */ /* 0x0001e80000000400 */
[----:B------:R0:W-:Y:S01]  /*13d0*/  STS.U16 [R18+0x8], R6 ;  /* 0x0000080612007388 */ /* 0x0001e20000000400 */
[----:B------:R-:W-:Y:S05]  /*13e0*/  @P1 BRA `(.L_x_139) ;  /* 0xfffffffc00081947 */ /* 0x000fea000383ffff */
.L_x_138:
[----:B------:R-:W-:Y:S05]  /*13f0*/  BSYNC.RECONVERGENT B1 ;  /* 0x0000000000017941 */ /* 0x000fea0003800200 */
.L_x_137:
[----:B------:R-:W-:Y:S05]  /*1400*/  @!P2 BRA `(.L_x_136) ;  /* 0x0000000000dca947 */ /* 0x000fea0003800000 */
[----:B------:R-:W1:Y:S01]  /*1410*/  S2UR UR8, SR_CgaCtaId ;  /* 0x00000000000879c3 */ /* 0x000e620000008800 */
[----:B------:R-:W-:Y:S01]  /*1420*/  UMOV UR6, 0x400 ;  /* 0x0000040000067882 */ /* 0x000fe20000000000 */
[----:B------:R-:W-:Y:S01]  /*1430*/  ISETP.NE.AND P1, PT, R11, 0x1, PT ;  /* 0x000000010b00780c */ /* 0x000fe20003f25270 */
[----:B------:R-:W-:-:S05]  /*1440*/  UIADD3 UR7, UPT, UPT, UR6, 0x2002, URZ ;  /* 0x0000200206077890 */ /* 0x000fca000fffe0ff */
[----:B0-----:R-:W0:Y:S08]  /*1450*/  LDC.U16 R2, c[0x0][0x3a0] ;  /* 0x0000e800ff027b82 */ /* 0x001e300000000400 */
[----:B------:R-:W2:Y:S01]  /*1460*/  LDC.U16 R16, c[0x0][0x3a2] ;  /* 0x0000e880ff107b82 */ /* 0x000ea20000000400 */
[----:B-1----:R-:W-:Y:S02]  /*1470*/  ULEA UR6, UR8, UR6, 0x18 ;  /* 0x0000000608067291 */ /* 0x002fe4000f8ec0ff */
[----:B------:R-:W-:-:S04]  /*1480*/  ULEA UR7, UR8, UR7, 0x18 ;  /* 0x0000000708077291 */ /* 0x000fc8000f8ec0ff */
[C---:B------:R-:W-:Y:S02]  /*1490*/  LEA R13, R20.reuse, UR6, 0x1 ;  /* 0x00000006140d7c11 */ /* 0x040fe4000f8e08ff */
[----:B------:R-:W-:Y:S01]  /*14a0*/  LEA R15, R20, UR7, 0x1 ;  /* 0x00000007140f7c11 */ /* 0x000fe2000f8e08ff */
[----:B0-----:R-:W-:Y:S02]  /*14b0*/  IMAD.MOV R2, RZ, RZ, -R2 ;  /* 0x000000ffff027224 */ /* 0x001fe400078e0a02 */
[----:B------:R-:W0:Y:S03]  /*14c0*/  LDS.U16 R6, [R13+0x2] ;  /* 0x000002000d067984 */ /* 0x000e260000000400 */
[----:B------:R-:W-:Y:S01]  /*14d0*/  PRMT R19, R2, 0x7710, RZ ;  /* 0x0000771002137816 */ /* 0x000fe200000000ff */
[----:B------:R-:W1:Y:S01]  /*14e0*/  LDS.U16 R14, [R15+0x2] ;  /* 0x000002000f0e7984 */ /* 0x000e620000000400 */
[----:B--2---:R-:W-:-:S03]  /*14f0*/  IMAD.MOV R16, RZ, RZ, -R16 ;  /* 0x000000ffff107224 */ /* 0x004fc600078e0a10 */
[----:B------:R-:W-:Y:S02]  /*1500*/  IMAD.IADD R0, R19, 0x1, R0 ;  /* 0x0000000113007824 */ /* 0x000fe400078e0200 */
[----:B------:R-:W-:-:S05]  /*1510*/  PRMT R17, R16, 0x7710, RZ ;  /* 0x0000771010117816 */ /* 0x000fca00000000ff */
[----:B------:R-:W-:-:S05]  /*1520*/  IMAD.IADD R2, R17, 0x1, R4 ;  /* 0x0000000111027824 */ /* 0x000fca00078e0204 */
[----:B------:R-:W-:Y:S01]  /*1530*/  VIMNMX.S16x2 R16, PT, PT, R0, R2, !PT ;  /* 0x0000000200107248 */ /* 0x000fe20007fe0300 */
[----:B0-----:R-:W-:Y:S02]  /*1540*/  IMAD.IADD R0, R6, 0x1, R17 ;  /* 0x0000000106007824 */ /* 0x001fe400078e0211 */
[----:B------:R-:W-:Y:S01]  /*1550*/  VIADD R6, R4, 0x1 ;  /* 0x0000000104067836 */ /* 0x000fe20000000000 */
[----:B------:R-:W-:Y:S01]  /*1560*/  PRMT R4, R16, 0x7610, R4 ;  /* 0x0000761010047816 */ /* 0x000fe20000000004 */
[----:B-1----:R-:W-:-:S05]  /*1570*/  IMAD.IADD R2, R14, 0x1, R19 ;  /* 0x000000010e027824 */ /* 0x002fca00078e0213 */
[----:B------:R-:W-:-:S04]  /*1580*/  VIMNMX.S16x2 R2, PT, PT, R2, R0, !PT ;  /* 0x0000000002027248 */ /* 0x000fc80007fe0300 */
[----:B------:R-:W-:Y:S01]  /*1590*/  VIMNMX3.S16x2.RELU R6, R6, R4, R2, !PT ;  /* 0x000000040606720f */ /* 0x000fe20007801302 */
[----:B------:R1:W-:Y:S04]  /*15a0*/  STS.U16 [R13+0x2], R2 ;  /* 0x000002020d007388 */ /* 0x0003e80000000400 */
[----:B------:R1:W-:Y:S01]  /*15b0*/  STS.U16 [R15+0x2], R6 ;  /* 0x000002060f007388 */ /* 0x0003e20000000400 */
[----:B------:R-:W-:Y:S05]  /*15c0*/  @!P1 BRA `(.L_x_136) ;  /* 0x00000000006c9947 */ /* 0x000fea0003800000 */
[----:B-1----:R-:W0:Y:S01]  /*15d0*/  LDS.U16 R2, [R13+0x4] ;  /* 0x000004000d027984 */ /* 0x002e220000000400 */
[----:B------:R-:W-:Y:S01]  /*15e0*/  IMAD.IADD R4, R4, 0x1, R19 ;  /* 0x0000000104047824 */ /* 0x000fe200078e0213 */
[----:B------:R-:W-:Y:S01]  /*15f0*/  ISETP.NE.AND P1, PT, R11, 0x2, PT ;  /* 0x000000020b00780c */ /* 0x000fe20003f25270 */
[--C-:B------:R-:W-:Y:S01]  /*1600*/  IMAD.IADD R6, R14, 0x1, R17.reuse ;  /* 0x000000010e067824 */ /* 0x100fe200078e0211 */
[----:B------:R-:W1:Y:S04]  /*1610*/  LDS.U16 R16, [R15+0x4] ;  /* 0x000004000f107984 */ /* 0x000e680000000400 */
[----:B------:R-:W-:Y:S01]  /*1620*/  VIMNMX.S16x2 R6, PT, PT, R4, R6, !PT ;  /* 0x0000000604067248 */ /* 0x000fe20007fe0300 */
[----:B------:R-:W-:Y:S02]  /*1630*/  VIADD R4, R14, 0x1 ;  /* 0x000000010e047836 */ /* 0x000fe40000000000 */
[----:B0-----:R-:W-:-:S02]  /*1640*/  IMAD.IADD R2, R2, 0x1, R17 ;  /* 0x0000000102027824 */ /* 0x001fc400078e0211 */
[----:B-1----:R-:W-:-:S05]  /*1650*/  IMAD.IADD R0, R16, 0x1, R19 ;  /* 0x0000000110007824 */ /* 0x002fca00078e0213 */
[----:B------:R-:W-:Y:S02]  /*1660*/  VIMNMX.S16x2 R2, PT, PT, R0, R2, !PT ;  /* 0x0000000200027248 */ /* 0x000fe40007fe0300 */
[----:B------:R-:W-:-:S03]  /*1670*/  PRMT R0, R6, 0x7610, R0 ;  /* 0x0000761006007816 */ /* 0x000fc60000000000 */
[----:B------:R2:W-:Y:S01]  /*1680*/  STS.U16 [R13+0x4], R2 ;  /* 0x000004020d007388 */ /* 0x0005e20000000400 */
[----:B------:R-:W-:-:S05]  /*1690*/  VIMNMX3.S16x2.RELU R4, R4, R0, R2, !PT ;  /* 0x000000000404720f */ /* 0x000fca0007801302 */
[----:B------:R2:W-:Y:S01]  /*16a0*/  STS.U16 [R15+0x4], R4 ;  /* 0x000004040f007388 */ /* 0x0005e20000000400 */
[----:B------:R-:W-:Y:S05]  /*16b0*/  @!P1 BRA `(.L_x_136) ;  /* 0x0000000000309947 */ /* 0x000fea0003800000 */
[----:B--2---:R-:W0:Y:S01]  /*16c0*/  LDS.U16 R2, [R15+0x6] ;  /* 0x000006000f027984 */ /* 0x004e220000000400 */
[----:B------:R-:W-:Y:S02]  /*16d0*/  IMAD.IADD R0, R0, 0x1, R19 ;  /* 0x0000000100007824 */ /* 0x000fe400078e0213 */
[C---:B------:R-:W-:Y:S01]  /*16e0*/  IMAD.IADD R4, R16.reuse, 0x1, R17 ;  /* 0x0000000110047824 */ /* 0x040fe200078e0211 */
[----:B------:R-:W1:Y:S01]  /*16f0*/  LDS.U16 R14, [R13+0x6] ;  /* 0x000006000d0e7984 */ /* 0x000e620000000400 */
[----:B------:R-:W-:-:S05]  /*1700*/  VIADD R6, R16, 0x1 ;  /* 0x0000000110067836 */ /* 0x000fca0000000000 */
[----:B------:R-:W-:Y:S01]  /*1710*/  VIMNMX3.S16x2 R0, R0, R4, R6, !PT ;  /* 0x000000040000720f */ /* 0x000fe20007800306 */
[----:B0-----:R-:W-:Y:S02]  /*1720*/  IMAD.IADD R2, R2, 0x1, R19 ;  /* 0x0000000102027824 */ /* 0x001fe400078e0213 */
[----:B-1----:R-:W-:-:S05]  /*1730*/  IMAD.IADD R14, R14, 0x1, R17 ;  /* 0x000000010e0e7824 */ /* 0x002fca00078e0211 */
[----:B------:R-:W-:-:S04]  /*1740*/  VIMNMX.S16x2 R2, PT, PT, R2, R14, !PT ;  /* 0x0000000e02027248 */ /* 0x000fc80007fe0300 */
[----:B------:R-:W-:Y:S01]  /*1750*/  VIMNMX.S16x2.RELU R0, PT, PT, R0, R2, !PT ;  /* 0x0000000200007248 */ /* 0x000fe20007fe1300 */
[----:B------:R3:W-:Y:S04]  /*1760*/  STS.U16 [R13+0x6], R2 ;  /* 0x000006020d007388 */ /* 0x0007e80000000400 */
[----:B------:R3:W-:Y:S02]  /*1770*/  STS.U16 [R15+0x6], R0 ;  /* 0x000006000f007388 */ /* 0x0007e40000000400 */
.L_x_136:
[----:B------:R-:W-:Y:S05]  /*1780*/  BSYNC.RECONVERGENT B0 ;  /* 0x0000000000007941 */ /* 0x000fea0003800200 */
.L_x_135:
[----:B------:R-:W4:Y:S01]  /*1790*/  LDCU.64 UR6, c[0x0][0x3a8] ;  /* 0x00007500ff0677ac */ /* 0x000f220008000a00 */
[----:B------:R-:W-:-:S04]  /*17a0*/  UIADD3 UR5, UPT, UPT, UR5, 0x1, URZ ;  /* 0x0000000105057890 */ /* 0x000fc8000fffe0ff */
[----:B----4-:R-:W-:-:S04]  /*17b0*/  UISETP.GE.U32.AND UP0, UPT, UR5, UR6, UPT ;  /* 0x000000060500728c */ /* 0x010fc8000bf06070 */
[----:B------:R-:W-:-:S09]  /*17c0*/  UISETP.GE.AND.EX UP0, UPT, URZ, UR7, UPT, UP0 ;  /* 0x00000007ff00728c */ /* 0x000fd2000bf06300 */
[----:B------:R-:W-:Y:S05]  /*17d0*/  BRA.U !UP0, `(.L_x_140) ;  /* 0xfffffff508ac7547 */ /* 0x000fea000b83ffff */
[----:B------:R-:W-:-:S05]  /*17e0*/  UMOV UR5, URZ ;  /* 0x000000ff00057c82 */ /* 0x000fca0008000000 */
.L_x_146:
[----:B------:R-:W-:Y:S01]  /*17f0*/  ISETP.GT.AND P1, PT, R8, R3, PT ;  /* 0x000000030800720c */ /* 0x000fe20003f24270 */
[----:B------:R-:W-:-:S12]  /*1800*/  BSSY.RECONVERGENT B0, `(.L_x_141) ;  /* 0x000008e000007945 */ /* 0x000fd80003800200 */
[----:B0-2-45:R-:W-:Y:S05]  /*1810*/  @!P1 BRA `(.L_x_142) ;  /* 0x0000000800309947 */ /* 0x035fea0003800000 */
[----:B------:R-:W-:Y:S01]  /*1820*/  ISETP.GE.U32.AND P1, PT, R5, 0x3, PT ;  /* 0x000000030500780c */ /* 0x000fe20003f26070 */
[----:B------:R-:W-:Y:S01]  /*1830*/  BSSY.RECONVERGENT B1, `(.L_x_143) ;  /* 0x0000052000017945 */ /* 0x000fe20003800200 */
[----:B------:R-:W-:Y:S01]  /*1840*/  ISETP.NE.AND P2, PT, R11, RZ, PT ;  /* 0x000000ff0b00720c */ /* 0x000fe20003f45270 */
[----:B------:R-:W-:Y:S01]  /*1850*/  IMAD.MOV.U32 R20, RZ, RZ, R3 ;  /* 0x000000ffff147224 */ /* 0x000fe200078e0003 */
[----:B--2---:R-:W-:Y:S02]  /*1860*/  PRMT R4, RZ, 0x7610, R4 ;  /* 0x00007610ff047816 */ /* 0x004fe40000000004 */
[----:B---3--:R-:W-:-:S07]  /*1870*/  PRMT R0, RZ, 0x7610, R0 ;  /* 0x00007610ff007816 */ /* 0x008fce0000000000 */
[----:B------:R-:W-:Y:S05]  /*1880*/  @!P1 BRA `(.L_x_144) ;  /* 0x0000000400309947 */ /* 0x000fea0003800000 */
[----:B01----:R-:W0:Y:S01]  /*1890*/  S2R R2, SR_CgaCtaId ;  /* 0x0000000000027919 */ /* 0x003e220000008800 */
[----:B------:R-:W1:Y:S01]  /*18a0*/  LDC.U16 R4, c[0x0][0x3a0] ;  /* 0x0000e800ff047b82 */ /* 0x000e620000000400 */
[----:B------:R-:W-:Y:S01]  /*18b0*/  MOV R14, 0x400 ;  /* 0x00000400000e7802 */ /* 0x000fe20000000f00 */
[----:B------:R-:W-:Y:S02]  /*18c0*/  IMAD.MOV.U32 R19, RZ, RZ, RZ ;  /* 0x000000ffff137224 */ /* 0x000fe400078e00ff */
[----:B------:R-:W-:Y:S02]  /*18d0*/  IMAD.MOV.U32 R20, RZ, RZ, R3 ;  /* 0x000000ffff147224 */ /* 0x000fe400078e0003 */
[----:B------:R-:W-:Y:S02]  /*18e0*/  VIADD R15, R14, 0x2002 ;  /* 0x000020020e0f7836 */ /* 0x000fe40000000000 */
[----:B------:R-:W2:Y:S01]  /*18f0*/  LDC.U16 R6, c[0x0][0x3a2] ;  /* 0x0000e880ff067b82 */ /* 0x000ea20000000400 */
[--C-:B-1----:R-:W-:Y:S01]  /*1900*/  IMAD.MOV R17, RZ, RZ, -R4.reuse ;  /* 0x000000ffff117224 */ /* 0x102fe200078e0a04 */
[----:B------:R-:W-:-:S04]  /*1910*/  PRMT R4, RZ, 0x7610, R4 ;  /* 0x00007610ff047816 */ /* 0x000fc80000000004 */
[----:B------:R-:W-:Y:S02]  /*1920*/  PRMT R17, R17, 0x7710, RZ ;  /* 0x0000771011117816 */ /* 0x000fe400000000ff */
[C---:B0-----:R-:W-:Y:S01]  /*1930*/  LEA R14, R2.reuse, R14, 0x18 ;  /* 0x0000000e020e7211 */ /* 0x041fe200078ec0ff */
[----:B--2---:R-:W-:Y:S01]  /*1940*/  IMAD.MOV R6, RZ, RZ, -R6 ;  /* 0x000000ffff067224 */ /* 0x004fe200078e0a06 */
[----:B------:R-:W-:-:S04]  /*1950*/  LEA R15, R2, R15, 0x18 ;  /* 0x0000000f020f7211 */ /* 0x000fc800078ec0ff */
[----:B------:R-:W-:-:S07]  /*1960*/  PRMT R13, R6, 0x7710, RZ ;  /* 0x00007710060d7816 */ /* 0x000fce00000000ff */
.L_x_145:
[C---:B--2---:R-:W-:Y:S02]  /*1970*/  IMAD R16, R20.reuse, 0x2, R14 ;  /* 0x0000000214107824 */ /* 0x044fe400078e020e */
        /* <DEDUP_REMOVED lines=61> */
.L_x_144:
[----:B------:R-:W-:Y:S05]  /*1d50*/  BSYNC.RECONVERGENT B1 ;  /* 0x0000000000017941 */ /* 0x000fea0003800200 */
.L_x_143:
[----:B------:R-:W-:Y:S05]  /*1d60*/  @!P2 BRA `(.L_x_142) ;  /* 0x0000000000dca947 */ /* 0x000fea0003800000 */
[----:B------:R-:W3:Y:S01]  /*1d70*/  S2UR UR8, SR_CgaCtaId ;  /* 0x00000000000879c3 */ /* 0x000ee20000008800 */
[----:B------:R-:W-:Y:S01]  /*1d80*/  UMOV UR6, 0x400 ;  /* 0x0000040000067882 */ /* 0x000fe20000000000 */
[----:B------:R-:W-:Y:S01]  /*1d90*/  ISETP.NE.AND P1, PT, R11, 0x1, PT ;  /* 0x000000010b00780c */ /* 0x000fe20003f25270 */
[----:B------:R-:W-:-:S05]  /*1da0*/  UIADD3 UR7, UPT, UPT, UR6, 0x2002, URZ ;  /* 0x0000200206077890 */ /* 0x000fca000fffe0ff */
[----:B012---:R-:W0:Y:S08]  /*1db0*/  LDC.U16 R2, c[0x0][0x3a0] ;  /* 0x0000e800ff027b82 */ /* 0x007e300000000400 */
[----:B------:R-:W1:Y:S01]  /*1dc0*/  LDC.U16 R16, c[0x0][0x3a2] ;  /* 0x0000e880ff107b82 */ /* 0x000e620000000400 */
[----:B---3--:R-:W-:Y:S02]  /*1dd0*/  ULEA UR6, UR8, UR6, 0x18 ;  /* 0x0000000608067291 */ /* 0x008fe4000f8ec0ff */
[----:B------:R-:W-:-:S04]  /*1de0*/  ULEA UR7, UR8, UR7, 0x18 ;  /* 0x0000000708077291 */ /* 0x000fc8000f8ec0ff */
[C---:B------:R-:W-:Y:S02]  /*1df0*/  LEA R13, R20.reuse, UR6, 0x1 ;  /* 0x00000006140d7c11 */ /* 0x040fe4000f8e08ff */
[----:B------:R-:W-:Y:S01]  /*1e00*/  LEA R15, R20, UR7, 0x1 ;  /* 0x00000007140f7c11 */ /* 0x000fe2000f8e08ff */
[----:B0-----:R-:W-:Y:S02]  /*1e10*/  IMAD.MOV R2, RZ, RZ, -R2 ;  /* 0x000000ffff027224 */ /* 0x001fe400078e0a02 */
[----:B------:R-:W0:Y:S03]  /*1e20*/  LDS.U16 R6, [R13+0x2] ;  /* 0x000002000d067984 */ /* 0x000e260000000400 */
[----:B------:R-:W-:Y:S01]  /*1e30*/  PRMT R19, R2, 0x7710, RZ ;  /* 0x0000771002137816 */ /* 0x000fe200000000ff */
[----:B------:R-:W2:Y:S01]  /*1e40*/  LDS.U16 R14, [R15+0x2] ;  /* 0x000002000f0e7984 */ /* 0x000ea20000000400 */
[----:B-1----:R-:W-:-:S03]  /*1e50*/  IMAD.MOV R16, RZ, RZ, -R16 ;  /* 0x000000ffff107224 */ /* 0x002fc600078e0a10 */
[----:B------:R-:W-:Y:S02]  /*1e60*/  IMAD.IADD R0, R19, 0x1, R0 ;  /* 0x0000000113007824 */ /* 0x000fe400078e0200 */
[----:B------:R-:W-:-:S05]  /*1e70*/  PRMT R17, R16, 0x7710, RZ ;  /* 0x0000771010117816 */ /* 0x000fca00000000ff */
[----:B------:R-:W-:-:S05]  /*1e80*/  IMAD.IADD R2, R17, 0x1, R4 ;  /* 0x0000000111027824 */ /* 0x000fca00078e0204 */
[----:B------:R-:W-:Y:S01]  /*1e90*/  VIMNMX.S16x2 R16, PT, PT, R0, R2, !PT ;  /* 0x0000000200107248 */ /* 0x000fe20007fe0300 */
[----:B0-----:R-:W-:Y:S02]  /*1ea0*/  IMAD.IADD R0, R6, 0x1, R17 ;  /* 0x0000000106007824 */ /* 0x001fe400078e0211 */
[----:B------:R-:W-:Y:S01]  /*1eb0*/  VIADD R6, R4, 0x1 ;  /* 0x0000000104067836 */ /* 0x000fe20000000000 */
[----:B------:R-:W-:Y:S01]  /*1ec0*/  PRMT R4, R16, 0x7610, R4 ;  /* 0x0000761010047816 */ /* 0x000fe20000000004 */
[----:B--2---:R-:W-:-:S05]  /*1ed0*/  IMAD.IADD R2, R14, 0x1, R19 ;  /* 0x000000010e027824 */ /* 0x004fca00078e0213 */
[----:B------:R-:W-:-:S04]  /*1ee0*/  VIMNMX.S16x2 R2, PT, PT, R2, R0, !PT ;  /* 0x0000000002027248 */ /* 0x000fc80007fe0300 */
[----:B------:R-:W-:Y:S01]  /*1ef0*/  VIMNMX3.S16x2.RELU R6, R6, R4, R2, !PT ;  /* 0x000000040606720f */ /* 0x000fe20007801302 */
[----:B------:R4:W-:Y:S04]  /*1f00*/  STS.U16 [R13+0x2], R2 ;  /* 0x000002020d007388 */ /* 0x0009e80000000400 */
[----:B------:R4:W-:Y:S01]  /*1f10*/  STS.U16 [R15+0x2], R6 ;  /* 0x000002060f007388 */ /* 0x0009e20000000400 */
[----:B------:R-:W-:Y:S05]  /*1f20*/  @!P1 BRA `(.L_x_142) ;  /* 0x00000000006c9947 */ /* 0x000fea0003800000 */
[----:B----4-:R-:W0:Y:S01]  /*1f30*/  LDS.U16 R2, [R13+0x4] ;  /* 0x000004000d027984 */ /* 0x010e220000000400 */
        /* <DEDUP_REMOVED lines=14> */
[----:B-----5:R-:W0:Y:S01]  /*2020*/  LDS.U16 R2, [R15+0x6] ;  /* 0x000006000f027984 */ /* 0x020e220000000400 */
        /* <DEDUP_REMOVED lines=11> */
.L_x_142:
[----:B------:R-:W-:Y:S05]  /*20e0*/  BSYNC.RECONVERGENT B0 ;  /* 0x0000000000007941 */ /* 0x000fea0003800200 */
.L_x_141:
[----:B------:R-:W1:Y:S01]  /*20f0*/  LDCU.64 UR6, c[0x0][0x3a8] ;  /* 0x00007500ff0677ac */ /* 0x000e620008000a00 */
[----:B------:R-:W-:-:S04]  /*2100*/  UIADD3 UR5, UPT, UPT, UR5, 0x1, URZ ;  /* 0x0000000105057890 */ /* 0x000fc8000fffe0ff */
[----:B-1----:R-:W-:-:S04]  /*2110*/  UISETP.GE.U32.AND UP0, UPT, UR5, UR6, UPT ;  /* 0x000000060500728c */ /* 0x002fc8000bf06070 */
[----:B------:R-:W-:-:S09]  /*2120*/  UISETP.GE.AND.EX UP0, UPT, URZ, UR7, UPT, UP0 ;  /* 0x00000007ff00728c */ /* 0x000fd2000bf06300 */
[----:B------:R-:W-:Y:S05]  /*2130*/  BRA.U !UP0, `(.L_x_146) ;  /* 0xfffffff508ac7547 */ /* 0x000fea000b83ffff */
[----:B------:R-:W-:-:S05]  /*2140*/  UMOV UR5, URZ ;  /* 0x000000ff00057c82 */ /* 0x000fca0008000000 */
.L_x_152:
[----:B------:R-:W-:Y:S01]  /*2150*/  ISETP.GT.AND P1, PT, R8, R3, PT ;  /* 0x000000030800720c */ /* 0x000fe20003f24270 */
[----:B------:R-:W-:-:S12]  /*2160*/  BSSY.RECONVERGENT B0, `(.L_x_147) ;  /* 0x000008e000007945 */ /* 0x000fd80003800200 */
[----:B0-----:R-:W-:Y:S05]  /*2170*/  @!P1 BRA `(.L_x_148) ;  /* 0x0000000800309947 */ /* 0x001fea0003800000 */
[----:B------:R-:W-:Y:S01]  /*2180*/  ISETP.GE.U32.AND P1, PT, R5, 0x3, PT ;  /* 0x000000030500780c */ /* 0x000fe20003f26070 */
[----:B------:R-:W-:Y:S01]  /*2190*/  BSSY.RECONVERGENT B1, `(.L_x_149) ;  /* 0x0000052000017945 */ /* 0x000fe20003800200 */
[----:B------:R-:W-:Y:S01]  /*21a0*/  ISETP.NE.AND P2, PT, R11, RZ, PT ;  /* 0x000000ff0b00720c */ /* 0x000fe20003f45270 */
[----:B------:R-:W-:Y:S01]  /*21b0*/  IMAD.MOV.U32 R20, RZ, RZ, R3 ;  /* 0x000000ffff147224 */ /* 0x000fe200078e0003 */
[----:B--2--5:R-:W-:Y:S02]  /*21c0*/  PRMT R4, RZ, 0x7610, R4 ;  /* 0x00007610ff047816 */ /* 0x024fe40000000004 */
[----:B0--3--:R-:W-:-:S07]  /*21d0*/  PRMT R0, RZ, 0x7610, R0 ;  /* 0x00007610ff007816 */ /* 0x009fce0000000000 */
[----:B------:R-:W-:Y:S05]  /*21e0*/  @!P1 BRA `(.L_x_150) ;  /* 0x0000000400309947 */ /* 0x000fea0003800000 */
[----:B----4-:R-:W0:Y:S01]  /*21f0*/  S2R R2, SR_CgaCtaId ;  /* 0x0000000000027919 */ /* 0x010e220000008800 */
        /* <DEDUP_REMOVED lines=13> */
.L_x_151:
        /* <DEDUP_REMOVED lines=62> */
.L_x_150:
[----:B------:R-:W-:Y:S05]  /*26b0*/  BSYNC.RECONVERGENT B1 ;  /* 0x0000000000017941 */ /* 0x000fea0003800200 */
.L_x_149:
[----:B------:R-:W-:Y:S05]  /*26c0*/  @!P2 BRA `(.L_x_148) ;  /* 0x0000000000dca947 */ /* 0x000fea0003800000 */
[----:B------:R-:W1:Y:S01]  /*26d0*/  S2UR UR8, SR_CgaCtaId ;  /* 0x00000000000879c3 */ /* 0x000e620000008800 */
[----:B------:R-:W-:Y:S01]  /*26e0*/  UMOV UR6, 0x400 ;  /* 0x0000040000067882 */ /* 0x000fe20000000000 */
[----:B------:R-:W-:Y:S01]  /*26f0*/  ISETP.NE.AND P1, PT, R11, 0x1, PT ;  /* 0x000000010b00780c */ /* 0x000fe20003f25270 */
[----:B------:R-:W-:-:S05]  /*2700*/  UIADD3 UR7, UPT, UPT, UR6, 0x2002, URZ ;  /* 0x0000200206077890 */ /* 0x000fca000fffe0ff */
[----:B0---4-:R-:W0:Y:S08]  /*2710*/  LDC.U16 R2, c[0x0][0x3a0] ;  /* 0x0000e800ff027b82 */ /* 0x011e300000000400 */
        /* <DEDUP_REMOVED lines=38> */
[----:B0-----:R-:W0:Y:S01]  /*2980*/  LDS.U16 R2, [R15+0x6] ;  /* 0x000006000f027984 */ /* 0x001e220000000400 */
        /* <DEDUP_REMOVED lines=11> */
.L_x_148:
[----:B------:R-:W-:Y:S05]  /*2a40*/  BSYNC.RECONVERGENT B0 ;  /* 0x0000000000007941 */ /* 0x000fea0003800200 */
.L_x_147:
[----:B------:R-:W1:Y:S01]  /*2a50*/  LDCU.64 UR6, c[0x0][0x3a8] ;  /* 0x00007500ff0677ac */ /* 0x000e620008000a00 */
[----:B------:R-:W-:-:S04]  /*2a60*/  UIADD3 UR5, UPT, UPT, UR5, 0x1, URZ ;  /* 0x0000000105057890 */ /* 0x000fc8000fffe0ff */
[----:B-1----:R-:W-:-:S04]  /*2a70*/  UISETP.GE.U32.AND UP0, UPT, UR5, UR6, UPT ;  /* 0x000000060500728c */ /* 0x002fc8000bf06070 */
[----:B------:R-:W-:-:S09]  /*2a80*/  UISETP.GE.AND.EX UP0, UPT, URZ, UR7, UPT, UP0 ;  /* 0x00000007ff00728c */ /* 0x000fd2000bf06300 */
[----:B------:R-:W-:Y:S05]  /*2a90*/  BRA.U !UP0, `(.L_x_152) ;  /* 0xfffffff508ac7547 */ /* 0x000fea000b83ffff */
[----:B------:R-:W-:-:S05]  /*2aa0*/  UMOV UR5, URZ ;  /* 0x000000ff00057c82 */ /* 0x000fca0008000000 */
.L_x_158:
[----:B------:R-:W-:Y:S01]  /*2ab0*/  ISETP.GT.AND P1, PT, R8, R3, PT ;  /* 0x000000030800720c */ /* 0x000fe20003f24270 */
[----:B------:R-:W-:-:S12]  /*2ac0*/  BSSY.RECONVERGENT B0, `(.L_x_153) ;  /* 0x000008e000007945 */ /* 0x000fd80003800200 */
[----:B------:R-:W-:Y:S05]  /*2ad0*/  @!P1 BRA `(.L_x_154) ;  /* 0x0000000800309947 */ /* 0x000fea0003800000 */
[----:B------:R-:W-:Y:S01]  /*2ae0*/  ISETP.GE.U32.AND P1, PT, R5, 0x3, PT ;  /* 0x000000030500780c */ /* 0x000fe20003f26070 */
[----:B------:R-:W-:Y:S01]  /*2af0*/  BSSY.RECONVERGENT B1, `(.L_x_155) ;  /* 0x0000052000017945 */ /* 0x000fe20003800200 */
[----:B------:R-:W-:Y:S01]  /*2b00*/  ISETP.NE.AND P2, PT, R11, RZ, PT ;  /* 0x000000ff0b00720c */ /* 0x000fe20003f45270 */
[----:B------:R-:W-:Y:S01]  /*2b10*/  IMAD.MOV.U32 R20, RZ, RZ, R3 ;  /* 0x000000ffff147224 */ /* 0x000fe200078e0003 */
[----:B0-2--5:R-:W-:Y:S02]  /*2b20*/  PRMT R4, RZ, 0x7610, R4 ;  /* 0x00007610ff047816 */ /* 0x025fe40000000004 */
[----:B---3--:R-:W-:-:S07]  /*2b30*/  PRMT R0, RZ, 0x7610, R0 ;  /* 0x00007610ff007816 */ /* 0x008fce0000000000 */
        /* <DEDUP_REMOVED lines=15> */
.L_x_157:
        /* <DEDUP_REMOVED lines=62> */
.L_x_156:
[----:B------:R-:W-:Y:S05]  /*3010*/  BSYNC.RECONVERGENT B1 ;  /* 0x0000000000017941 */ /* 0x000fea0003800200 */
.L_x_155:
        /* <DEDUP_REMOVED lines=56> */
.L_x_154:
[----:B------:R-:W-:Y:S05]  /*33a0*/  BSYNC.RECONVERGENT B0 ;  /* 0x0000000000007941 */ /* 0x000fea0003800200 */
.L_x_153:
[----:B------:R-:W1:Y:S01]  /*33b0*/  LDCU.64 UR6, c[0x0][0x3a8] ;  /* 0x00007500ff0677ac */ /* 0x000e620008000a00 */
[----:B------:R-:W-:-:S04]  /*33c0*/  UIADD3 UR5, UPT, UPT, UR5, 0x1, URZ ;  /* 0x0000000105057890 */ /* 0x000fc8000fffe0ff */
[----:B-1----:R-:W-:-:S04]  /*33d0*/  UISETP.GE.U32.AND UP0, UPT, UR5, UR6, UPT ;  /* 0x000000060500728c */ /* 0x002fc8000bf06070 */
[----:B------:R-:W-:-:S09]  /*33e0*/  UISETP.GE.AND.EX UP0, UPT, URZ, UR7, UPT, UP0 ;  /* 0x00000007ff00728c */ /* 0x000fd2000bf06300 */
[----:B------:R-:W-:Y:S05]  /*33f0*/  BRA.U !UP0, `(.L_x_158) ;  /* 0xfffffff508ac7547 */ /* 0x000fea000b83ffff */
[----:B------:R-:W-:-:S05]  /*3400*/  UMOV UR5, URZ ;  /* 0x000000ff00057c82 */ /* 0x000fca0008000000 */
.L_x_164:
        /* <DEDUP_REMOVED lines=24> */
.L_x_163:
        /* <DEDUP_REMOVED lines=62> */
.L_x_162:
[----:B------:R-:W-:Y:S05]  /*3970*/  BSYNC.RECONVERGENT B1 ;  /* 0x0000000000017941 */ /* 0x000fea0003800200 */
.L_x_161:
        /* <DEDUP_REMOVED lines=56> */
.L_x_160:
[----:B------:R-:W-:Y:S05]  /*3d00*/  BSYNC.RECONVERGENT B0 ;  /* 0x0000000000007941 */ /* 0x000fea0003800200 */
.L_x_159:
[----:B------:R-:W1:Y:S01]  /*3d10*/  LDCU.64 UR6, c[0x0][0x3a8] ;  /* 0x00007500ff0677ac */ /* 0x000e620008000a00 */
[----:B------:R-:W-:-:S04]  /*3d20*/  UIADD3 UR5, UPT, UPT, UR5, 0x1, URZ ;  /* 0x0000000105057890 */ /* 0x000fc8000fffe0ff */
[----:B-1----:R-:W-:-:S04]  /*3d30*/  UISETP.GE.U32.AND UP0, UPT, UR5, UR6, UPT ;  /* 0x000000060500728c */ /* 0x002fc8000bf06070 */
[----:B------:R-:W-:-:S09]  /*3d40*/  UISETP.GE.AND.EX UP0, UPT, URZ, UR7, UPT, UP0 ;  /* 0x00000007ff00728c */ /* 0x000fd2000bf06300 */
[----:B------:R-:W-:Y:S05]  /*3d50*/  BRA.U !UP0, `(.L_x_164) ;  /* 0xfffffff508ac7547 */ /* 0x000fea000b83ffff */
[----:B------:R-:W-:-:S05]  /*3d60*/  UMOV UR5, URZ ;  /* 0x000000ff00057c82 */ /* 0x000fca0008000000 */
.L_x_170:
        /* <DEDUP_REMOVED lines=24> */
.L_x_169:
        /* <DEDUP_REMOVED lines=62> */
.L_x_168:
[----:B------:R-:W-:Y:S05]  /*42d0*/  BSYNC.RECONVERGENT B1 ;  /* 0x0000000000017941 */ /* 0x000fea0003800200 */
.L_x_167:
        /* <DEDUP_REMOVED lines=56> */
.L_x_166:
[----:B------:R-:W-:Y:S05]  /*4660*/  BSYNC.RECONVERGENT B0 ;  /* 0x0000000000007941 */ /* 0x000fea0003800200 */
.L_x_165:
[----:B------:R-:W1:Y:S01]  /*4670*/  LDCU.64 UR6, c[0x0][0x3a8] ;  /* 0x00007500ff0677ac */ /* 0x000e620008000a00 */
[----:B------:R-:W-:-:S04]  /*4680*/  UIADD3 UR5, UPT, UPT, UR5, 0x1, URZ ;  /* 0x0000000105057890 */ /* 0x000fc8000fffe0ff */
[----:B-1----:R-:W-:-:S04]  /*4690*/  UISETP.GE.U32.AND UP0, UPT, UR5, UR6, UPT ;  /* 0x000000060500728c */ /* 0x002fc8000bf06070 */
[----:B------:R-:W-:-:S09]  /*46a0*/  UISETP.GE.AND.EX UP0, UPT, URZ, UR7, UPT, UP0 ;  /* 0x00000007ff00728c */ /* 0x000fd2000bf06300 */
[----:B------:R-:W-:Y:S05]  /*46b0*/  BRA.U !UP0, `(.L_x_170) ;  /* 0xfffffff508ac7547 */ /* 0x000fea000b83ffff */
[----:B------:R-:W-:-:S05]  /*46c0*/  UMOV UR5, URZ ;  /* 0x000000ff00057c82 */ /* 0x000fca0008000000 */
.L_x_176:
        /* <DEDUP_REMOVED lines=24> */
.L_x_175:
        /* <DEDUP_REMOVED lines=62> */
.L_x_174:
[----:B------:R-:W-:Y:S05]  /*4c30*/  BSYNC.RECONVERGENT B1 ;  /* 0x0000000000017941 */ /* 0x000fea0003800200 */
.L_x_173:
        /* <DEDUP_REMOVED lines=56> */
.L_x_172:
[----:B------:R-:W-:Y:S05]  /*4fc0*/  BSYNC.RECONVERGENT B0 ;  /* 0x0000000000007941 */ /* 0x000fea0003800200 */
.L_x_171:
[----:B------:R-:W1:Y:S01]  /*4fd0*/  LDCU.64 UR6, c[0x0][0x3a8] ;  /* 0x00007500ff0677ac */ /* 0x000e620008000a00 */
[----:B------:R-:W-:-:S04]  /*4fe0*/  UIADD3 UR5, UPT, UPT, UR5, 0x1, URZ ;  /* 0x0000000105057890 */ /* 0x000fc8000fffe0ff */
[----:B-1----:R-:W-:-:S04]  /*4ff0*/  UISETP.GE.U32.AND UP0, UPT, UR5, UR6, UPT ;  /* 0x000000060500728c */ /* 0x002fc8000bf06070 */
[----:B------:R-:W-:-:S09]  /*5000*/  UISETP.GE.AND.EX UP0, UPT, URZ, UR7, UPT, UP0 ;  /* 0x00000007ff00728c */ /* 0x000fd2000bf06300 */
[----:B------:R-:W-:Y:S05]  /*5010*/  BRA.U !UP0, `(.L_x_176) ;  /* 0xfffffff508ac7547 */ /* 0x000fea000b83ffff */
[----:B------:R-:W-:-:S05]  /*5020*/  UMOV UR5, URZ ;  /* 0x000000ff00057c82 */ /* 0x000fca0008000000 */
.L_x_182:
        /* <DEDUP_REMOVED lines=24> */
.L_x_181:
        /* <DEDUP_REMOVED lines=62> */
.L_x_180:
[----:B------:R-:W-:Y:S05]  /*5590*/  BSYNC.RECONVERGENT B1 ;  /* 0x0000000000017941 */ /* 0x000fea0003800200 */
.L_x_179:
        /* <DEDUP_REMOVED lines=56> */
.L_x_178:
[----:B------:R-:W-:Y:S05]  /*5920*/  BSYNC.RECONVERGENT B0 ;  /* 0x0000000000007941 */ /* 0x000fea0003800200 */
.L_x_177:
[----:B------:R-:W1:Y:S01]  /*5930*/  LDCU.64 UR6, c[0x0][0x3a8] ;  /* 0x00007500ff0677ac */ /* 0x000e620008000a00 */
[----:B------:R-:W-:-:S04]  /*5940*/  UIADD3 UR5, UPT, UPT, UR5, 0x1, URZ ;  /* 0x0000000105057890 */ /* 0x000fc8000fffe0ff */
[----:B-1----:R-:W-:-:S04]  /*5950*/  UISETP.GE.U32.AND UP0, UPT, UR5, UR6, UPT ;  /* 0x000000060500728c */ /* 0x002fc8000bf06070 */
[----:B------:R-:W-:-:S09]  /*5960*/  UISETP.GE.AND.EX UP0, UPT, URZ, UR7, UPT, UP0 ;  /* 0x00000007ff00728c */ /* 0x000fd2000bf06300 */
[----:B------:R-:W-:Y:S05]  /*5970*/  BRA.U !UP0, `(.L_x_182) ;  /* 0xfffffff508ac7547 */ /* 0x000fea000b83ffff */
[----:B------:R-:W-:-:S05]  /*5980*/  UMOV UR5, URZ ;  /* 0x000000ff00057c82 */ /* 0x000fca0008000000 */
.L_x_188:
        /* <DEDUP_REMOVED lines=24> */
.L_x_187:
        /* <DEDUP_REMOVED lines=62> */
.L_x_186:
[----:B------:R-:W-:Y:S05]  /*5ef0*/  BSYNC.RECONVERGENT B1 ;  /* 0x0000000000017941 */ /* 0x000fea0003800200 */
.L_x_185:
        /* <DEDUP_REMOVED lines=56> */
.L_x_184:
[----:B------:R-:W-:Y:S05]  /*6280*/  BSYNC.RECONVERGENT B0 ;  /* 0x0000000000007941 */ /* 0x000fea0003800200 */
.L_x_183:
[----:B------:R-:W1:Y:S01]  /*6290*/  LDCU.64 UR6, c[0x0][0x3a8] ;  /* 0x00007500ff0677ac */ /* 0x000e620008000a00 */
[----:B------:R-:W-:-:S04]  /*62a0*/  UIADD3 UR5, UPT, UPT, UR5, 0x1, URZ ;  /* 0x0000000105057890 */ /* 0x000fc8000fffe0ff */
[----:B-1----:R-:W-:-:S04]  /*62b0*/  UISETP.GE.U32.AND UP0, UPT, UR5, UR6, UPT ;  /* 0x000000060500728c */ /* 0x002fc8000bf06070 */
[----:B------:R-:W-:-:S09]  /*62c0*/  UISETP.GE.AND.EX UP0, UPT, URZ, UR7, UPT, UP0 ;  /* 0x00000007ff00728c */ /* 0x000fd2000bf06300 */
[----:B------:R-:W-:Y:S05]  /*62d0*/  BRA.U !UP0, `(.L_x_188) ;  /* 0xfffffff508ac7547 */ /* 0x000fea000b83ffff */
[----:B------:R-:W-:-:S05]  /*62e0*/  UMOV UR5, URZ ;  /* 0x000000ff00057c82 */ /* 0x000fca0008000000 */
.L_x_194:
        /* <DEDUP_REMOVED lines=24> */
.L_x_193:
        /* <DEDUP_REMOVED lines=62> */
.L_x_192:
[----:B------:R-:W-:Y:S05]  /*6850*/  BSYNC.RECONVERGENT B1 ;  /* 0x0000000000017941 */ /* 0x000fea0003800200 */
.L_x_191:
        /* <DEDUP_REMOVED lines=56> */
.L_x_190:
[----:B------:R-:W-:Y:S05]  /*6be0*/  BSYNC.RECONVERGENT B0 ;  /* 0x0000000000007941 */ /* 0x000fea0003800200 */
.L_x_189:
[----:B------:R-:W1:Y:S01]  /*6bf0*/  LDCU.64 UR6, c[0x0][0x3a8] ;  /* 0x00007500ff0677ac */ /* 0x000e620008000a00 */
[----:B------:R-:W-:-:S04]  /*6c00*/  UIADD3 UR5, UPT, UPT, UR5, 0x1, URZ ;  /* 0x0000000105057890 */ /* 0x000fc8000fffe0ff */
[----:B-1----:R-:W-:-:S04]  /*6c10*/  UISETP.GE.U32.AND UP0, UPT, UR5, UR6, UPT ;  /* 0x000000060500728c */ /* 0x002fc8000bf06070 */
[----:B------:R-:W-:-:S09]  /*6c20*/  UISETP.GE.AND.EX UP0, UPT, URZ, UR7, UPT, UP0 ;  /* 0x00000007ff00728c */ /* 0x000fd2000bf06300 */
[----:B------:R-:W-:Y:S05]  /*6c30*/  BRA.U !UP0, `(.L_x_194) ;  /* 0xfffffff508ac7547 */ /* 0x000fea000b83ffff */
[----:B------:R-:W-:-:S05]  /*6c40*/  UMOV UR5, URZ ;  /* 0x000000ff00057c82 */ /* 0x000fca0008000000 */
.L_x_200:
        /* <DEDUP_REMOVED lines=24> */
.L_x_199:
        /* <DEDUP_REMOVED lines=62> */
.L_x_198:
[----:B------:R-:W-:Y:S05]  /*71b0*/  BSYNC.RECONVERGENT B1 ;  /* 0x0000000000017941 */ /* 0x000fea0003800200 */
.L_x_197:
        /* <DEDUP_REMOVED lines=56> */
.L_x_196:
[----:B------:R-:W-:Y:S05]  /*7540*/  BSYNC.RECONVERGENT B0 ;  /* 0x0000000000007941 */ /* 0x000fea0003800200 */
.L_x_195:
[----:B------:R-:W1:Y:S01]  /*7550*/  LDCU.64 UR6, c[0x0][0x3a8] ;  /* 0x00007500ff0677ac */ /* 0x000e620008000a00 */
[----:B------:R-:W-:-:S04]  /*7560*/  UIADD3 UR5, UPT, UPT, UR5, 0x1, URZ ;  /* 0x0000000105057890 */ /* 0x000fc8000fffe0ff */
[----:B-1----:R-:W-:-:S04]  /*7570*/  UISETP.GE.U32.AND UP0, UPT, UR5, UR6, UPT ;  /* 0x000000060500728c */ /* 0x002fc8000bf06070 */
[----:B------:R-:W-:-:S09]  /*7580*/  UISETP.GE.AND.EX UP0, UPT, URZ, UR7, UPT, UP0 ;  /* 0x00000007ff00728c */ /* 0x000fd2000bf06300 */
[----:B------:R-:W-:Y:S05]  /*7590*/  BRA.U !UP0, `(.L_x_200) ;  /* 0xfffffff508ac7547 */ /* 0x000fea000b83ffff */
[----:B------:R-:W-:-:S05]  /*75a0*/  UMOV UR5, URZ ;  /* 0x000000ff00057c82 */ /* 0x000fca0008000000 */
.L_x_206:
        /* <DEDUP_REMOVED lines=24> */
.L_x_205:
        /* <DEDUP_REMOVED lines=62> */
.L_x_204:
[----:B------:R-:W-:Y:S05]  /*7b10*/  BSYNC.RECONVERGENT B1 ;  /* 0x0000000000017941 */ /* 0x000fea0003800200 */
.L_x_203:
        /* <DEDUP_REMOVED lines=56> */
.L_x_202:
[----:B------:R-:W-:Y:S05]  /*7ea0*/  BSYNC.RECONVERGENT B0 ;  /* 0x0000000000007941 */ /* 0x000fea0003800200 */
.L_x_201:
[----:B------:R-:W1:Y:S01]  /*7eb0*/  LDCU.64 UR6, c[0x0][0x3a8] ;  /* 0x00007500ff0677ac */ /* 0x000e620008000a00 */
[----:B------:R-:W-:-:S04]  /*7ec0*/  UIADD3 UR5, UPT, UPT, UR5, 0x1, URZ ;  /* 0x0000000105057890 */ /* 0x000fc8000fffe0ff */
[----:B-1----:R-:W-:-:S04]  /*7ed0*/  UISETP.GE.U32.AND UP0, UPT, UR5, UR6, UPT ;  /* 0x000000060500728c */ /* 0x002fc8000bf06070 */
[----:B------:R-:W-:-:S09]  /*7ee0*/  UISETP.GE.AND.EX UP0, UPT, URZ, UR7, UPT, UP0 ;  /* 0x00000007ff00728c */ /* 0x000fd2000bf06300 */
[----:B------:R-:W-:Y:S05]  /*7ef0*/  BRA.U !UP0, `(.L_x_206) ;  /* 0xfffffff508ac7547 */ /* 0x000fea000b83ffff */
[----:B------:R-:W-:-:S05]  /*7f00*/  UMOV UR5, URZ ;  /* 0x000000ff00057c82 */ /* 0x000fca0008000000 */
.L_x_212:
        /* <DEDUP_REMOVED lines=24> */
.L_x_211:
        /* <DEDUP_REMOVED lines=62> */
.L_x_210:
[----:B------:R-:W-:Y:S05]  /*8470*/  BSYNC.RECONVERGENT B1 ;  /* 0x0000000000017941 */ /* 0x000fea0003800200 */
.L_x_209:
        /* <DEDUP_REMOVED lines=56> */
.L_x_208:
[----:B------:R-:W-:Y:S05]  /*8800*/  BSYNC.RECONVERGENT B0 ;  /* 0x0000000000007941 */ /* 0x000fea0003800200 */
.L_x_207:
[----:B------:R-:W1:Y:S01]  /*8810*/  LDCU.64 UR6, c[0x0][0x3a8] ;  /* 0x00007500ff0677ac */ /* 0x000e620008000a00 */
[----:B------:R-:W-:-:S04]  /*8820*/  UIADD3 UR5, UPT, UPT, UR5, 0x1, URZ ;  /* 0x0000000105057890 */ /* 0x000fc8000fffe0ff */
[----:B-1----:R-:W-:-:S04]  /*8830*/  UISETP.GE.U32.AND UP0, UPT, UR5, UR6, UPT ;  /* 0x000000060500728c */ /* 0x002fc8000bf06070 */
[----:B------:R-:W-:-:S09]  /*8840*/  UISETP.GE.AND.EX UP0, UPT, URZ, UR7, UPT, UP0 ;  /* 0x00000007ff00728c */ /* 0x000fd2000bf06300 */
[----:B------:R-:W-:Y:S05]  /*8850*/  BRA.U !UP0, `(.L_x_212) ;  /* 0xfffffff508ac7547 */ /* 0x000fea000b83ffff */
[----:B------:R-:W-:-:S05]  /*8860*/  UMOV UR5, URZ ;  /* 0x000000ff00057c82 */ /* 0x000fca0008000000 */
.L_x_218:
        /* <DEDUP_REMOVED lines=24> */
.L_x_217:
        /* <DEDUP_REMOVED lines=62> */
.L_x_216:
[----:B------:R-:W-:Y:S05]  /*8dd0*/  BSYNC.RECONVERGENT B1 ;  /* 0x0000000000017941 */ /* 0x000fea0003800200 */
.L_x_215:
        /* <DEDUP_REMOVED lines=56> */
.L_x_214:
[----:B------:R-:W-:Y:S05]  /*9160*/  BSYNC.RECONVERGENT B0 ;  /* 0x0000000000007941 */ /* 0x000fea0003800200 */
.L_x_213:
[----:B------:R-:W1:Y:S01]  /*9170*/  LDCU.64 UR6, c[0x0][0x3a8] ;  /* 0x00007500ff0677ac */ /* 0x000e620008000a00 */
[----:B------:R-:W-:-:S04]  /*9180*/  UIADD3 UR5, UPT, UPT, UR5, 0x1, URZ ;  /* 0x0000000105057890 */ /* 0x000fc8000fffe0ff */
[----:B-1----:R-:W-:-:S04]  /*9190*/  UISETP.GE.U32.AND UP0, UPT, UR5, UR6, UPT ;  /* 0x000000060500728c */ /* 0x002fc8000bf06070 */
[----:B------:R-:W-:-:S09]  /*91a0*/  UISETP.GE.AND.EX UP0, UPT, URZ, UR7, UPT, UP0 ;  /* 0x00000007ff00728c */ /* 0x000fd2000bf06300 */
[----:B------:R-:W-:Y:S05]  /*91b0*/  BRA.U !UP0, `(.L_x_218) ;  /* 0xfffffff508ac7547 */ /* 0x000fea000b83ffff */
[----:B------:R-:W-:-:S05]  /*91c0*/  UMOV UR5, URZ ;  /* 0x000000ff00057c82 */ /* 0x000fca0008000000 */
.L_x_224:
        /* <DEDUP_REMOVED lines=24> */
.L_x_223:
        /* <DEDUP_REMOVED lines=62> */
.L_x_222:
[----:B------:R-:W-:Y:S05]  /*9730*/  BSYNC.RECONVERGENT B1 ;  /* 0x0000000000017941 */ /* 0x000fea0003800200 */
.L_x_221:
        /* <DEDUP_REMOVED lines=56> */
.L_x_220:
[----:B------:R-:W-:Y:S05]  /*9ac0*/  BSYNC.RECONVERGENT B0 ;  /* 0x0000000000007941 */ /* 0x000fea0003800200 */
.L_x_219:
[----:B------:R-:W1:Y:S01]  /*9ad0*/  LDCU.64 UR6, c[0x0][0x3a8] ;  /* 0x00007500ff0677ac */ /* 0x000e620008000a00 */
[----:B------:R-:W-:-:S04]  /*9ae0*/  UIADD3 UR5, UPT, UPT, UR5, 0x1, URZ ;  /* 0x0000000105057890 */ /* 0x000fc8000fffe0ff */
[----:B-1----:R-:W-:-:S04]  /*9af0*/  UISETP.GE.U32.AND UP0, UPT, UR5, UR6, UPT ;  /* 0x000000060500728c */ /* 0x002fc8000bf06070 */
[----:B------:R-:W-:-:S09]  /*9b00*/  UISETP.GE.AND.EX UP0, UPT, URZ, UR7, UPT, UP0 ;  /* 0x00000007ff00728c */ /* 0x000fd2000bf06300 */
[----:B------:R-:W-:Y:S05]  /*9b10*/  BRA.U !UP0, `(.L_x_224) ;  /* 0xfffffff508ac7547 */ /* 0x000fea000b83ffff */
[----:B------:R-:W-:-:S05]  /*9b20*/  UMOV UR5, URZ ;  /* 0x000000ff00057c82 */ /* 0x000fca0008000000 */
.L_x_230:
        /* <DEDUP_REMOVED lines=24> */
.L_x_229:
        /* <DEDUP_REMOVED lines=62> */
.L_x_228:
[----:B------:R-:W-:Y:S05]  /*a090*/  BSYNC.RECONVERGENT B1 ;  /* 0x0000000000017941 */ /* 0x000fea0003800200 */
.L_x_227:
        /* <DEDUP_REMOVED lines=56> */
.L_x_226:
[----:B------:R-:W-:Y:S05]  /*a420*/  BSYNC.RECONVERGENT B0 ;  /* 0x0000000000007941 */ /* 0x000fea0003800200 */
.L_x_225:
[----:B------:R-:W1:Y:S01]  /*a430*/  LDCU.64 UR6, c[0x0][0x3a8] ;  /* 0x00007500ff0677ac */ /* 0x000e620008000a00 */
[----:B------:R-:W-:-:S04]  /*a440*/  UIADD3 UR5, UPT, UPT, UR5, 0x1, URZ ;  /* 0x0000000105057890 */ /* 0x000fc8000fffe0ff */
[----:B-1----:R-:W-:-:S04]  /*a450*/  UISETP.GE.U32.AND UP0, UPT, UR5, UR6, UPT ;  /* 0x000000060500728c */ /* 0x002fc8000bf06070 */
[----:B------:R-:W-:-:S09]  /*a460*/  UISETP.GE.AND.EX UP0, UPT, URZ, UR7, UPT, UP0 ;  /* 0x00000007ff00728c */ /* 0x000fd2000bf06300 */
[----:B------:R-:W-:Y:S05]  /*a470*/  BRA.U !UP0, `(.L_x_230) ;  /* 0xfffffff508ac7547 */ /* 0x000fea000b83ffff */
[----:B------:R-:W-:Y:S05]  /*a480*/  @P0 BRA `(.L_x_231) ;  /* 0xffffff6800740947 */ /* 0x000fea000383ffff */
.L_x_134:
[----:B------:R-:W-:-:S13]  /*a490*/  ISETP.NE.AND P0, PT, R9, RZ, PT ;  /* 0x000000ff0900720c */ /* 0x000fda0003f05270 */
[----:B------:R-:W-:Y:S05]  /*a4a0*/  @!P0 EXIT ;  /* 0x000000000000894d */ /* 0x000fea0003800000 */
[----:B------:R-:W1:Y:S01]  /*a4b0*/  S2UR UR5, SR_CgaCtaId ;  /* 0x00000000000579c3 */ /* 0x000e620000008800 */
[----:B------:R-:W-:Y:S01]  /*a4c0*/  UMOV UR4, 0x400 ;  /* 0x0000040000047882 */ /* 0x000fe20000000000 */
[C---:B------:R-:W-:Y:S01]  /*a4d0*/  LOP3.LUT R10, R7.reuse, 0xfffffffc, RZ, 0xc0, !PT ;  /* 0xfffffffc070a7812 */ /* 0x040fe200078ec0ff */
[----:B------:R-:W-:Y:S01]  /*a4e0*/  UIADD3 UR7, UPT, UPT, UR4, 0x2002, URZ ;  /* 0x0000200204077890 */ /* 0x000fe2000fffe0ff */
[----:B------:R-:W-:-:S03]  /*a4f0*/  LOP3.LUT R7, R7, 0x3, RZ, 0xc0, !PT ;  /* 0x0000000307077812 */ /* 0x000fc600078ec0ff */
[----:B------:R-:W-:Y:S01]  /*a500*/  IMAD.MOV R10, RZ, RZ, -R10 ;  /* 0x000000ffff0a7224 */ /* 0x000fe200078e0a0a */
[----:B-1----:R-:W-:Y:S02]  /*a510*/  ULEA UR6, UR5, UR4, 0x18 ;  /* 0x0000000405067291 */ /* 0x002fe4000f8ec0ff */
[----:B------:R-:W-:Y:S01]  /*a520*/  ULEA UR7, UR5, UR7, 0x18 ;  /* 0x0000000705077291 */ /* 0x000fe2000f8ec0ff */
[----:B------:R-:W-:-:S03]  /*a530*/  UMOV UR4, URZ ;  /* 0x000000ff00047c82 */ /* 0x000fc60008000000 */
[C---:B------:R-:W-:Y:S02]  /*a540*/  LEA R11, R3.reuse, UR6, 0x1 ;  /* 0x00000006030b7c11 */ /* 0x040fe4000f8e08ff */
[----:B------:R-:W-:-:S03]  /*a550*/  LEA R12, R3, UR7, 0x1 ;  /* 0x00000007030c7c11 */ /* 0x000fc6000f8e08ff */
[----:B------:R-:W-:Y:S02]  /*a560*/  VIADD R11, R11, 0x8 ;  /* 0x000000080b0b7836 */ /* 0x000fe40000000000 */
[----:B------:R-:W-:-:S07]  /*a570*/  VIADD R12, R12, 0x4 ;  /* 0x000000040c0c7836 */ /* 0x000fce0000000000 */
.L_x_238:
[----:B------:R-:W-:Y:S01]  /*a580*/  UIADD3 UR4, UPT, UPT, UR4, 0x1, URZ ;  /* 0x0000000104047890 */ /* 0x000fe2000fffe0ff */
[----:B------:R-:W-:-:S05]  /*a590*/  UMOV UR5, URZ ;  /* 0x000000ff00057c82 */ /* 0x000fca0008000000 */
[----:B------:R-:W-:-:S13]  /*a5a0*/  ISETP.NE.AND P0, PT, R9, UR4, PT ;  /* 0x0000000409007c0c */ /* 0x000fda000bf05270 */
.L_x_237:
[----:B------:R-:W-:Y:S01]  /*a5b0*/  ISETP.GT.AND P1, PT, R8, R3, PT ;  /* 0x000000030800720c */ /* 0x000fe20003f24270 */
[----:B------:R-:W-:-:S12]  /*a5c0*/  BSSY.RECONVERGENT B0, `(.L_x_232) ;  /* 0x0000085000007945 */ /* 0x000fd80003800200 */
[----:B------:R-:W-:Y:S05]  /*a5d0*/  @!P1 BRA `(.L_x_233) ;  /* 0x00000008000c9947 */ /* 0x000fea0003800000 */
[----:B------:R-:W-:Y:S01]  /*a5e0*/  ISETP.GE.U32.AND P1, PT, R5, 0x3, PT ;  /* 0x000000030500780c */ /* 0x000fe20003f26070 */
[----:B------:R-:W-:Y:S01]  /*a5f0*/  BSSY.RECONVERGENT B1, `(.L_x_234) ;  /* 0x000004e000017945 */ /* 0x000fe20003800200 */
[----:B------:R-:W-:Y:S01]  /*a600*/  ISETP.NE.AND P2, PT, R7, RZ, PT ;  /* 0x000000ff0700720c */ /* 0x000fe20003f45270 */
[----:B0-2---:R-:W-:Y:S01]  /*a610*/  IMAD.MOV.U32 R18, RZ, RZ, R3 ;  /* 0x000000ffff127224 */ /* 0x005fe200078e0003 */
[----:B------:R-:W-:Y:S02]  /*a620*/  PRMT R19, RZ, 0x7610, R19 ;  /* 0x00007610ff137816 */ /* 0x000fe40000000013 */
[----:B---3--:R-:W-:-:S07]  /*a630*/  PRMT R0, RZ, 0x7610, R0 ;  /* 0x00007610ff007816 */ /* 0x008fce0000000000 */
[----:B------:R-:W-:Y:S05]  /*a640*/  @!P1 BRA `(.L_x_235) ;  /* 0x0000000400209947 */ /* 0x000fea0003800000 */
[----:B----45:R-:W0:Y:S01]  /*a650*/  LDC.U16 R2, c[0x0][0x3a0] ;  /* 0x0000e800ff027b82 */ /* 0x030e220000000400 */
[----:B------:R-:W-:Y:S01]  /*a660*/  PRMT R19, RZ, 0x7610, R19 ;  /* 0x00007610ff137816 */ /* 0x000fe20000000013 */
[----:B------:R-:W-:Y:S02]  /*a670*/  IMAD.MOV.U32 R17, RZ, RZ, R12 ;  /* 0x000000ffff117224 */ /* 0x000fe400078e000c */
[----:B------:R-:W-:Y:S02]  /*a680*/  IMAD.MOV.U32 R13, RZ, RZ, R11 ;  /* 0x000000ffff0d7224 */ /* 0x000fe400078e000b */
[----:B------:R-:W-:Y:S02]  /*a690*/  IMAD.MOV.U32 R16, RZ, RZ, R10 ;  /* 0x000000ffff107224 */ /* 0x000fe400078e000a */
[----:B------:R-:W1:Y:S01]  /*a6a0*/  LDC.U16 R4, c[0x0][0x3a2] ;  /* 0x0000e880ff047b82 */ /* 0x000e620000000400 */
[----:B------:R-:W-:Y:S02]  /*a6b0*/  IMAD.MOV.U32 R18, RZ, RZ, R3 ;  /* 0x000000ffff127224 */ /* 0x000fe400078e0003 */
[----:B0-----:R-:W-:-:S05]  /*a6c0*/  IMAD.MOV R2, RZ, RZ, -R2 ;  /* 0x000000ffff027224 */ /* 0x001fca00078e0a02 */
[----:B------:R-:W-:Y:S01]  /*a6d0*/  PRMT R15, R2, 0x7710, RZ ;  /* 0x00007710020f7816 */ /* 0x000fe200000000ff */
[----:B-1----:R-:W-:-:S05]  /*a6e0*/  IMAD.MOV R4, RZ, RZ, -R4 ;  /* 0x000000ffff047224 */ /* 0x002fca00078e0a04 */
[----:B------:R-:W-:-:S07]  /*a6f0*/  PRMT R14, R4, 0x7710, RZ ;  /* 0x00007710040e7816 */ /* 0x000fce00000000ff */
.L_x_236:
[----:B------:R-:W0:Y:S01]  /*a700*/  LDS.U16 R21, [R13+-0x6] ;  /* 0xfffffa000d157984 */ /* 0x000e220000000400 */
[----:B------:R-:W-:Y:S02]  /*a710*/  IMAD.IADD R0, R15, 0x1, R0 ;  /* 0x000000010f007824 */ /* 0x000fe400078e0200 */
[----:B------:R-:W-:Y:S01]  /*a720*/  IMAD.IADD R2, R14, 0x1, R19 ;  /* 0x000000010e027824 */ /* 0x000fe200078e0213 */
[----:B------:R-:W1:Y:S01]  /*a730*/  LDS.U16 R20, [R17+-0x2] ;  /* 0xfffffe0011147984 */ /* 0x000e620000000400 */
[----:B------:R-:W-:Y:S02]  /*a740*/  VIADD R16, R16, 0x4 ;  /* 0x0000000410107836 */ /* 0x000fe40000000000 */
[----:B------:R-:W-:Y:S01]  /*a750*/  VIADD R18, R18, 0x4 ;  /* 0x0000000412127836 */ /* 0x000fe20000000000 */
[----:B------:R-:W-:Y:S01]  /*a760*/  VIMNMX.S16x2 R2, PT, PT, R0, R2, !PT ;  /* 0x0000000200027248 */ /* 0x000fe20007fe0300 */
[----:B------:R-:W-:Y:S01]  /*a770*/  VIADD R0, R19, 0x1 ;  /* 0x0000000113007836 */ /* 0x000fe20000000000 */
[----:B------:R-:W-:Y:S01]  /*a780*/  ISETP.NE.AND P1, PT, R16, RZ, PT ;  /* 0x000000ff1000720c */ /* 0x000fe20003f25270 */
[----:B0-----:R-:W-:-:S02]  /*a790*/  IMAD.IADD R4, R21, 0x1, R14 ;  /* 0x0000000115047824 */ /* 0x001fc400078e020e */
[----:B-1----:R-:W-:-:S05]  /*a7a0*/  IMAD.IADD R6, R20, 0x1, R15 ;  /* 0x0000000114067824 */ /* 0x002fca00078e020f */
[----:B------:R-:W-:-:S04]  /*a7b0*/  VIMNMX.S16x2 R4, PT, PT, R6, R4, !PT ;  /* 0x0000000406047248 */ /* 0x000fc80007fe0300 */
[----:B------:R-:W-:Y:S01]  /*a7c0*/  VIMNMX3.S16x2.RELU R0, R0, R2, R4, !PT ;  /* 0x000000020000720f */ /* 0x000fe20007801304 */
[----:B------:R-:W-:Y:S01]  /*a7d0*/  IMAD.IADD R2, R2, 0x1, R15 ;  /* 0x0000000102027824 */ /* 0x000fe200078e020f */
[----:B------:R-:W-:Y:S01]  /*a7e0*/  PRMT R22, R4, 0x7610, R22 ;  /* 0x0000761004167816 */ /* 0x000fe20000000016 */
[----:B------:R-:W-:Y:S01]  /*a7f0*/  VIADD R4, R20, 0x1 ;  /* 0x0000000114047836 */ /* 0x000fe20000000000 */
[----:B------:R-:W-:Y:S01]  /*a800*/  PRMT R23, R0, 0x7610, R23 ;  /* 0x0000761000177816 */ /* 0x000fe20000000017 */
[----:B------:R-:W-:Y:S02]  /*a810*/  IMAD.IADD R0, R20, 0x1, R14 ;  /* 0x0000000114007824 */ /* 0x000fe400078e020e */
[----:B------:R-:W-:Y:S03]  /*a820*/  STS.U16 [R13+-0x6], R22 ;  /* 0xfffffa160d007388 */ /* 0x000fe60000000400 */
[----:B------:R-:W-:Y:S01]  /*a830*/  VIMNMX.S16x2 R6, PT, PT, R2, R0, !PT ;  /* 0x0000000002067248 */ /* 0x000fe20007fe0300 */
[----:B------:R-:W-:Y:S04]  /*a840*/  STS.U16 [R17+-0x2], R23 ;  /* 0xfffffe1711007388 */ /* 0x000fe80000000400 */
[----:B------:R-:W0:Y:S04]  /*a850*/  LDS.U16 R19, [R17] ;  /* 0x0000000011137984 */ /* 0x000e280000000400 */
[----:B------:R-:W1:Y:S01]  /*a860*/  LDS.U16 R21, [R13+-0x4] ;  /* 0xfffffc000d157984 */ /* 0x000e620000000400 */
        /* <DEDUP_REMOVED lines=10> */
[----:B------:R-:W-:Y:S04]  /*a910*/  STS.U16 [R13+-0x4], R22 ;  /* 0xfffffc160d007388 */ /* 0x000fe80000000400 */
[----:B------:R-:W-:Y:S04]  /*a920*/  STS.U16 [R17], R23 ;  /* 0x0000001711007388 */ /* 0x000fe80000000400 */
[----:B------:R-:W0:Y:S04]  /*a930*/  LDS.U16 R20, [R17+0x2] ;  /* 0x0000020011147984 */ /* 0x000e280000000400 */
        /* <DEDUP_REMOVED lines=10> */
[----:B------:R-:W-:Y:S01]  /*a9e0*/  STS.U16 [R13+-0x2], R21 ;  /* 0xfffffe150d007388 */ /* 0x000fe20000000400 */
[----:B------:R-:W-:-:S03]  /*a9f0*/  VIADD R6, R20, 0x1 ;  /* 0x0000000114067836 */ /* 0x000fc60000000000 */
[----:B------:R-:W-:Y:S04]  /*aa00*/  STS.U16 [R17+0x2], R23 ;  /* 0x0000021711007388 */ /* 0x000fe80000000400 */
[----:B------:R-:W0:Y:S04]  /*aa10*/  LDS.U16 R22, [R17+0x4] ;  /* 0x0000040011167984 */ /* 0x000e280000000400 */
[----:B------:R-:W1:Y:S01]  /*aa20*/  LDS.U16 R19, [R13] ;  /* 0x000000000d137984 */ /* 0x000e620000000400 */
[C---:B0-----:R-:W-:Y:S02]  /*aa30*/  IMAD.IADD R2, R22.reuse, 0x1, R15 ;  /* 0x0000000116027824 */ /* 0x041fe400078e020f */
[----:B-1----:R-:W-:Y:S01]  /*aa40*/  IMAD.IADD R4, R19, 0x1, R14 ;  /* 0x0000000113047824 */ /* 0x002fe200078e020e */
[----:B------:R-:W-:-:S04]  /*aa50*/  PRMT R19, R22, 0x7610, R19 ;  /* 0x0000761016137816 */ /* 0x000fc80000000013 */
[----:B------:R-:W-:-:S04]  /*aa60*/  VIMNMX.S16x2 R2, PT, PT, R2, R4, !PT ;  /* 0x0000000402027248 */ /* 0x000fc80007fe0300 */
[----:B------:R-:W-:Y:S01]  /*aa70*/  VIMNMX3.S16x2.RELU R6, R6, R0, R2, !PT ;  /* 0x000000000606720f */ /* 0x000fe20007801302 */
[----:B------:R0:W-:Y:S04]  /*aa80*/  STS.U16 [R13], R2 ;  /* 0x000000020d007388 */ /* 0x0001e80000000400 */
[----:B------:R1:W-:Y:S01]  /*aa90*/  STS.U16 [R17+0x4], R6 ;  /* 0x0000040611007388 */ /* 0x0003e20000000400 */
[----:B0-----:R-:W-:Y:S02]  /*aaa0*/  VIADD R13, R13, 0x8 ;  /* 0x000000080d0d7836 */ /* 0x001fe40000000000 */
[----:B-1----:R-:W-:Y:S01]  /*aab0*/  VIADD R17, R17, 0x8 ;  /* 0x0000000811117836 */ /* 0x002fe20000000000 */
[----:B------:R-:W-:Y:S06]  /*aac0*/  @P1 BRA `(.L_x_236) ;  /* 0xfffffffc000c1947 */ /* 0x000fec000383ffff */
.L_x_235:
[----:B------:R-:W-:Y:S05]  /*aad0*/  BSYNC.RECONVERGENT B1 ;  /* 0x0000000000017941 */ /* 0x000fea0003800200 */
.L_x_234:
[----:B------:R-:W-:Y:S05]  /*aae0*/  @!P2 BRA `(.L_x_233) ;  /* 0x0000000000c8a947 */ /* 0x000fea0003800000 */
[C---:B----45:R-:W-:Y:S01]  /*aaf0*/  LEA R13, R18.reuse, UR6, 0x1 ;  /* 0x00000006120d7c11 */ /* 0x070fe2000f8e08ff */
[----:B------:R-:W0:Y:S01]  /*ab00*/  LDC.U16 R2, c[0x0][0x3a0] ;  /* 0x0000e800ff027b82 */ /* 0x000e220000000400 */
[----:B------:R-:W-:Y:S02]  /*ab10*/  LEA R15, R18, UR7, 0x1 ;  /* 0x00000007120f7c11 */ /* 0x000fe4000f8e08ff */
[----:B------:R-:W-:Y:S01]  /*ab20*/  ISETP.NE.AND P1, PT, R7, 0x1, PT ;  /* 0x000000010700780c */ /* 0x000fe20003f25270 */
[----:B------:R-:W1:Y:S04]  /*ab30*/  LDS.U16 R21, [R13+0x2] ;  /* 0x000002000d157984 */ /* 0x000e680000000400 */
[----:B------:R-:W2:Y:S01]  /*ab40*/  LDS.U16 R16, [R15+0x2] ;  /* 0x000002000f107984 */ /* 0x000ea20000000400 */
[----:B------:R-:W3:Y:S01]  /*ab50*/  LDC.U16 R4, c[0x0][0x3a2] ;  /* 0x0000e880ff047b82 */ /* 0x000ee20000000400 */
[----:B0-----:R-:W-:-:S05]  /*ab60*/  IMAD.MOV R2, RZ, RZ, -R2 ;  /* 0x000000ffff027224 */ /* 0x001fca00078e0a02 */
[----:B------:R-:W-:Y:S01]  /*ab70*/  PRMT R17, R2, 0x7710, RZ ;  /* 0x0000771002117816 */ /* 0x000fe200000000ff */
[----:B---3--:R-:W-:-:S05]  /*ab80*/  IMAD.MOV R4, RZ, RZ, -R4 ;  /* 0x000000ffff047224 */ /* 0x008fca00078e0a04 */
[----:B------:R-:W-:Y:S01]  /*ab90*/  PRMT R14, R4, 0x7710, RZ ;  /* 0x00007710040e7816 */ /* 0x000fe200000000ff */
[----:B------:R-:W-:-:S04]  /*aba0*/  IMAD.IADD R4, R17, 0x1, R0 ;  /* 0x0000000111047824 */ /* 0x000fc800078e0200 */
[----:B------:R-:W-:Y:S02]  /*abb0*/  IMAD.IADD R6, R14, 0x1, R19 ;  /* 0x000000010e067824 */ /* 0x000fe400078e0213 */
[----:B-1----:R-:W-:Y:S02]  /*abc0*/  IMAD.IADD R0, R21, 0x1, R14 ;  /* 0x0000000115007824 */ /* 0x002fe400078e020e */
[----:B--2---:R-:W-:Y:S01]  /*abd0*/  IMAD.IADD R2, R16, 0x1, R17 ;  /* 0x0000000110027824 */ /* 0x004fe200078e0211 */
[----:B------:R-:W-:Y:S01]  /*abe0*/  VIMNMX.S16x2 R6, PT, PT, R4, R6, !PT ;  /* 0x0000000604067248 */ /* 0x000fe20007fe0300 */
[----:B------:R-:W-:-:S03]  /*abf0*/  VIADD R4, R19, 0x1 ;  /* 0x0000000113047836 */ /* 0x000fc60000000000 */
[----:B------:R-:W-:Y:S02]  /*ac00*/  VIMNMX.S16x2 R2, PT, PT, R2, R0, !PT ;  /* 0x0000000002027248 */ /* 0x000fe40007fe0300 */
[----:B------:R-:W-:-:S03]  /*ac10*/  PRMT R0, R6, 0x7610, R0 ;  /* 0x0000761006007816 */ /* 0x000fc60000000000 */
[----:B------:R1:W-:Y:S01]  /*ac20*/  STS.U16 [R13+0x2], R2 ;  /* 0x000002020d007388 */ /* 0x0003e20000000400 */
[----:B------:R-:W-:-:S05]  /*ac30*/  VIMNMX3.S16x2.RELU R4, R4, R0, R2, !PT ;  /* 0x000000000404720f */ /* 0x000fca0007801302 */
[----:B------:R1:W-:Y:S01]  /*ac40*/  STS.U16 [R15+0x2], R4 ;  /* 0x000002040f007388 */ /* 0x0003e20000000400 */
[----:B------:R-:W-:Y:S05]  /*ac50*/  @!P1 BRA `(.L_x_233) ;  /* 0x00000000006c9947 */ /* 0x000fea0003800000 */
[----:B------:R-:W0:Y:S01]  /*ac60*/  LDS.U16 R19, [R13+0x4] ;  /* 0x000004000d137984 */ /* 0x000e220000000400 */
[----:B-1----:R-:W-:Y:S01]  /*ac70*/  IMAD.IADD R4, R0, 0x1, R17 ;  /* 0x0000000100047824 */ /* 0x002fe200078e0211 */
        /* <DEDUP_REMOVED lines=15> */
[----:B------:R-:W-:Y:S01]  /*ad70*/  IMAD.IADD R0, R0, 0x1, R17 ;  /* 0x0000000100007824 */ /* 0x000fe200078e0211 */
        /* <DEDUP_REMOVED lines=9> */
.L_x_233:
[----:B------:R-:W-:Y:S05]  /*ae10*/  BSYNC.RECONVERGENT B0 ;  /* 0x0000000000007941 */ /* 0x000fea0003800200 */
.L_x_232:
[----:B------:R-:W1:Y:S01]  /*ae20*/  LDCU.64 UR8, c[0x0][0x3a8] ;  /* 0x00007500ff0877ac */ /* 0x000e620008000a00 */
[----:B------:R-:W-:-:S04]  /*ae30*/  UIADD3 UR5, UPT, UPT, UR5, 0x1, URZ ;  /* 0x0000000105057890 */ /* 0x000fc8000fffe0ff */
[----:B-1----:R-:W-:-:S04]  /*ae40*/  UISETP.GE.U32.AND UP0, UPT, UR5, UR8, UPT ;  /* 0x000000080500728c */ /* 0x002fc8000bf06070 */
[----:B------:R-:W-:-:S09]  /*ae50*/  UISETP.GE.AND.EX UP0, UPT, URZ, UR9, UPT, UP0 ;  /* 0x00000009ff00728c */ /* 0x000fd2000bf06300 */
[----:B------:R-:W-:Y:S05]  /*ae60*/  BRA.U !UP0, `(.L_x_237) ;  /* 0xfffffff508d07547 */ /* 0x000fea000b83ffff */
[----:B------:R-:W-:Y:S05]  /*ae70*/  @P0 BRA `(.L_x_238) ;  /* 0xfffffff400c00947 */ /* 0x000fea000383ffff */
[----:B------:R-:W-:Y:S05]  /*ae80*/  EXIT ;  /* 0x000000000000794d */ /* 0x000fea0003800000 */
        .weak           $__internal_2_$__cuda_sm20_div_s64
        .type           $__internal_2_$__cuda_sm20_div_s64,@function
        .size           $__internal_2_$__cuda_sm20_div_s64,($__internal_3_$__cuda_sm20_div_u64 - $__internal_2_$__cuda_sm20_div_s64)
$__internal_2_$__cuda_sm20_div_s64:
[-C--:B------:R-:W-:Y:S02]  /*ae90*/  IADD3 R4, P1, PT, RZ, -R7.reuse, RZ ;  /* 0x80000007ff047210 */ /* 0x080fe40007f3e0ff */
[----:B------:R-:W-:Y:S02]  /*aea0*/  ISETP.GE.AND P0, PT, R6, RZ, PT ;  /* 0x000000ff0600720c */ /* 0x000fe40003f06270 */
[----:B------:R-:W-:Y:S01]  /*aeb0*/  ISETP.GE.AND P3, PT, R9, RZ, PT ;  /* 0x000000ff0900720c */ /* 0x000fe20003f66270 */
        /* <DEDUP_REMOVED lines=8> */
[----:B------:R-:W-:Y:S01]  /*af40*/  IMAD R15, R10, R5, R15 ;  /* 0x000000050a0f7224 */ /* 0x000fe200078e020f */
[----:B------:R-:W-:-:S03]  /*af50*/  IADD3 R17, P0, PT, RZ, -R14, RZ ;  /* 0x8000000eff117210 */ /* 0x000fc60007f1e0ff */
[----:B------:R-:W-:Y:S02]  /*af60*/  IMAD R15, R11, R4, R15 ;  /* 0x000000040b0f7224 */ /* 0x000fe400078e020f */
[----:B------:R-:W-:-:S04]  /*af70*/  IMAD.HI.U32 R14, R10, R17, RZ ;  /* 0x000000110a0e7227 */ /* 0x000fc800078e00ff */
[----:B------:R-:W-:Y:S02]  /*af80*/  IMAD.X R19, RZ, RZ, ~R15, P0 ;  /* 0x000000ffff137224 */ /* 0x000fe400000e0e0f */
[----:B------:R-:W-:Y:S02]  /*af90*/  IMAD.MOV.U32 R15, RZ, RZ, R10 ;  /* 0x000000ffff0f7224 */ /* 0x000fe400078e000a */
[-C--:B------:R-:W-:Y:S02]  /*afa0*/  IMAD R21, R11, R19.reuse, RZ ;  /* 0x000000130b157224 */ /* 0x080fe400078e02ff */
[----:B------:R-:W-:-:S04]  /*afb0*/  IMAD.WIDE.U32 R14, P0, R10, R19, R14 ;  /* 0x000000130a0e7225 */ /* 0x000fc8000780000e */
[----:B------:R-:W-:-:S04]  /*afc0*/  IMAD.HI.U32 R13, R11, R19, RZ ;  /* 0x000000130b0d7227 */ /* 0x000fc800078e00ff */
[----:B------:R-:W-:-:S04]  /*afd0*/  IMAD.HI.U32 R14, P1, R11, R17, R14 ;  /* 0x000000110b0e7227 */ /* 0x000fc8000782000e */
[----:B------:R-:W-:Y:S01]  /*afe0*/  IMAD.X R13, R13, 0x1, R11, P0 ;  /* 0x000000010d0d7824 */ /* 0x000fe200000e060b */
[----:B------:R-:W-:-:S04]  /*aff0*/  IADD3 R15, P2, PT, R21, R14, RZ ;  /* 0x0000000e150f7210 */ /* 0x000fc80007f5e0ff */
[----:B------:R-:W-:Y:S01]  /*b000*/  IADD3.X R17, PT, PT, RZ, RZ, R13, P2, P1 ;  /* 0x000000ffff117210 */ /* 0x000fe200017e240d */
[----:B------:R-:W-:Y:S01]  /*b010*/  IMAD.WIDE.U32 R10, R15, R4, RZ ;  /* 0x000000040f0a7225 */ /* 0x000fe200078e00ff */
[----:B------:R-:W-:-:S03]  /*b020*/  IADD3 R13, P4, PT, RZ, -R12, RZ ;  /* 0x8000000cff0d7210 */ /* 0x000fc60007f9e0ff */
[----:B------:R-:W-:Y:S01]  /*b030*/  IMAD R11, R15, R5, R11 ;  /* 0x000000050f0b7224 */ /* 0x000fe200078e020b */
[----:B------:R-:W-:Y:S02]  /*b040*/  IADD3 R19, P0, PT, RZ, -R10, RZ ;  /* 0x8000000aff137210 */ /* 0x000fe40007f1e0ff */
[----:B------:R-:W-:Y:S01]  /*b050*/  SEL R13, R13, R12, !P3 ;  /* 0x0000000c0d0d7207 */ /* 0x000fe20005800000 */
        /* <DEDUP_REMOVED lines=43> */
[----:B------:R-:W-:Y:S02]  /*b310*/  SEL R5, R5, R10, P0 ;  /* 0x0000000a05057207 */ /* 0x000fe40000000000 */
[----:B------:R-:W-:Y:S02]  /*b320*/  IADD3 R11, P2, PT, RZ, -R4, RZ ;  /* 0x80000004ff0b7210 */ /* 0x000fe40007f5e0ff */
[----:B------:R-:W-:-:S03]  /*b330*/  ISETP.NE.U32.AND P0, PT, R7, RZ, PT ;  /* 0x000000ff0700720c */ /* 0x000fc60003f05070 */
[----:B------:R-:W-:Y:S01]  /*b340*/  IMAD.X R10, RZ, RZ, ~R5, P2 ;  /* 0x000000ffff0a7224 */ /* 0x000fe200010e0e05 */
[----:B------:R-:W-:Y:S02]  /*b350*/  ISETP.NE.AND.EX P0, PT, R6, RZ, PT, P0 ;  /* 0x000000ff0600720c */ /* 0x000fe40003f05300 */
[----:B------:R-:W-:Y:S01]  /*b360*/  SEL R6, R11, R4, !P1 ;  /* 0x000000040b067207 */ /* 0x000fe20004800000 */
[----:B------:R-:W-:Y:S01]  /*b370*/  IMAD.MOV.U32 R4, RZ, RZ, R2 ;  /* 0x000000ffff047224 */ /* 0x000fe200078e0002 */
[----:B------:R-:W-:Y:S01]  /*b380*/  SEL R7, R10, R5, !P1 ;  /* 0x000000050a077207 */ /* 0x000fe20004800000 */
[----:B------:R-:W-:Y:S01]  /*b390*/  IMAD.MOV.U32 R5, RZ, RZ, 0x0 ;  /* 0x00000000ff057424 */ /* 0x000fe200078e00ff */
[----:B------:R-:W-:Y:S02]  /*b3a0*/  SEL R6, R6, 0xffffffff, P0 ;  /* 0xffffffff06067807 */ /* 0x000fe40000000000 */
[----:B------:R-:W-:Y:S01]  /*b3b0*/  SEL R7, R7, 0xffffffff, P0 ;  /* 0xffffffff07077807 */ /* 0x000fe20000000000 */
[----:B------:R-:W-:Y:S06]  /*b3c0*/  RET.REL.NODEC R4 `(_Z10swat_stripPclS_lssl) ;  /* 0xffffff4c040c7950 */ /* 0x000fec0003c3ffff */
        .weak           $__internal_3_$__cuda_sm20_div_u64
        .type           $__internal_3_$__cuda_sm20_div_u64,@function
        .size           $__internal_3_$__cuda_sm20_div_u64,(.L_x_533 - $__internal_3_$__cuda_sm20_div_u64)
$__internal_3_$__cuda_sm20_div_u64:
[----:B------:R-:W-:Y:S02]  /*b3d0*/  IMAD.MOV.U32 R14, RZ, RZ, R0 ;  /* 0x000000ffff0e7224 */ /* 0x000fe400078e0000 */
[----:B------:R-:W-:-:S04]  /*b3e0*/  IMAD.MOV.U32 R15, RZ, RZ, RZ ;  /* 0x000000ffff0f7224 */ /* 0x000fc800078e00ff */
[----:B------:R-:W0:Y:S08]  /*b3f0*/  I2F.U64.RP R7, R14 ;  /* 0x0000000e00077312 */ /* 0x000e300000309000 */
[----:B0-----:R-:W0:Y:S02]  /*b400*/  MUFU.RCP R7, R7 ;  /* 0x0000000700077308 */ /* 0x001e240000001000 */
[----:B0-----:R-:W-:-:S06]  /*b410*/  VIADD R10, R7, 0x1ffffffe ;  /* 0x1ffffffe070a7836 */ /* 0x001fcc0000000000 */
[----:B------:R-:W0:Y:S02]  /*b420*/  F2I.U64.TRUNC R10, R10 ;  /* 0x0000000a000a7311 */ /* 0x000e24000020d800 */
[----:B0-----:R-:W-:-:S04]  /*b430*/  IMAD.WIDE.U32 R12, R10, R0, RZ ;  /* 0x000000000a0c7225 */ /* 0x001fc800078e00ff */
[----:B------:R-:W-:Y:S01]  /*b440*/  IMAD R13, R11, R0, R13 ;  /* 0x000000000b0d7224 */ /* 0x000fe200078e020d */
[----:B------:R-:W-:-:S05]  /*b450*/  IADD3 R9, P0, PT, RZ, -R12, RZ ;  /* 0x8000000cff097210 */ /* 0x000fca0007f1e0ff */
        /* <DEDUP_REMOVED lines=10> */
[----:B------:R-:W-:-:S03]  /*b500*/  IMAD.WIDE.U32 R10, R13, R0, RZ ;  /* 0x000000000d0a7225 */ /* 0x000fc600078e00ff */
[----:B------:R-:W-:Y:S01]  /*b510*/  IADD3 R9, P0, PT, RZ, -R10, RZ ;  /* 0x8000000aff097210 */ /* 0x000fe20007f1e0ff */
[----:B------:R-:W-:Y:S02]  /*b520*/  IMAD R10, R7, R0, R11 ;  /* 0x00000000070a7224 */ /* 0x000fe400078e020b */
[----:B------:R-:W-:Y:S02]  /*b530*/  IMAD.MOV.U32 R11, RZ, RZ, RZ ;  /* 0x000000ffff0b7224 */ /* 0x000fe400078e00ff */
        /* <DEDUP_REMOVED lines=18> */
[----:B------:R-:W-:-:S03]  /*b660*/  IADD3 R13, P0, PT, -R10, R5, RZ ;  /* 0x000000050a0d7210 */ /* 0x000fc60007f1e1ff */
[-C--:B------:R-:W-:Y:S01]  /*b670*/  IMAD R11, R7, R0.reuse, R11 ;  /* 0x00000000070b7224 */ /* 0x080fe200078e020b */
[----:B------:R-:W-:-:S03]  /*b680*/  IADD3 R5, P1, PT, R13, -R0, RZ ;  /* 0x800000000d057210 */ /* 0x000fc60007f3e0ff */
[----:B------:R-:W-:Y:S01]  /*b690*/  IMAD.X R12, R6, 0x1, ~R11, P0 ;  /* 0x00000001060c7824 */ /* 0x000fe200000e0e0b */
[----:B------:R-:W-:Y:S02]  /*b6a0*/  ISETP.GE.U32.AND P0, PT, R13, R0, PT ;  /* 0x000000000d00720c */ /* 0x000fe40003f06070 */
[----:B------:R-:W-:Y:S02]  /*b6b0*/  IADD3 R6, P2, PT, R9, 0x1, RZ ;  /* 0x0000000109067810 */ /* 0x000fe40007f5e0ff */
[C---:B------:R-:W-:Y:S02]  /*b6c0*/  ISETP.GE.U32.AND.EX P0, PT, R12.reuse, RZ, PT, P0 ;  /* 0x000000ff0c00720c */ /* 0x040fe40003f06100 */
[----:B------:R-:W-:Y:S01]  /*b6d0*/  IADD3.X R11, PT, PT, R12, -0x1, RZ, P1, !PT ;  /* 0xffffffff0c0b7810 */ /* 0x000fe20000ffe4ff */
[----:B------:R-:W-:Y:S01]  /*b6e0*/  IMAD.X R10, RZ, RZ, R7, P2 ;  /* 0x000000ffff0a7224 */ /* 0x000fe200010e0607 */
[----:B------:R-:W-:Y:S02]  /*b6f0*/  SEL R9, R6, R9, P0 ;  /* 0x0000000906097207 */ /* 0x000fe40000000000 */
[----:B------:R-:W-:-:S02]  /*b700*/  SEL R5, R5, R13, P0 ;  /* 0x0000000d05057207 */ /* 0x000fc40000000000 */
[----:B------:R-:W-:Y:S02]  /*b710*/  SEL R10, R10, R7, P0 ;  /* 0x000000070a0a7207 */ /* 0x000fe40000000000 */
[----:B------:R-:W-:Y:S02]  /*b720*/  IADD3 R6, P2, PT, R9, 0x1, RZ ;  /* 0x0000000109067810 */ /* 0x000fe40007f5e0ff */
[----:B------:R-:W-:Y:S02]  /*b730*/  SEL R11, R11, R12, P0 ;  /* 0x0000000c0b0b7207 */ /* 0x000fe40000000000 */
[----:B------:R-:W-:Y:S01]  /*b740*/  ISETP.GE.U32.AND P0, PT, R5, R0, PT ;  /* 0x000000000500720c */ /* 0x000fe20003f06070 */
[----:B------:R-:W-:Y:S01]  /*b750*/  IMAD.X R7, RZ, RZ, R10, P2 ;  /* 0x000000ffff077224 */ /* 0x000fe200010e060a */
[----:B------:R-:W-:Y:S01]  /*b760*/  ISETP.NE.U32.AND P1, PT, R0, RZ, PT ;  /* 0x000000ff0000720c */ /* 0x000fe20003f25070 */
[----:B------:R-:W-:Y:S01]  /*b770*/  IMAD.MOV.U32 R5, RZ, RZ, 0x0 ;  /* 0x00000000ff057424 */ /* 0x000fe200078e00ff */
[----:B------:R-:W-:-:S02]  /*b780*/  ISETP.GE.U32.AND.EX P0, PT, R11, RZ, PT, P0 ;  /* 0x000000ff0b00720c */ /* 0x000fc40003f06100 */
[----:B------:R-:W-:Y:S02]  /*b790*/  ISETP.NE.AND.EX P1, PT, RZ, RZ, PT, P1 ;  /* 0x000000ffff00720c */ /* 0x000fe40003f25310 */
[----:B------:R-:W-:Y:S02]  /*b7a0*/  SEL R6, R6, R9, P0 ;  /* 0x0000000906067207 */ /* 0x000fe40000000000 */
[----:B------:R-:W-:Y:S02]  /*b7b0*/  SEL R7, R7, R10, P0 ;  /* 0x0000000a07077207 */ /* 0x000fe40000000000 */
[----:B------:R-:W-:Y:S02]  /*b7c0*/  SEL R6, R6, 0xffffffff, P1 ;  /* 0xffffffff06067807 */ /* 0x000fe40000800000 */
[----:B------:R-:W-:Y:S01]  /*b7d0*/  SEL R7, R7, 0xffffffff, P1 ;  /* 0xffffffff07077807 */ /* 0x000fe20000800000 */
[----:B------:R-:W-:Y:S06]  /*b7e0*/  RET.REL.NODEC R4 `(_Z10swat_stripPclS_lssl) ;  /* 0xffffff4804047950 */ /* 0x000fec0003c3ffff */
.L_x_239:
        /* <DEDUP_REMOVED lines=9> */
.L_x_533:


//--------------------- .text._Z11swat_strip1PclS_lssl --------------------------
	.section	.text._Z11swat_strip1PclS_lssl,"ax",@progbits
	.align	128
        .global         _Z11swat_strip1PclS_lssl
        .type           _Z11swat_strip1PclS_lssl,@function
        .size           _Z11swat_strip1PclS_lssl,(.L_x_535 - _Z11swat_strip1PclS_lssl)
        .other          _Z11swat_strip1PclS_lssl,@"STO_CUDA_ENTRY STV_DEFAULT"
_Z11swat_strip1PclS_lssl:
.text._Z11swat_strip1PclS_lssl:
        /* <DEDUP_REMOVED lines=28> */
.L_x_240:
[----:B------:R-:W-:Y:S01]  /*01c0*/  IMAD.MOV.U32 R8, RZ, RZ, R2 ;  /* 0x000000ffff087224 */ /* 0x000fe200078e0002 */
[----:B------:R-:W-:Y:S01]  /*01d0*/  MOV R6, 0x200 ;  /* 0x0000020000067802 */ /* 0x000fe20000000f00 */
[----:B------:R-:W-:-:S07]  /*01e0*/  IMAD.MOV.U32 R7, RZ, RZ, RZ ;  /* 0x000000ffff077224 */ /* 0x000fce00078e00ff */
[----:B------:R-:W-:Y:S05]  /*01f0*/  CALL.REL.NOINC `($__internal_4_$__cuda_sm20_div_s64) ;  /* 0x0000002400887944 */ /* 0x000fea0003c00000 */
[----:B------:R-:W-:-:S07]  /*0200*/  IMAD.MOV.U32 R0, RZ, RZ, R4 ;  /* 0x000000ffff007224 */ /* 0x000fce00078e0004 */
.L_x_241:
[----:B------:R-:W0:Y:S02]  /*0210*/  LDCU.64 UR4, c[0x0][0x388] ;  /* 0x00007100ff0477ac */ /* 0x000e240008000a00 */
[----:B0-----:R-:W-:-:S04]  /*0220*/  ISETP.GT.U32.AND P0, PT, R3, UR4, PT ;  /* 0x0000000403007c0c */ /* 0x001fc8000bf04070 */
[----:B------:R-:W-:-:S13]  /*0230*/  ISETP.GT.AND.EX P0, PT, RZ, UR5, PT, P0 ;  /* 0x00000005ff007c0c */ /* 0x000fda000bf04300 */
[----:B------:R-:W-:Y:S05]  /*0240*/  @P0 EXIT ;  /* 0x000000000000094d */ /* 0x000fea0003800000 */
[----:B------:R-:W0:Y:S01]  /*0250*/  LDCU UR4, c[0x0][0x39c] ;  /* 0x00007380ff0477ac */ /* 0x000e220008000800 */
[----:B------:R-:W0:Y:S02]  /*0260*/  LDCU UR5, c[0x0][0x3ac] ;  /* 0x00007580ff0577ac */ /* 0x000e240008000800 */
        /* <DEDUP_REMOVED lines=25> */
.L_x_242:
[----:B------:R-:W0:Y:S01]  /*0400*/  LDC R9, c[0x0][0x398] ;  /* 0x0000e600ff097b82 */ /* 0x000e220000000800 */
[----:B------:R-:W-:-:S07]  /*0410*/  MOV R6, 0x460 ;  /* 0x0000046000067802 */ /* 0x000fce0000000f00 */
[----:B------:R-:W1:Y:S08]  /*0420*/  LDC R10, c[0x0][0x39c] ;  /* 0x0000e700ff0a7b82 */ /* 0x000e700000000800 */
[----:B------:R-:W2:Y:S08]  /*0430*/  LDC R8, c[0x0][0x3a8] ;  /* 0x0000ea00ff087b82 */ /* 0x000eb00000000800 */
[----:B------:R-:W3:Y:S02]  /*0440*/  LDC R7, c[0x0][0x3ac] ;  /* 0x0000eb00ff077b82 */ /* 0x000ee40000000800 */
[----:B0123--:R-:W-:Y:S05]  /*0450*/  CALL.REL.NOINC `($__internal_4_$__cuda_sm20_div_s64) ;  /* 0x0000002000f07944 */ /* 0x00ffea0003c00000 */
.L_x_243:
        /* <DEDUP_REMOVED lines=40> */
[----:B------:R-:W-:Y:S02]  /*06e0*/  IMAD R5, R2, R7, R5 ;  /* 0x0000000702057224 */ /* 0x000fe400078e0205 */
[----:B------:R-:W-:-:S03]  /*06f0*/  IMAD.MOV.U32 R7, RZ, RZ, RZ ;  /* 0x000000ffff077224 */ /* 0x000fc600078e00ff */
[----:B------:R-:W-:-:S13]  /*0700*/  ISETP.GE.U32.AND P0, PT, R5, R2, PT ;  /* 0x000000020500720c */ /* 0x000fda0003f06070 */
[----:B------:R-:W-:Y:S02]  /*0710*/  @P0 IMAD.IADD R5, R5, 0x1, -R2 ;  /* 0x0000000105050824 */ /* 0x000fe400078e0a02 */
[----:B------:R-:W-:-:S03]  /*0720*/  @P0 VIADD R6, R6, 0x1 ;  /* 0x0000000106060836 */ /* 0x000fc60000000000 */
[----:B------:R-:W-:-:S13]  /*0730*/  ISETP.GE.U32.AND P1, PT, R5, R2, PT ;  /* 0x000000020500720c */ /* 0x000fda0003f26070 */
[----:B------:R-:W-:Y:S02]  /*0740*/  @P1 IADD3 R6, PT, PT, R6, 0x1, RZ ;  /* 0x0000000106061810 */ /* 0x000fe40007ffe0ff */
[----:B------:R-:W-:Y:S01]  /*0750*/  @!P2 LOP3.LUT R6, RZ, R2, RZ, 0x33, !PT ;  /* 0x00000002ff06a212 */ /* 0x000fe200078e33ff */
[----:B------:R-:W-:Y:S06]  /*0760*/  BRA `(.L_x_248) ;  /* 0x0000000000107947 */ /* 0x000fec0003800000 */
.L_x_247:
[----:B------:R-:W-:-:S07]  /*0770*/  MOV R6, 0x790 ;  /* 0x0000079000067802 */ /* 0x000fce0000000f00 */
[----:B------:R-:W-:Y:S05]  /*0780*/  CALL.REL.NOINC `($__internal_5_$__cuda_sm20_div_u64) ;  /* 0x0000002400707944 */ /* 0x000fea0003c00000 */
[----:B------:R-:W-:Y:S02]  /*0790*/  IMAD.MOV.U32 R6, RZ, RZ, R5 ;  /* 0x000000ffff067224 */ /* 0x000fe400078e0005 */
[----:B------:R-:W-:-:S07]  /*07a0*/  IMAD.MOV.U32 R7, RZ, RZ, R8 ;  /* 0x000000ffff077224 */ /* 0x000fce00078e0008 */
.L_x_248:
[----:B------:R-:W-:Y:S05]  /*07b0*/  BSYNC.RECONVERGENT B1 ;  /* 0x0000000000017941 */ /* 0x000fea0003800200 */
.L_x_246:
        /* <DEDUP_REMOVED lines=13> */
[----:B------:R-:W-:Y:S01]  /*0890*/  VIADD R7, R8, 0x1 ;  /* 0x0000000108077836 */ /* 0x000fe20000000000 */
[----:B------:R-:W-:Y:S01]  /*08a0*/  CS2R R8, SRZ ;  /* 0x0000000000087805 */ /* 0x000fe2000001ff00 */
[----:B------:R-:W-:Y:S02]  /*08b0*/  IMAD.MOV.U32 R13, RZ, RZ, R3 ;  /* 0x000000ffff0d7224 */ /* 0x000fe400078e0003 */
[----:B------:R-:W-:Y:S01]  /*08c0*/  VIADD R5, R4, 0x2002 ;  /* 0x0000200204057836 */ /* 0x000fe20000000000 */
[----:B------:R-:W-:Y:S01]  /*08d0*/  LOP3.LUT R11, R7, 0x3, RZ, 0xc0, !PT ;  /* 0x00000003070b7812 */ /* 0x000fe200078ec0ff */
[----:B------:R-:W-:Y:S01]  /*08e0*/  IMAD.MOV.U32 R15, RZ, RZ, RZ ;  /* 0x000000ffff0f7224 */ /* 0x000fe200078e00ff */
[C---:B0-----:R-:W-:Y:S02]  /*08f0*/  LEA R4, R6.reuse, R4, 0x18 ;  /* 0x0000000406047211 */ /* 0x041fe400078ec0ff */
[----:B------:R-:W-:-:S07]  /*0900*/  LEA R5, R6, R5, 0x18 ;  /* 0x0000000506057211 */ /* 0x000fce00078ec0ff */
.L_x_251:
[C---:B------:R-:W-:Y:S01]  /*0910*/  IMAD R6, R13.reuse, 0x2, R4 ;  /* 0x000000020d067824 */ /* 0x040fe200078e0204 */
        /* <DEDUP_REMOVED lines=10> */
.L_x_250:
[----:B------:R-:W-:Y:S05]  /*09c0*/  BSYNC.RECONVERGENT B1 ;  /* 0x0000000000017941 */ /* 0x000fea0003800200 */
.L_x_249:
[----:B------:R-:W-:Y:S05]  /*09d0*/  @!P1 BRA `(.L_x_245) ;  /* 0x0000000000689947 */ /* 0x000fea0003800000 */
[----:B------:R-:W0:Y:S01]  /*09e0*/  S2R R5, SR_CgaCtaId ;  /* 0x0000000000057919 */ /* 0x000e220000008800 */
[----:B------:R-:W-:-:S05]  /*09f0*/  MOV R4, 0x400 ;  /* 0x0000040000047802 */ /* 0x000fca0000000f00 */
[----:B------:R-:W-:Y:S01]  /*0a00*/  VIADD R6, R4, 0x2002 ;  /* 0x0000200204067836 */ /* 0x000fe20000000000 */
[----:B0-----:R-:W-:-:S04]  /*0a10*/  LEA R8, R5, R4, 0x18 ;  /* 0x0000000405087211 */ /* 0x001fc800078ec0ff */
[----:B------:R-:W-:-:S07]  /*0a20*/  LEA R10, R5, R6, 0x18 ;  /* 0x00000006050a7211 */ /* 0x000fce00078ec0ff */
.L_x_252:
        /* <DEDUP_REMOVED lines=21> */
.L_x_245:
[----:B------:R-:W-:Y:S05]  /*0b80*/  BSYNC.RECONVERGENT B0 ;  /* 0x0000000000007941 */ /* 0x000fea0003800200 */
.L_x_244:
[----:B0-----:R-:W0:Y:S08]  /*0b90*/  LDC.64 R10, c[0x0][0x3a8] ;  /* 0x0000ea00ff0a7b82 */ /* 0x001e300000000a00 */
[----:B------:R-:W-:Y:S01]  /*0ba0*/  BAR.SYNC.DEFER_BLOCKING 0x0 ;  /* 0x0000000000007b1d */ /* 0x000fe20000010000 */
[----:B0-----:R-:W-:-:S04]  /*0bb0*/  ISETP.GE.U32.AND P0, PT, R10, 0x1, PT ;  /* 0x000000010a00780c */ /* 0x001fc80003f06070 */
[----:B------:R-:W-:-:S13]  /*0bc0*/  ISETP.GE.AND.EX P0, PT, R11, RZ, PT, P0 ;  /* 0x000000ff0b00720c */ /* 0x000fda0003f06300 */
[----:B------:R-:W-:Y:S05]  /*0bd0*/  @!P0 EXIT ;  /* 0x000000000000894d */ /* 0x000fea0003800000 */
[----:B------:R-:W-:Y:S01]  /*0be0*/  LOP3.LUT R2, R0, 0x80000001, RZ, 0xc0, !PT ;  /* 0x8000000100027812 */ /* 0x000fe200078ec0ff */
[----:B------:R-:W0:Y:S01]  /*0bf0*/  LDCU.64 UR8, c[0x0][0x388] ;  /* 0x00007100ff0877ac */ /* 0x000e220008000a00 */
[----:B------:R-:W1:Y:S01]  /*0c00*/  S2UR UR6, SR_CgaCtaId ;  /* 0x00000000000679c3 */ /* 0x000e620000008800 */
[----:B------:R-:W-:Y:S02]  /*0c10*/  ISETP.GE.U32.AND P1, PT, R10, 0x4, PT ;  /* 0x000000040a00780c */ /* 0x000fe40003f26070 */
[----:B------:R-:W-:Y:S01]  /*0c20*/  ISETP.NE.AND P0, PT, R2, 0x1, PT ;  /* 0x000000010200780c */ /* 0x000fe20003f05270 */
[----:B------:R-:W-:Y:S01]  /*0c30*/  UMOV UR4, 0x400 ;  /* 0x0000040000047882 */ /* 0x000fe20000000000 */
[----:B------:R-:W-:Y:S01]  /*0c40*/  IADD3 R2, PT, PT, R0, 0x1, RZ ;  /* 0x0000000100027810 */ /* 0x000fe20007ffe0ff */
[----:B------:R-:W-:Y:S01]  /*0c50*/  UIADD3 UR5, UPT, UPT, UR4, 0x2002, URZ ;  /* 0x0000200204057890 */ /* 0x000fe2000fffe0ff */
[----:B------:R-:W-:-:S09]  /*0c60*/  LOP3.LUT R5, R10, 0x3, RZ, 0xc0, !PT ;  /* 0x000000030a057812 */ /* 0x000fd200078ec0ff */
[----:B------:R-:W-:-:S04]  /*0c70*/  @!P0 IMAD.MOV R2, RZ, RZ, R0 ;  /* 0x000000ffff028224 */ /* 0x000fc800078e0200 */
[----:B------:R-:W-:-:S04]  /*0c80*/  IMAD R3, R3, R2, RZ ;  /* 0x0000000203037224 */ /* 0x000fc800078e02ff */
[C---:B------:R-:W-:Y:S01]  /*0c90*/  IMAD.IADD R2, R3.reuse, 0x1, R2 ;  /* 0x0000000103027824 */ /* 0x040fe200078e0202 */
[----:B-1----:R-:W-:Y:S01]  /*0ca0*/  ULEA UR7, UR6, UR5, 0x18 ;  /* 0x0000000506077291 */ /* 0x002fe2000f8ec0ff */
[----:B------:R-:W-:Y:S01]  /*0cb0*/  LOP3.LUT R9, RZ, R3, RZ, 0x33, !PT ;  /* 0x00000003ff097212 */ /* 0x000fe200078e33ff */
[----:B------:R-:W-:Y:S02]  /*0cc0*/  ULEA UR6, UR6, UR4, 0x18 ;  /* 0x0000000406067291 */ /* 0x000fe4000f8ec0ff */
[----:B0-----:R-:W-:Y:S02]  /*0cd0*/  ISETP.LT.U32.AND P0, PT, R2, UR8, PT ;  /* 0x0000000802007c0c */ /* 0x001fe4000bf01070 */
[----:B------:R-:W-:Y:S02]  /*0ce0*/  SHF.R.S32.HI R0, RZ, 0x1f, R2 ;  /* 0x0000001fff007819 */ /* 0x000fe40000011402 */
[----:B------:R-:W-:Y:S02]  /*0cf0*/  LEA R6, R3, UR7, 0x1 ;  /* 0x0000000703067c11 */ /* 0x000fe4000f8e08ff */
[----:B------:R-:W-:-:S02]  /*0d00*/  ISETP.LT.AND.EX P0, PT, R0, UR9, PT, P0 ;  /* 0x0000000900007c0c */ /* 0x000fc4000bf01300 */
[----:B------:R-:W-:Y:S02]  /*0d10*/  LEA R7, R3, UR6, 0x1 ;  /* 0x0000000603077c11 */ /* 0x000fe4000f8e08ff */
[----:B------:R-:W-:Y:S02]  /*0d20*/  SEL R4, R2, UR8, P0 ;  /* 0x0000000802047c07 */ /* 0x000fe40008000000 */
[----:B------:R-:W-:-:S03]  /*0d30*/  ISETP.GE.U32.AND.EX P0, PT, R11, RZ, PT, P1 ;  /* 0x000000ff0b00720c */ /* 0x000fc60003f06110 */
[----:B------:R-:W-:Y:S02]  /*0d40*/  IMAD.IADD R8, R9, 0x1, R4 ;  /* 0x0000000109087824 */ /* 0x000fe400078e0204 */
[----:B------:R-:W-:-:S08]  /*0d50*/  IMAD.IADD R9, R4, 0x1, -R3 ;  /* 0x0000000104097824 */ /* 0x000fd000078e0a03 */
[----:B------:R-:W-:Y:S05]  /*0d60*/  @!P0 BRA `(.L_x_253) ;  /* 0x00000014001c8947 */ /* 0x000fea0003800000 */
[----:B------:R-:W-:Y:S01]  /*0d70*/  LOP3.LUT R15, R10, 0xfffffffc, RZ, 0xc0, !PT ;  /* 0xfffffffc0a0f7812 */ /* 0x000fe200078ec0ff */
[----:B------:R-:W-:Y:S01]  /*0d80*/  VIADD R12, R3, 0x1 ;  /* 0x00000001030c7836 */ /* 0x000fe20000000000 */
[----:B------:R-:W-:Y:S01]  /*0d90*/  LOP3.LUT R10, R11, 0x7fffffff, RZ, 0xc0, !PT ;  /* 0x7fffffff0b0a7812 */ /* 0x000fe200078ec0ff */
[----:B------:R-:W-:Y:S01]  /*0da0*/  VIADD R13, R3, 0x2 ;  /* 0x00000002030d7836 */ /* 0x000fe20000000000 */
[----:B------:R-:W-:Y:S01]  /*0db0*/  LOP3.LUT R11, R9, 0x3, RZ, 0xc0, !PT ;  /* 0x00000003090b7812 */ /* 0x000fe200078ec0ff */
[----:B------:R-:W-:Y:S01]  /*0dc0*/  VIADD R14, R3, 0x3 ;  /* 0x00000003030e7836 */ /* 0x000fe20000000000 */
[----:B------:R-:W-:Y:S01]  /*0dd0*/  UMOV UR4, URZ ;  /* 0x000000ff00047c82 */ /* 0x000fe20008000000 */
[----:B------:R-:W-:-:S05]  /*0de0*/  UMOV UR5, URZ ;  /* 0x000000ff00057c82 */ /* 0x000fca0008000000 */
.L_x_274:
[----:B------:R-:W-:Y:S01]  /*0df0*/  ISETP.GT.AND P1, PT, R4, R3, PT ;  /* 0x000000030400720c */ /* 0x000fe20003f24270 */
[----:B------:R-:W-:Y:S01]  /*0e00*/  UIADD3 UR4, UP0, UPT, UR4, 0x4, URZ ;  /* 0x0000000404047890 */ /* 0x000fe2000ff1e0ff */
[----:B------:R-:W-:Y:S03]  /*0e10*/  BSSY.RECONVERGENT B0, `(.L_x_254) ;  /* 0x000013b000007945 */ /* 0x000fe60003800200 */
[----:B------:R-:W-:Y:S02]  /*0e20*/  UIADD3.X UR5, UPT, UPT, URZ, UR5, URZ, UP0, !UPT ;  /* 0x00000005ff057290 */ /* 0x000fe400087fe4ff */
[----:B------:R-:W-:-:S04]  /*0e30*/  ISETP.NE.U32.AND P0, PT, R15, UR4, PT ;  /* 0x000000040f007c0c */ /* 0x000fc8000bf05070 */
[----:B------:R-:W-:Y:S02]  /*0e40*/  ISETP.NE.AND.EX P0, PT, R10, UR5, PT, P0 ;  /* 0x000000050a007c0c */ /* 0x000fe4000bf05300 */
[----:B012345:R-:W-:Y:S11]  /*0e50*/  @!P1 BRA `(.L_x_255) ;  /* 0x0000001000d89947 */ /* 0x03fff60003800000 */
[C---:B------:R-:W-:Y:S01]  /*0e60*/  ISETP.NE.AND P3, PT, R11.reuse, RZ, PT ;  /* 0x000000ff0b00720c */ /* 0x040fe20003f65270 */
[----:B------:R-:W-:Y:S01]  /*0e70*/  BSSY.RECONVERGENT B1, `(.L_x_256) ;  /* 0x0000025000017945 */ /* 0x000fe20003800200 */
[C---:B------:R-:W-:Y:S01]  /*0e80*/  ISETP.GE.U32.AND P4, PT, R8.reuse, 0x3, PT ;  /* 0x000000030800780c */ /* 0x040fe20003f86070 */
[----:B------:R-:W-:Y:S01]  /*0e90*/  IMAD.MOV.U32 R17, RZ, RZ, R3 ;  /* 0x000000ffff117224 */ /* 0x000fe200078e0003 */
[----:B------:R-:W-:Y:S02]  /*0ea0*/  ISETP.NE.AND P2, PT, R11, RZ, PT ;  /* 0x000000ff0b00720c */ /* 0x000fe40003f45270 */
[----:B------:R-:W-:-:S07]  /*0eb0*/  ISETP.GE.U32.AND P1, PT, R8, 0x3, PT ;  /* 0x000000030800780c */ /* 0x000fce0003f26070 */
[----:B------:R-:W-:Y:S06]  /*0ec0*/  @!P3 BRA `(.L_x_257) ;  /* 0x00000000007cb947 */ /* 0x000fec0003800000 */
[----:B------:R-:W0:Y:S01]  /*0ed0*/  LDS.U16 R17, [R6+0x2] ;  /* 0x0000020006117984 */ /* 0x000e220000000400 */
[----:B------:R-:W1:Y:S01]  /*0ee0*/  LDC.U16 R0, c[0x0][0x3a0] ;  /* 0x0000e800ff007b82 */ /* 0x000e620000000400 */
[----:B------:R-:W-:Y:S02]  /*0ef0*/  ISETP.NE.AND P3, PT, R11, 0x1, PT ;  /* 0x000000010b00780c */ /* 0x000fe40003f65270 */
[----:B------:R-:W2:Y:S05]  /*0f00*/  LDS.U16 R19, [R7+0x2] ;  /* 0x0000020007137984 */ /* 0x000eaa0000000400 */
[----:B------:R-:W3:Y:S01]  /*0f10*/  LDC.U16 R2, c[0x0][0x3a2] ;  /* 0x0000e880ff027b82 */ /* 0x000ee20000000400 */
[----:B-1----:R-:W-:-:S05]  /*0f20*/  IMAD.MOV R0, RZ, RZ, -R0 ;  /* 0x000000ffff007224 */ /* 0x002fca00078e0a00 */
[----:B------:R-:W-:Y:S01]  /*0f30*/  PRMT R16, R0, 0x7710, RZ ;  /* 0x0000771000107816 */ /* 0x000fe200000000ff */
[----:B---3--:R-:W-:-:S05]  /*0f40*/  IMAD.MOV R2, RZ, RZ, -R2 ;  /* 0x000000ffff027224 */ /* 0x008fca00078e0a02 */
[----:B------:R-:W-:Y:S01]  /*0f50*/  PRMT R18, R2, 0x7710, RZ ;  /* 0x0000771002127816 */ /* 0x000fe200000000ff */
[----:B0-----:R-:W-:Y:S02]  /*0f60*/  IMAD.IADD R0, R17, 0x1, R16 ;  /* 0x0000000111007824 */ /* 0x001fe400078e0210 */
[----:B------:R-:W-:Y:S02]  /*0f70*/  IMAD.MOV.U32 R17, RZ, RZ, R12 ;  /* 0x000000ffff117224 */ /* 0x000fe400078e000c */
[----:B--2---:R-:W-:-:S05]  /*0f80*/  IMAD.IADD R2, R19, 0x1, R18 ;  /* 0x0000000113027824 */ /* 0x004fca00078e0212 */
[----:B------:R-:W-:-:S05]  /*0f90*/  VIMNMX.S16x2 R0, PT, PT, R0, R2, !PT ;  /* 0x0000000200007248 */ /* 0x000fca0007fe0300 */
[----:B------:R0:W-:Y:S01]  /*0fa0*/  STS.U16 [R7+0x2], R0 ;  /* 0x0000020007007388 */ /* 0x0001e20000000400 */
[----:B------:R-:W-:Y:S05]  /*0fb0*/  @!P3 BRA `(.L_x_257) ;  /* 0x000000000040b947 */ /* 0x000fea0003800000 */
[----:B------:R-:W0:Y:S01]  /*0fc0*/  LDS.U16 R17, [R6+0x4] ;  /* 0x0000040006117984 */ /* 0x000e220000000400 */
[----:B------:R-:W-:-:S03]  /*0fd0*/  ISETP.NE.AND P3, PT, R11, 0x2, PT ;  /* 0x000000020b00780c */ /* 0x000fc60003f65270 */
[----:B------:R-:W1:Y:S01]  /*0fe0*/  LDS.U16 R19, [R7+0x4] ;  /* 0x0000040007137984 */ /* 0x000e620000000400 */
[----:B0-----:R-:W-:Y:S02]  /*0ff0*/  IMAD.IADD R0, R17, 0x1, R16 ;  /* 0x0000000111007824 */ /* 0x001fe400078e0210 */
[----:B-1----:R-:W-:-:S07]  /*1000*/  IMAD.IADD R2, R19, 0x1, R18 ;  /* 0x0000000113027824 */ /* 0x002fce00078e0212 */
[----:B------:R-:W0:Y:S01]  /*1010*/  @P3 LDS.U16 R19, [R7+0x6] ;  /* 0x0000060007133984 */ /* 0x000e220000000400 */
[----:B------:R-:W-:-:S04]  /*1020*/  VIMNMX.S16x2 R0, PT, PT, R0, R2, !PT ;  /* 0x0000000200007248 */ /* 0x000fc80007fe0300 */
[----:B------:R-:W-:-:S05]  /*1030*/  PRMT R20, R0, 0x7610, R20 ;  /* 0x0000761000147816 */ /* 0x000fca0000000014 */
[----:B------:R-:W-:Y:S04]  /*1040*/  STS.U16 [R7+0x4], R20 ;  /* 0x0000041407007388 */ /* 0x000fe80000000400 */
[----:B------:R-:W1:Y:S01]  /*1050*/  @P3 LDS.U16 R17, [R6+0x6] ;  /* 0x0000060006113984 */ /* 0x000e620000000400 */
[----:B0-----:R-:W-:Y:S02]  /*1060*/  @P3 IMAD.IADD R0, R19, 0x1, R18 ;  /* 0x0000000113003824 */ /* 0x001fe400078e0212 */
[----:B-1----:R-:W-:Y:S02]  /*1070*/  @P3 IMAD.IADD R2, R17, 0x1, R16 ;  /* 0x0000000111023824 */ /* 0x002fe400078e0210 */
[----:B------:R-:W-:Y:S02]  /*1080*/  IMAD.MOV.U32 R17, RZ, RZ, R13 ;  /* 0x000000ffff117224 */ /* 0x000fe400078e000d */
[----:B------:R-:W-:Y:S01]  /*1090*/  @P3 IMAD.MOV.U32 R17, RZ, RZ, R14 ;  /* 0x000000ffff113224 */ /* 0x000fe200078e000e */
[----:B------:R-:W-:-:S05]  /*10a0*/  @P3 VIMNMX.S16x2 R0, PT, PT, R2, R0, !PT ;  /* 0x0000000002003248 */ /* 0x000fca0007fe0300 */
[----:B------:R1:W-:Y:S02]  /*10b0*/  @P3 STS.U16 [R7+0x6], R0 ;  /* 0x0000060007003388 */ /* 0x0003e40000000400 */
.L_x_257:
[----:B------:R-:W-:Y:S05]  /*10c0*/  BSYNC.RECONVERGENT B1 ;  /* 0x0000000000017941 */ /* 0x000fea0003800200 */
.L_x_256:
[----:B------:R-:W-:Y:S04]  /*10d0*/  BSSY.RECONVERGENT B1, `(.L_x_258) ;  /* 0x0000028000017945 */ /* 0x000fe80003800200 */
[----:B------:R-:W-:Y:S05]  /*10e0*/  @!P4 BRA `(.L_x_259) ;  /* 0x000000000098c947 */ /* 0x000fea0003800000 */
[----:B01----:R-:W0:Y:S08]  /*10f0*/  LDC.U16 R0, c[0x0][0x3a0] ;  /* 0x0000e800ff007b82 */ /* 0x003e300000000400 */
[----:B------:R-:W1:Y:S01]  /*1100*/  LDC.U16 R2, c[0x0][0x3a2] ;  /* 0x0000e880ff027b82 */ /* 0x000e620000000400 */
[----:B0-----:R-:W-:-:S05]  /*1110*/  IMAD.MOV R0, RZ, RZ, -R0 ;  /* 0x000000ffff007224 */ /* 0x001fca00078e0a00 */
[----:B------:R-:W-:Y:S01]  /*1120*/  PRMT R18, R0, 0x7710, RZ ;  /* 0x0000771000127816 */ /* 0x000fe200000000ff */
[----:B-1----:R-:W-:-:S05]  /*1130*/  IMAD.MOV R2, RZ, RZ, -R2 ;  /* 0x000000ffff027224 */ /* 0x002fca00078e0a02 */
[----:B------:R-:W-:-:S07]  /*1140*/  PRMT R16, R2, 0x7710, RZ ;  /* 0x0000771002107816 */ /* 0x000fce00000000ff */
.L_x_260:
[C---:B------:R-:W-:Y:S02]  /*1150*/  LEA R20, R17.reuse, UR7, 0x1 ;  /* 0x0000000711147c11 */ /* 0x040fe4000f8e08ff */
[C---:B--2---:R-:W-:Y:S01]  /*1160*/  LEA R19, R17.reuse, UR6, 0x1 ;  /* 0x0000000611137c11 */ /* 0x044fe2000f8e08ff */
[----:B------:R-:W-:Y:S02]  /*1170*/  VIADD R17, R17, 0x4 ;  /* 0x0000000411117836 */ /* 0x000fe40000000000 */
[----:B------:R-:W0:Y:S03]  /*1180*/  LDS.U16 R21, [R20+0x2] ;  /* 0x0000020014157984 */ /* 0x000e260000000400 */
[----:B------:R-:W-:Y:S01]  /*1190*/  ISETP.NE.AND P3, PT, R17, R4, PT ;  /* 0x000000041100720c */ /* 0x000fe20003f65270 */
[----:B------:R-:W1:Y:S01]  /*11a0*/  LDS.U16 R23, [R19+0x2] ;  /* 0x0000020013177984 */ /* 0x000e620000000400 */
[----:B0-----:R-:W-:-:S02]  /*11b0*/  IMAD.IADD R0, R21, 0x1, R18 ;  /* 0x0000000115007824 */ /* 0x001fc400078e0212 */
[----:B-1----:R-:W-:Y:S02]  /*11c0*/  IMAD.IADD R2, R23, 0x1, R16 ;  /* 0x0000000117027824 */ /* 0x002fe400078e0210 */
[----:B------:R-:W0:Y:S03]  /*11d0*/  LDS.U16 R23, [R19+0x4] ;  /* 0x0000040013177984 */ /* 0x000e260000000400 */
[----:B------:R-:W-:-:S04]  /*11e0*/  VIMNMX.S16x2 R0, PT, PT, R0, R2, !PT ;  /* 0x0000000200007248 */ /* 0x000fc80007fe0300 */
[----:B------:R-:W-:-:S05]  /*11f0*/  PRMT R22, R0, 0x7610, R22 ;  /* 0x0000761000167816 */ /* 0x000fca0000000016 */
[----:B------:R-:W-:Y:S04]  /*1200*/  STS.U16 [R19+0x2], R22 ;  /* 0x0000021613007388 */ /* 0x000fe80000000400 */
[----:B------:R-:W1:Y:S01]  /*1210*/  LDS.U16 R21, [R20+0x4] ;  /* 0x0000040014157984 */ /* 0x000e620000000400 */
[----:B0-----:R-:W-:-:S03]  /*1220*/  IADD3 R0, PT, PT, R23, R16, RZ ;  /* 0x0000001017007210 */ /* 0x001fc60007ffe0ff */
[----:B------:R-:W0:Y:S01]  /*1230*/  LDS.U16 R23, [R19+0x6] ;  /* 0x0000060013177984 */ /* 0x000e220000000400 */
[----:B-1----:R-:W-:-:S05]  /*1240*/  IMAD.IADD R2, R21, 0x1, R18 ;  /* 0x0000000115027824 */ /* 0x002fca00078e0212 */
[----:B------:R-:W-:-:S04]  /*1250*/  VIMNMX.S16x2 R0, PT, PT, R2, R0, !PT ;  /* 0x0000000002007248 */ /* 0x000fc80007fe0300 */
[----:B------:R-:W-:-:S05]  /*1260*/  PRMT R24, R0, 0x7610, R24 ;  /* 0x0000761000187816 */ /* 0x000fca0000000018 */
[----:B------:R-:W-:Y:S04]  /*1270*/  STS.U16 [R19+0x4], R24 ;  /* 0x0000041813007388 */ /* 0x000fe80000000400 */
[----:B------:R-:W1:Y:S01]  /*1280*/  LDS.U16 R21, [R20+0x6] ;  /* 0x0000060014157984 */ /* 0x000e620000000400 */
[----:B0-----:R-:W-:-:S03]  /*1290*/  IMAD.IADD R0, R23, 0x1, R16 ;  /* 0x0000000117007824 */ /* 0x001fc600078e0210 */
[----:B------:R-:W0:Y:S01]  /*12a0*/  LDS.U16 R23, [R19+0x8] ;  /* 0x0000080013177984 */ /* 0x000e220000000400 */
[----:B-1----:R-:W-:-:S05]  /*12b0*/  IMAD.IADD R2, R21, 0x1, R18 ;  /* 0x0000000115027824 */ /* 0x002fca00078e0212 */
[----:B------:R-:W-:-:S04]  /*12c0*/  VIMNMX.S16x2 R0, PT, PT, R2, R0, !PT ;  /* 0x0000000002007248 */ /* 0x000fc80007fe0300 */
[----:B------:R-:W-:Y:S01]  /*12d0*/  PRMT R22, R0, 0x7610, R22 ;  /* 0x0000761000167816 */ /* 0x000fe20000000016 */
[----:B0-----:R-:W-:-:S04]  /*12e0*/  IMAD.IADD R0, R23, 0x1, R16 ;  /* 0x0000000117007824 */ /* 0x001fc800078e0210 */
[----:B------:R-:W-:Y:S04]  /*12f0*/  STS.U16 [R19+0x6], R22 ;  /* 0x0000061613007388 */ /* 0x000fe80000000400 */
[----:B------:R-:W0:Y:S02]  /*1300*/  LDS.U16 R21, [R20+0x8] ;  /* 0x0000080014157984 */ /* 0x000e240000000400 */
[----:B0-----:R-:W-:-:S05]  /*1310*/  IMAD.IADD R2, R21, 0x1, R18 ;  /* 0x0000000115027824 */ /* 0x001fca00078e0212 */
[----:B------:R-:W-:-:S05]  /*1320*/  VIMNMX.S16x2 R0, PT, PT, R2, R0, !PT ;  /* 0x0000000002007248 */ /* 0x000fca0007fe0300 */
[----:B------:R2:W-:Y:S01]  /*1330*/  STS.U16 [R19+0x8], R0 ;  /* 0x0000080013007388 */ /* 0x0005e20000000400 */
[----:B------:R-:W-:Y:S05]  /*1340*/  @P3 BRA `(.L_x_260) ;  /* 0xfffffffc00803947 */ /* 0x000fea000383ffff */
.L_x_259:
[----:B------:R-:W-:Y:S05]  /*1350*/  BSYNC.RECONVERGENT B1 ;  /* 0x0000000000017941 */ /* 0x000fea0003800200 */
.L_x_258:
[----:B------:R-:W-:Y:S01]  /*1360*/  BSSY.RECONVERGENT B1, `(.L_x_261) ;  /* 0x0000026000017945 */ /* 0x000fe20003800200 */
[C---:B------:R-:W-:Y:S01]  /*1370*/  ISETP.NE.AND P3, PT, R11.reuse, RZ, PT ;  /* 0x000000ff0b00720c */ /* 0x040fe20003f65270 */
[----:B------:R-:W-:Y:S01]  /*1380*/  IMAD.MOV.U32 R17, RZ, RZ, R3 ;  /* 0x000000ffff117224 */ /* 0x000fe200078e0003 */
[C---:B------:R-:W-:Y:S02]  /*1390*/  ISETP.GE.U32.AND P4, PT, R8.reuse, 0x3, PT ;  /* 0x000000030800780c */ /* 0x040fe40003f86070 */
[----:B------:R-:W-:Y:S02]  /*13a0*/  ISETP.NE.AND P5, PT, R11, RZ, PT ;  /* 0x000000ff0b00720c */ /* 0x000fe40003fa5270 */
[----:B------:R-:W-:Y:S01]  /*13b0*/  ISETP.GE.U32.AND P6, PT, R8, 0x3, PT ;  /* 0x000000030800780c */ /* 0x000fe20003fc6070 */
[----:B------:R-:W-:-:S12]  /*13c0*/  @!P2 BRA `(.L_x_262) ;  /* 0x00000000007ca947 */ /* 0x000fd80003800000 */
[----:B------:R-:W3:Y:S01]  /*13d0*/  LDS.U16 R17, [R6+0x2] ;  /* 0x0000020006117984 */ /* 0x000ee20000000400 */
[----:B012---:R-:W0:Y:S01]  /*13e0*/  LDC.U16 R0, c[0x0][0x3a0] ;  /* 0x0000e800ff007b82 */ /* 0x007e220000000400 */
[----:B------:R-:W-:Y:S02]  /*13f0*/  ISETP.NE.AND P2, PT, R11, 0x1, PT ;  /* 0x000000010b00780c */ /* 0x000fe40003f45270 */
[----:B------:R-:W1:Y:S05]  /*1400*/  LDS.U16 R19, [R7+0x2] ;  /* 0x0000020007137984 */ /* 0x000e6a0000000400 */
[----:B------:R-:W2:Y:S01]  /*1410*/  LDC.U16 R2, c[0x0][0x3a2] ;  /* 0x0000e880ff027b82 */ /* 0x000ea20000000400 */
[----:B0-----:R-:W-:-:S05]  /*1420*/  IMAD.MOV R0, RZ, RZ, -R0 ;  /* 0x000000ffff007224 */ /* 0x001fca00078e0a00 */
[----:B------:R-:W-:Y:S01]  /*1430*/  PRMT R16, R0, 0x7710, RZ ;  /* 0x0000771000107816 */ /* 0x000fe200000000ff */
[----:B--2---:R-:W-:-:S05]  /*1440*/  IMAD.MOV R2, RZ, RZ, -R2 ;  /* 0x000000ffff027224 */ /* 0x004fca00078e0a02 */
[----:B------:R-:W-:Y:S01]  /*1450*/  PRMT R18, R2, 0x7710, RZ ;  /* 0x0000771002127816 */ /* 0x000fe200000000ff */
[----:B---3--:R-:W-:Y:S02]  /*1460*/  IMAD.IADD R0, R17, 0x1, R16 ;  /* 0x0000000111007824 */ /* 0x008fe400078e0210 */
[----:B------:R-:W-:Y:S02]  /*1470*/  IMAD.MOV.U32 R17, RZ, RZ, R12 ;  /* 0x000000ffff117224 */ /* 0x000fe400078e000c */
[----:B-1----:R-:W-:-:S05]  /*1480*/  IMAD.IADD R2, R19, 0x1, R18 ;  /* 0x0000000113027824 */ /* 0x002fca00078e0212 */
[----:B------:R-:W-:-:S05]  /*1490*/  VIMNMX.S16x2 R0, PT, PT, R0, R2, !PT ;  /* 0x0000000200007248 */ /* 0x000fca0007fe0300 */
[----:B------:R3:W-:Y:S01]  /*14a0*/  STS.U16 [R7+0x2], R0 ;  /* 0x0000020007007388 */ /* 0x0007e20000000400 */
[----:B------:R-:W-:Y:S05]  /*14b0*/  @!P2 BRA `(.L_x_262) ;  /* 0x000000000040a947 */ /* 0x000fea0003800000 */
[----:B------:R-:W3:Y:S01]  /*14c0*/  LDS.U16 R17, [R6+0x4] ;  /* 0x0000040006117984 */ /* 0x000ee20000000400 */
[----:B------:R-:W-:-:S03]  /*14d0*/  ISETP.NE.AND P2, PT, R11, 0x2, PT ;  /* 0x000000020b00780c */ /* 0x000fc60003f45270 */
[----:B------:R-:W0:Y:S01]  /*14e0*/  LDS.U16 R19, [R7+0x4] ;  /* 0x0000040007137984 */ /* 0x000e220000000400 */
[----:B---3--:R-:W-:Y:S02]  /*14f0*/  IMAD.IADD R0, R17, 0x1, R16 ;  /* 0x0000000111007824 */ /* 0x008fe400078e0210 */
[----:B0-----:R-:W-:-:S07]  /*1500*/  IMAD.IADD R2, R19, 0x1, R18 ;  /* 0x0000000113027824 */ /* 0x001fce00078e0212 */
        /* <DEDUP_REMOVED lines=11> */
.L_x_262:
[----:B------:R-:W-:Y:S05]  /*15c0*/  BSYNC.RECONVERGENT B1 ;  /* 0x0000000000017941 */ /* 0x000fea0003800200 */
.L_x_261:
[----:B------:R-:W-:Y:S04]  /*15d0*/  BSSY.RECONVERGENT B1, `(.L_x_263) ;  /* 0x0000028000017945 */ /* 0x000fe80003800200 */
[----:B------:R-:W-:Y:S05]  /*15e0*/  @!P1 BRA `(.L_x_264) ;  /* 0x0000000000989947 */ /* 0x000fea0003800000 */
[----:B01234-:R-:W0:Y:S08]  /*15f0*/  LDC.U16 R0, c[0x0][0x3a0] ;  /* 0x0000e800ff007b82 */ /* 0x01fe300000000400 */
[----:B------:R-:W1:Y:S01]  /*1600*/  LDC.U16 R2, c[0x0][0x3a2] ;  /* 0x0000e880ff027b82 */ /* 0x000e620000000400 */
[----:B0-----:R-:W-:-:S05]  /*1610*/  IMAD.MOV R0, RZ, RZ, -R0 ;  /* 0x000000ffff007224 */ /* 0x001fca00078e0a00 */
[----:B------:R-:W-:Y:S01]  /*1620*/  PRMT R18, R0, 0x7710, RZ ;  /* 0x0000771000127816 */ /* 0x000fe200000000ff */
[----:B-1----:R-:W-:-:S05]  /*1630*/  IMAD.MOV R2, RZ, RZ, -R2 ;  /* 0x000000ffff027224 */ /* 0x002fca00078e0a02 */
[----:B------:R-:W-:-:S07]  /*1640*/  PRMT R16, R2, 0x7710, RZ ;  /* 0x0000771002107816 */ /* 0x000fce00000000ff */
.L_x_265:
[C---:B------:R-:W-:Y:S02]  /*1650*/  LEA R20, R17.reuse, UR7, 0x1 ;  /* 0x0000000711147c11 */ /* 0x040fe4000f8e08ff */
[C---:B-----5:R-:W-:Y:S01]  /*1660*/  LEA R19, R17.reuse, UR6, 0x1 ;  /* 0x0000000611137c11 */ /* 0x060fe2000f8e08ff */
        /* <DEDUP_REMOVED lines=11> */
[----:B0-----:R-:W-:-:S03]  /*1720*/  IMAD.IADD R0, R23, 0x1, R16 ;  /* 0x0000000117007824 */ /* 0x001fc600078e0210 */
[----:B------:R-:W0:Y:S01]  /*1730*/  LDS.U16 R23, [R19+0x6] ;  /* 0x0000060013177984 */ /* 0x000e220000000400 */
[----:B-1----:R-:W-:-:S04]  /*1740*/  IADD3 R2, PT, PT, R21, R18, RZ ;  /* 0x0000001215027210 */ /* 0x002fc80007ffe0ff */
        /* <DEDUP_REMOVED lines=16> */
.L_x_264:
[----:B------:R-:W-:Y:S05]  /*1850*/  BSYNC.RECONVERGENT B1 ;  /* 0x0000000000017941 */ /* 0x000fea0003800200 */
.L_x_263:
[----:B------:R-:W-:Y:S01]  /*1860*/  BSSY.RECONVERGENT B1, `(.L_x_266) ;  /* 0x0000022000017945 */ /* 0x000fe20003800200 */
[----:B------:R-:W-:-:S03]  /*1870*/  IMAD.MOV.U32 R17, RZ, RZ, R3 ;  /* 0x000000ffff117224 */ /* 0x000fc600078e0003 */
[----:B------:R-:W-:Y:S05]  /*1880*/  @!P3 BRA `(.L_x_267) ;  /* 0x00000000007cb947 */ /* 0x000fea0003800000 */
[----:B------:R-:W0:Y:S02]  /*1890*/  LDS.U16 R17, [R6+0x2] ;  /* 0x0000020006117984 */ /* 0x000e240000000400 */
[----:B012345:R-:W0:Y:S01]  /*18a0*/  LDC.U16 R0, c[0x0][0x3a0] ;  /* 0x0000e800ff007b82 */ /* 0x03fe220000000400 */
[----:B------:R-:W-:Y:S01]  /*18b0*/  ISETP.NE.AND P1, PT, R11, 0x1, PT ;  /* 0x000000010b00780c */ /* 0x000fe20003f25270 */
[----:B------:R-:W1:Y:S06]  /*18c0*/  LDS.U16 R19, [R7+0x2] ;  /* 0x0000020007137984 */ /* 0x000e6c0000000400 */
[----:B------:R-:W2:Y:S01]  /*18d0*/  LDC.U16 R2, c[0x0][0x3a2] ;  /* 0x0000e880ff027b82 */ /* 0x000ea20000000400 */
[----:B0-----:R-:W-:-:S05]  /*18e0*/  IMAD.MOV R0, RZ, RZ, -R0 ;  /* 0x000000ffff007224 */ /* 0x001fca00078e0a00 */
[----:B------:R-:W-:Y:S01]  /*18f0*/  PRMT R16, R0, 0x7710, RZ ;  /* 0x0000771000107816 */ /* 0x000fe200000000ff */
[----:B--2---:R-:W-:-:S05]  /*1900*/  IMAD.MOV R2, RZ, RZ, -R2 ;  /* 0x000000ffff027224 */ /* 0x004fca00078e0a02 */
[----:B------:R-:W-:Y:S01]  /*1910*/  PRMT R18, R2, 0x7710, RZ ;  /* 0x0000771002127816 */ /* 0x000fe200000000ff */
[----:B------:R-:W-:Y:S02]  /*1920*/  IMAD.IADD R0, R17, 0x1, R16 ;  /* 0x0000000111007824 */ /* 0x000fe400078e0210 */
[----:B------:R-:W-:Y:S02]  /*1930*/  IMAD.MOV.U32 R17, RZ, RZ, R12 ;  /* 0x000000ffff117224 */ /* 0x000fe400078e000c */
[----:B-1----:R-:W-:-:S05]  /*1940*/  IMAD.IADD R2, R19, 0x1, R18 ;  /* 0x0000000113027824 */ /* 0x002fca00078e0212 */
        /* <DEDUP_REMOVED lines=19> */
.L_x_267:
[----:B------:R-:W-:Y:S05]  /*1a80*/  BSYNC.RECONVERGENT B1 ;  /* 0x0000000000017941 */ /* 0x000fea0003800200 */
.L_x_266:
[----:B------:R-:W-:Y:S04]  /*1a90*/  BSSY.RECONVERGENT B1, `(.L_x_268) ;  /* 0x0000028000017945 */ /* 0x000fe80003800200 */
[----:B------:R-:W-:Y:S05]  /*1aa0*/  @!P4 BRA `(.L_x_269) ;  /* 0x000000000098c947 */ /* 0x000fea0003800000 */
[----:B012345:R-:W0:Y:S08]  /*1ab0*/  LDC.U16 R0, c[0x0][0x3a0] ;  /* 0x0000e800ff007b82 */ /* 0x03fe300000000400 */
[----:B------:R-:W1:Y:S01]  /*1ac0*/  LDC.U16 R2, c[0x0][0x3a2] ;  /* 0x0000e880ff027b82 */ /* 0x000e620000000400 */
[----:B0-----:R-:W-:-:S05]  /*1ad0*/  IMAD.MOV R0, RZ, RZ, -R0 ;  /* 0x000000ffff007224 */ /* 0x001fca00078e0a00 */
[----:B------:R-:W-:Y:S01]  /*1ae0*/  PRMT R18, R0, 0x7710, RZ ;  /* 0x0000771000127816 */ /* 0x000fe200000000ff */
[----:B-1----:R-:W-:-:S05]  /*1af0*/  IMAD.MOV R2, RZ, RZ, -R2 ;  /* 0x000000ffff027224 */ /* 0x002fca00078e0a02 */
[----:B------:R-:W-:-:S07]  /*1b00*/  PRMT R16, R2, 0x7710, RZ ;  /* 0x0000771002107816 */ /* 0x000fce00000000ff */
.L_x_270:
[C---:B------:R-:W-:Y:S02]  /*1b10*/  LEA R20, R17.reuse, UR7, 0x1 ;  /* 0x0000000711147c11 */ /* 0x040fe4000f8e08ff */
[C---:B0-----:R-:W-:Y:S01]  /*1b20*/  LEA R19, R17.reuse, UR6, 0x1 ;  /* 0x0000000611137c11 */ /* 0x041fe2000f8e08ff */
        /* <DEDUP_REMOVED lines=30> */
.L_x_269:
[----:B------:R-:W-:Y:S05]  /*1d10*/  BSYNC.RECONVERGENT B1 ;  /* 0x0000000000017941 */ /* 0x000fea0003800200 */
.L_x_268:
        /* <DEDUP_REMOVED lines=34> */
.L_x_272:
[----:B------:R-:W-:Y:S05]  /*1f40*/  BSYNC.RECONVERGENT B1 ;  /* 0x0000000000017941 */ /* 0x000fea0003800200 */
.L_x_271:
[----:B------:R-:W-:Y:S05]  /*1f50*/  @!P6 BRA `(.L_x_255) ;  /* 0x000000000098e947 */ /* 0x000fea0003800000 */
[----:B012345:R-:W0:Y:S08]  /*1f60*/  LDC.U16 R0, c[0x0][0x3a0] ;  /* 0x0000e800ff007b82 */ /* 0x03fe300000000400 */
[----:B------:R-:W1:Y:S01]  /*1f70*/  LDC.U16 R2, c[0x0][0x3a2] ;  /* 0x0000e880ff027b82 */ /* 0x000e620000000400 */
[----:B0-----:R-:W-:-:S05]  /*1f80*/  IMAD.MOV R0, RZ, RZ, -R0 ;  /* 0x000000ffff007224 */ /* 0x001fca00078e0a00 */
[----:B------:R-:W-:Y:S01]  /*1f90*/  PRMT R18, R0, 0x7710, RZ ;  /* 0x0000771000127816 */ /* 0x000fe200000000ff */
[----:B-1----:R-:W-:-:S05]  /*1fa0*/  IMAD.MOV R2, RZ, RZ, -R2 ;  /* 0x000000ffff027224 */ /* 0x002fca00078e0a02 */
[----:B------:R-:W-:-:S07]  /*1fb0*/  PRMT R16, R2, 0x7710, RZ ;  /* 0x0000771002107816 */ /* 0x000fce00000000ff */
.L_x_273:
        /* <DEDUP_REMOVED lines=32> */
.L_x_255:
[----:B------:R-:W-:Y:S05]  /*21c0*/  BSYNC.RECONVERGENT B0 ;  /* 0x0000000000007941 */ /* 0x000fea0003800200 */
.L_x_254:
[----:B------:R-:W-:Y:S05]  /*21d0*/  @P0 BRA `(.L_x_274) ;  /* 0xffffffec00040947 */ /* 0x000fea000383ffff */
.L_x_253:
[----:B------:R-:W-:-:S04]  /*21e0*/  ISETP.NE.U32.AND P0, PT, R5, RZ, PT ;  /* 0x000000ff0500720c */ /* 0x000fc80003f05070 */
[----:B------:R-:W-:-:S13]  /*21f0*/  ISETP.NE.AND.EX P0, PT, RZ, RZ, PT, P0 ;  /* 0x000000ffff00720c */ /* 0x000fda0003f05300 */
[----:B------:R-:W-:Y:S05]  /*2200*/  @!P0 EXIT ;  /* 0x000000000000894d */ /* 0x000fea0003800000 */
[----:B------:R-:W-:Y:S01]  /*2210*/  LOP3.LUT R9, R9, 0x3, RZ, 0xc0, !PT ;  /* 0x0000000309097812 */ /* 0x000fe200078ec0ff */
[C---:B------:R-:W-:Y:S01]  /*2220*/  VIADD R10, R3.reuse, 0x1 ;  /* 0x00000001030a7836 */ /* 0x040fe20000000000 */
[----:B------:R-:W-:Y:S01]  /*2230*/  UMOV UR4, URZ ;  /* 0x000000ff00047c82 */ /* 0x000fe20008000000 */
[C---:B------:R-:W-:Y:S01]  /*2240*/  VIADD R11, R3.reuse, 0x2 ;  /* 0x00000002030b7836 */ /* 0x040fe20000000000 */
[----:B------:R-:W-:Y:S01]  /*2250*/  UMOV UR5, URZ ;  /* 0x000000ff00057c82 */ /* 0x000fe20008000000 */
[----:B------:R-:W-:-:S07]  /*2260*/  VIADD R17, R3, 0x3 ;  /* 0x0000000303117836 */ /* 0x000fce0000000000 */
.L_x_280:
[----:B------:R-:W-:Y:S01]  /*2270*/  ISETP.GT.AND P1, PT, R4, R3, PT ;  /* 0x000000030400720c */ /* 0x000fe20003f24270 */
[----:B------:R-:W-:Y:S01]  /*2280*/  UIADD3 UR4, UP0, UPT, UR4, 0x1, URZ ;  /* 0x0000000104047890 */ /* 0x000fe2000ff1e0ff */
[----:B------:R-:W-:Y:S03]  /*2290*/  BSSY.RECONVERGENT B0, `(.L_x_275) ;  /* 0x0000056000007945 */ /* 0x000fe60003800200 */
[----:B------:R-:W-:Y:S02]  /*22a0*/  UIADD3.X UR5, UPT, UPT, URZ, UR5, URZ, UP0, !UPT ;  /* 0x00000005ff057290 */ /* 0x000fe400087fe4ff */
[----:B------:R-:W-:-:S04]  /*22b0*/  ISETP.NE.U32.AND P0, PT, R5, UR4, PT ;  /* 0x0000000405007c0c */ /* 0x000fc8000bf05070 */
[----:B------:R-:W-:Y:S02]  /*22c0*/  ISETP.NE.AND.EX P0, PT, RZ, UR5, PT, P0 ;  /* 0x00000005ff007c0c */ /* 0x000fe4000bf05300 */
[----:B------:R-:W-:Y:S11]  /*22d0*/  @!P1 BRA `(.L_x_276) ;  /* 0x0000000400449947 */ /* 0x000ff60003800000 */
[----:B------:R-:W-:Y:S01]  /*22e0*/  ISETP.NE.AND P1, PT, R9, RZ, PT ;  /* 0x000000ff0900720c */ /* 0x000fe20003f25270 */
[----:B------:R-:W-:Y:S01]  /*22f0*/  BSSY.RECONVERGENT B1, `(.L_x_277) ;  /* 0x0000023000017945 */ /* 0x000fe20003800200 */
[----:B------:R-:W-:Y:S01]  /*2300*/  ISETP.GE.U32.AND P2, PT, R8, 0x3, PT ;  /* 0x000000030800780c */ /* 0x000fe20003f46070 */
[----:B------:R-:W-:-:S10]  /*2310*/  IMAD.MOV.U32 R13, RZ, RZ, R3 ;  /* 0x000000ffff0d7224 */ /* 0x000fd400078e0003 */
[----:B------:R-:W-:Y:S05]  /*2320*/  @!P1 BRA `(.L_x_278) ;  /* 0x00000000007c9947 */ /* 0x000fea0003800000 */
[----:B012345:R-:W0:Y:S01]  /*2330*/  LDS.U16 R0, [R6+0x2] ;  /* 0x0000020006007984 */ /* 0x03fe220000000400 */
        /* <DEDUP_REMOVED lines=8> */
[----:B------:R-:W-:Y:S02]  /*23c0*/  IMAD.MOV.U32 R13, RZ, RZ, R10 ;  /* 0x000000ffff0d7224 */ /* 0x000fe400078e000a */
[----:B0-----:R-:W-:Y:S02]  /*23d0*/  IMAD.IADD R0, R0, 0x1, R15 ;  /* 0x0000000100007824 */ /* 0x001fe400078e020f */
[----:B--2---:R-:W-:-:S05]  /*23e0*/  IMAD.IADD R2, R2, 0x1, R19 ;  /* 0x0000000102027824 */ /* 0x004fca00078e0213 */
[----:B------:R-:W-:-:S05]  /*23f0*/  VIMNMX.S16x2 R0, PT, PT, R0, R2, !PT ;  /* 0x0000000200007248 */ /* 0x000fca0007fe0300 */
[----:B------:R0:W-:Y:S01]  /*2400*/  STS.U16 [R7+0x2], R0 ;  /* 0x0000020007007388 */ /* 0x0001e20000000400 */
[----:B------:R-:W-:Y:S05]  /*2410*/  @!P1 BRA `(.L_x_278) ;  /* 0x0000000000409947 */ /* 0x000fea0003800000 */
[----:B0-----:R-:W0:Y:S01]  /*2420*/  LDS.U16 R0, [R6+0x4] ;  /* 0x0000040006007984 */ /* 0x001e220000000400 */
[----:B------:R-:W-:Y:S01]  /*2430*/  ISETP.NE.AND P1, PT, R9, 0x2, PT ;  /* 0x000000020900780c */ /* 0x000fe20003f25270 */
[----:B------:R-:W-:Y:S02]  /*2440*/  IMAD.MOV.U32 R13, RZ, RZ, R11 ;  /* 0x000000ffff0d7224 */ /* 0x000fe400078e000b */
[----:B------:R-:W1:Y:S10]  /*2450*/  LDS.U16 R2, [R7+0x4] ;  /* 0x0000040007027984 */ /* 0x000e740000000400 */
[----:B------:R-:W-:-:S02]  /*2460*/  @P1 IMAD.MOV.U32 R13, RZ, RZ, R17 ;  /* 0x000000ffff0d1224 */ /* 0x000fc400078e0011 */
[----:B0-----:R-:W-:Y:S02]  /*2470*/  IMAD.IADD R0, R0, 0x1, R15 ;  /* 0x0000000100007824 */ /* 0x001fe400078e020f */
[----:B-1----:R-:W-:-:S05]  /*2480*/  IMAD.IADD R2, R2, 0x1, R19 ;  /* 0x0000000102027824 */ /* 0x002fca00078e0213 */
[----:B------:R-:W-:Y:S02]  /*2490*/  VIMNMX.S16x2 R0, PT, PT, R0, R2, !PT ;  /* 0x0000000200007248 */ /* 0x000fe40007fe0300 */
[----:B------:R-:W0:Y:S02]  /*24a0*/  @P1 LDS.U16 R2, [R7+0x6] ;  /* 0x0000060007021984 */ /* 0x000e240000000400 */
[----:B------:R-:W-:-:S05]  /*24b0*/  PRMT R12, R0, 0x7610, R12 ;  /* 0x00007610000c7816 */ /* 0x000fca000000000c */
[----:B------:R-:W-:Y:S04]  /*24c0*/  STS.U16 [R7+0x4], R12 ;  /* 0x0000040c07007388 */ /* 0x000fe80000000400 */
[----:B------:R-:W1:Y:S01]  /*24d0*/  @P1 LDS.U16 R0, [R6+0x6] ;  /* 0x0000060006001984 */ /* 0x000e620000000400 */
[----:B0-----:R-:W-:Y:S02]  /*24e0*/  @P1 IMAD.IADD R2, R2, 0x1, R19 ;  /* 0x0000000102021824 */ /* 0x001fe400078e0213 */
[----:B-1----:R-:W-:-:S05]  /*24f0*/  @P1 IMAD.IADD R0, R0, 0x1, R15 ;  /* 0x0000000100001824 */ /* 0x002fca00078e020f */
[----:B------:R-:W-:-:S05]  /*2500*/  @P1 VIMNMX.S16x2 R0, PT, PT, R0, R2, !PT ;  /* 0x0000000200001248 */ /* 0x000fca0007fe0300 */
[----:B------:R0:W-:Y:S02]  /*2510*/  @P1 STS.U16 [R7+0x6], R0 ;  /* 0x0000060007001388 */ /* 0x0001e40000000400 */
.L_x_278:
[----:B------:R-:W-:Y:S05]  /*2520*/  BSYNC.RECONVERGENT B1 ;  /* 0x0000000000017941 */ /* 0x000fea0003800200 */
.L_x_277:
[----:B------:R-:W-:Y:S05]  /*2530*/  @!P2 BRA `(.L_x_276) ;  /* 0x0000000000aca947 */ /* 0x000fea0003800000 */
[----:B------:R-:W0:Y:S01]  /*2540*/  LDC.U16 R2, c[0x0][0x3a0] ;  /* 0x0000e800ff027b82 */ /* 0x000e220000000400 */
[C---:B------:R-:W-:Y:S01]  /*2550*/  LEA R14, R13.reuse, UR6, 0x1 ;  /* 0x000000060d0e7c11 */ /* 0x040fe2000f8e08ff */
[C---:B------:R-:W-:Y:S01]  /*2560*/  IMAD.IADD R12, R13.reuse, 0x1, -R4 ;  /* 0x000000010d0c7824 */ /* 0x040fe200078e0a04 */
[----:B012345:R-:W-:-:S03]  /*2570*/  LEA R0, R13, UR7, 0x1 ;  /* 0x000000070d007c11 */ /* 0x03ffc6000f8e08ff */
[----:B------:R-:W-:Y:S01]  /*2580*/  VIADD R14, R14, 0x8 ;  /* 0x000000080e0e7836 */ /* 0x000fe20000000000 */
[----:B------:R-:W-:Y:S01]  /*2590*/  IADD3 R13, PT, PT, R0, 0x4, RZ ;  /* 0x00000004000d7810 */ /* 0x000fe20007ffe0ff */
[----:B------:R-:W0:Y:S01]  /*25a0*/  LDC.U16 R15, c[0x0][0x3a2] ;  /* 0x0000e880ff0f7b82 */ /* 0x000e220000000400 */
[----:B------:R-:W-:-:S05]  /*25b0*/  IMAD.MOV R2, RZ, RZ, -R2 ;  /* 0x000000ffff027224 */ /* 0x000fca00078e0a02 */
[----:B------:R-:W-:Y:S01]  /*25c0*/  PRMT R16, R2, 0x7710, RZ ;  /* 0x0000771002107816 */ /* 0x000fe200000000ff */
[----:B0-----:R-:W-:-:S05]  /*25d0*/  IMAD.MOV R15, RZ, RZ, -R15 ;  /* 0x000000ffff0f7224 */ /* 0x001fca00078e0a0f */
[----:B------:R-:W-:-:S07]  /*25e0*/  PRMT R15, R15, 0x7710, RZ ;  /* 0x000077100f0f7816 */ /* 0x000fce00000000ff */
.L_x_279:
[----:B------:R-:W0:Y:S01]  /*25f0*/  LDS.U16 R19, [R13+-0x2] ;  /* 0xfffffe000d137984 */ /* 0x000e220000000400 */
[----:B------:R-:W-:-:S03]  /*2600*/  VIADD R12, R12, 0x4 ;  /* 0x000000040c0c7836 */ /* 0x000fc60000000000 */
[----:B------:R-:W1:Y:S02]  /*2610*/  LDS.U16 R2, [R14+-0x6] ;  /* 0xfffffa000e027984 */ /* 0x000e640000000400 */
[----:B------:R-:W-:Y:S01]  /*2620*/  ISETP.NE.AND P1, PT, R12, RZ, PT ;  /* 0x000000ff0c00720c */ /* 0x000fe20003f25270 */
[----:B0-----:R-:W-:Y:S02]  /*2630*/  IMAD.IADD R0, R19, 0x1, R16 ;  /* 0x0000000113007824 */ /* 0x001fe400078e0210 */
[----:B-1----:R-:W-:-:S05]  /*2640*/  IMAD.IADD R2, R2, 0x1, R15 ;  /* 0x0000000102027824 */ /* 0x002fca00078e020f */
[----:B------:R-:W-:-:S04]  /*2650*/  VIMNMX.S16x2 R0, PT, PT, R0, R2, !PT ;  /* 0x0000000200007248 */ /* 0x000fc80007fe0300 */
[----:B------:R-:W-:Y:S02]  /*2660*/  PRMT R18, R0, 0x7610, R18 ;  /* 0x0000761000127816 */ /* 0x000fe40000000012 */
[----:B------:R-:W0:Y:S04]  /*2670*/  LDS.U16 R0, [R14+-0x4] ;  /* 0xfffffc000e007984 */ /* 0x000e280000000400 */
[----:B------:R-:W-:Y:S04]  /*2680*/  STS.U16 [R14+-0x6], R18 ;  /* 0xfffffa120e007388 */ /* 0x000fe80000000400 */
[----:B------:R-:W1:Y:S01]  /*2690*/  LDS.U16 R19, [R13] ;  /* 0x000000000d137984 */ /* 0x000e620000000400 */
[----:B0-----:R-:W-:-:S02]  /*26a0*/  IMAD.IADD R0, R0, 0x1, R15 ;  /* 0x0000000100007824 */ /* 0x001fc400078e020f */
[----:B-1----:R-:W-:-:S05]  /*26b0*/  IMAD.IADD R2, R19, 0x1, R16 ;  /* 0x0000000113027824 */ /* 0x002fca00078e0210 */
[----:B------:R-:W-:-:S04]  /*26c0*/  VIMNMX.S16x2 R0, PT, PT, R2, R0, !PT ;  /* 0x0000000002007248 */ /* 0x000fc80007fe0300 */
[----:B------:R-:W-:Y:S02]  /*26d0*/  PRMT R20, R0, 0x7610, R20 ;  /* 0x0000761000147816 */ /* 0x000fe40000000014 */
[----:B------:R-:W0:Y:S04]  /*26e0*/  LDS.U16 R0, [R14+-0x2] ;  /* 0xfffffe000e007984 */ /* 0x000e280000000400 */
[----:B------:R-:W-:Y:S04]  /*26f0*/  STS.U16 [R14+-0x4], R20 ;  /* 0xfffffc140e007388 */ /* 0x000fe80000000400 */
[----:B------:R-:W1:Y:S01]  /*2700*/  LDS.U16 R19, [R13+0x2] ;  /* 0x000002000d137984 */ /* 0x000e620000000400 */
[----:B0-----:R-:W-:-:S02]  /*2710*/  IMAD.IADD R0, R0, 0x1, R15 ;  /* 0x0000000100007824 */ /* 0x001fc400078e020f */
[----:B-1----:R-:W-:-:S05]  /*2720*/  IMAD.IADD R2, R19, 0x1, R16 ;  /* 0x0000000113027824 */ /* 0x002fca00078e0210 */
[----:B------:R-:W-:-:S04]  /*2730*/  VIMNMX.S16x2 R0, PT, PT, R2, R0, !PT ;  /* 0x0000000002007248 */ /* 0x000fc80007fe0300 */
[----:B------:R-:W-:Y:S02]  /*2740*/  PRMT R18, R0, 0x7610, R18 ;  /* 0x0000761000127816 */ /* 0x000fe40000000012 */
[----:B------:R-:W0:Y:S04]  /*2750*/  LDS.U16 R0, [R14] ;  /* 0x000000000e007984 */ /* 0x000e280000000400 */
[----:B------:R-:W-:Y:S04]  /*2760*/  STS.U16 [R14+-0x2], R18 ;  /* 0xfffffe120e007388 */ /* 0x000fe80000000400 */
[----:B------:R1:W2:Y:S02]  /*2770*/  LDS.U16 R19, [R13+0x4] ;  /* 0x000004000d137984 */ /* 0x0002a40000000400 */
[----:B-1----:R-:W-:-:S02]  /*2780*/  VIADD R13, R13, 0x8 ;  /* 0x000000080d0d7836 */ /* 0x002fc40000000000 */
[----:B0-----:R-:W-:Y:S02]  /*2790*/  IMAD.IADD R0, R0, 0x1, R15 ;  /* 0x0000000100007824 */ /* 0x001fe400078e020f */
[----:B--2---:R-:W-:-:S05]  /*27a0*/  IMAD.IADD R2, R19, 0x1, R16 ;  /* 0x0000000113027824 */ /* 0x004fca00078e0210 */
[----:B------:R-:W-:-:S05]  /*27b0*/  VIMNMX.S16x2 R0, PT, PT, R2, R0, !PT ;  /* 0x0000000002007248 */ /* 0x000fca0007fe0300 */
[----:B------:R0:W-:Y:S02]  /*27c0*/  STS.U16 [R14], R0 ;  /* 0x000000000e007388 */ /* 0x0001e40000000400 */
[----:B0-----:R-:W-:Y:S01]  /*27d0*/  VIADD R14, R14, 0x8 ;  /* 0x000000080e0e7836 */ /* 0x001fe20000000000 */
[----:B------:R-:W-:Y:S06]  /*27e0*/  @P1 BRA `(.L_x_279) ;  /* 0xfffffffc00801947 */ /* 0x000fec000383ffff */
.L_x_276:
[----:B------:R-:W-:Y:S05]  /*27f0*/  BSYNC.RECONVERGENT B0 ;  /* 0x0000000000007941 */ /* 0x000fea0003800200 */
.L_x_275:
[----:B------:R-:W-:Y:S05]  /*2800*/  @P0 BRA `(.L_x_280) ;  /* 0xfffffff800980947 */ /* 0x000fea000383ffff */
[----:B------:R-:W-:Y:S05]  /*2810*/  EXIT ;  /* 0x000000000000794d */ /* 0x000fea0003800000 */
        .weak           $__internal_4_$__cuda_sm20_div_s64
        .type           $__internal_4_$__cuda_sm20_div_s64,@function
        .size           $__internal_4_$__cuda_sm20_div_s64,($__internal_5_$__cuda_sm20_div_u64 - $__internal_4_$__cuda_sm20_div_s64)
$__internal_4_$__cuda_sm20_div_s64:
        /* <DEDUP_REMOVED lines=24> */
[----:B------:R-:W-:-:S04]  /*29a0*/  IMAD.WIDE.U32 R12, R15, R4, RZ ;  /* 0x000000040f0c7225 */ /* 0x000fc800078e00ff */
[----:B------:R-:W-:Y:S01]  /*29b0*/  IMAD R13, R15, R5, R13 ;  /* 0x000000050f0d7224 */ /* 0x000fe200078e020d */
[----:B------:R-:W-:Y:S02]  /*29c0*/  IADD3 R17, P0, PT, RZ, -R12, RZ ;  /* 0x8000000cff117210 */ /* 0x000fe40007f1e0ff */
[----:B------:R-:W-:Y:S01]  /*29d0*/  IADD3 R12, P4, PT, RZ, -R9, RZ ;  /* 0x80000009ff0c7210 */ /* 0x000fe20007f9e0ff */
[----:B------:R-:W-:Y:S02]  /*29e0*/  IMAD R13, R11, R4, R13 ;  /* 0x000000040b0d7224 */ /* 0x000fe400078e020d */
[----:B------:R-:W-:Y:S01]  /*29f0*/  IMAD.HI.U32 R14, R15, R17, RZ ;  /* 0x000000110f0e7227 */ /* 0x000fe200078e00ff */
[----:B------:R-:W-:-:S03]  /*2a00*/  SEL R9, R12, R9, !P3 ;  /* 0x000000090c097207 */ /* 0x000fc60005800000 */
        /* <DEDUP_REMOVED lines=8> */
[C---:B------:R-:W-:Y:S01]  /*2a90*/  IMAD.HI.U32 R12, R14.reuse, R9, RZ ;  /* 0x000000090e0c7227 */ /* 0x040fe200078e00ff */
        /* <DEDUP_REMOVED lines=10> */
[----:B------:R-:W-:-:S03]  /*2b40*/  IMAD.WIDE.U32 R12, R15, R4, RZ ;  /* 0x000000040f0c7225 */ /* 0x000fc600078e00ff */
[----:B------:R-:W-:Y:S01]  /*2b50*/  IADD3.X R11, PT, PT, RZ, R11, RZ, P1, !PT ;  /* 0x0000000bff0b7210 */ /* 0x000fe20000ffe4ff */
[C---:B------:R-:W-:Y:S01]  /*2b60*/  IMAD R13, R15.reuse, R5, R13 ;  /* 0x000000050f0d7224 */ /* 0x040fe200078e020d */
[----:B------:R-:W-:Y:S02]  /*2b70*/  IADD3 R17, P1, PT, -R12, R9, RZ ;  /* 0x000000090c117210 */ /* 0x000fe40007f3e1ff */
[----:B------:R-:W-:Y:S01]  /*2b80*/  IADD3 R12, P2, PT, R15, 0x1, RZ ;  /* 0x000000010f0c7810 */ /* 0x000fe20007f5e0ff */
[-C--:B------:R-:W-:Y:S01]  /*2b90*/  IMAD R13, R11, R4.reuse, R13 ;  /* 0x000000040b0d7224 */ /* 0x080fe200078e020d */
[----:B------:R-:W-:-:S03]  /*2ba0*/  ISETP.GE.U32.AND P0, PT, R17, R4, PT ;  /* 0x000000041100720c */ /* 0x000fc60003f06070 */
[----:B------:R-:W-:Y:S01]  /*2bb0*/  IMAD.X R19, R16, 0x1, ~R13, P1 ;  /* 0x0000000110137824 */ /* 0x000fe200008e0e0d */
[----:B------:R-:W-:Y:S01]  /*2bc0*/  IADD3 R9, P1, PT, R17, -R4, RZ ;  /* 0x8000000411097210 */ /* 0x000fe20007f3e0ff */
[----:B------:R-:W-:-:S03]  /*2bd0*/  IMAD.X R14, RZ, RZ, R11, P2 ;  /* 0x000000ffff0e7224 */ /* 0x000fc600010e060b */
        /* <DEDUP_REMOVED lines=13> */
[-C--:B------:R-:W-:Y:S02]  /*2cb0*/  IADD3 R9, P2, PT, RZ, -R4.reuse, RZ ;  /* 0x80000004ff097210 */ /* 0x080fe40007f5e0ff */
[----:B------:R-:W-:Y:S02]  /*2cc0*/  ISETP.NE.U32.AND P0, PT, R8, RZ, PT ;  /* 0x000000ff0800720c */ /* 0x000fe40003f05070 */
[----:B------:R-:W-:Y:S01]  /*2cd0*/  SEL R4, R9, R4, !P1 ;  /* 0x0000000409047207 */ /* 0x000fe20004800000 */
[----:B------:R-:W-:Y:S01]  /*2ce0*/  IMAD.X R8, RZ, RZ, ~R5, P2 ;  /* 0x000000ffff087224 */ /* 0x000fe200010e0e05 */
[----:B------:R-:W-:Y:S01]  /*2cf0*/  ISETP.NE.AND.EX P0, PT, R7, RZ, PT, P0 ;  /* 0x000000ff0700720c */ /* 0x000fe20003f05300 */
[----:B------:R-:W-:-:S03]  /*2d00*/  IMAD.MOV.U32 R7, RZ, RZ, 0x0 ;  /* 0x00000000ff077424 */ /* 0x000fc600078e00ff */
[----:B------:R-:W-:Y:S02]  /*2d10*/  SEL R5, R8, R5, !P1 ;  /* 0x0000000508057207 */ /* 0x000fe40004800000 */
[----:B------:R-:W-:Y:S02]  /*2d20*/  SEL R4, R4, 0xffffffff, P0 ;  /* 0xffffffff04047807 */ /* 0x000fe40000000000 */
[----:B------:R-:W-:Y:S01]  /*2d30*/  SEL R5, R5, 0xffffffff, P0 ;  /* 0xffffffff05057807 */ /* 0x000fe20000000000 */
[----:B------:R-:W-:Y:S06]  /*2d40*/  RET.REL.NODEC R6 `(_Z11swat_strip1PclS_lssl) ;  /* 0xffffffd006ac7950 */ /* 0x000fec0003c3ffff */
        .weak           $__internal_5_$__cuda_sm20_div_u64
        .type           $__internal_5_$__cuda_sm20_div_u64,@function
        .size           $__internal_5_$__cuda_sm20_div_u64,(.L_x_535 - $__internal_5_$__cuda_sm20_div_u64)
$__internal_5_$__cuda_sm20_div_u64:
        /* <DEDUP_REMOVED lines=15> */
[----:B------:R-:W-:-:S05]  /*2e40*/  IMAD.HI.U32 R10, P1, R9, R15, R10 ;  /* 0x0000000f090a7227 */ /* 0x000fca000782000a */
[----:B------:R-:W-:Y:S01]  /*2e50*/  IADD3 R11, P2, PT, R13, R10, RZ ;  /* 0x0000000a0d0b7210 */ /* 0x000fe20007f5e0ff */
[----:B------:R-:W-:-:S04]  /*2e60*/  IMAD.X R10, R17, 0x1, R9, P0 ;  /* 0x00000001110a7824 */ /* 0x000fc800000e0609 */
[----:B------:R-:W-:Y:S01]  /*2e70*/  IMAD.WIDE.U32 R8, R11, R2, RZ ;  /* 0x000000020b087225 */ /* 0x000fe200078e00ff */
[----:B------:R-:W-:Y:S02]  /*2e80*/  IADD3.X R13, PT, PT, RZ, RZ, R10, P2, P1 ;  /* 0x000000ffff0d7210 */ /* 0x000fe400017e240a */
        /* <DEDUP_REMOVED lines=18> */
[----:B------:R-:W-:-:S04]  /*2fb0*/  IMAD.X R8, RZ, RZ, R12, P0 ;  /* 0x000000ffff087224 */ /* 0x000fc800000e060c */
[----:B------:R-:W-:Y:S02]  /*2fc0*/  IMAD.X R13, RZ, RZ, R8, P1 ;  /* 0x000000ffff0d7224 */ /* 0x000fe400008e0608 */
[----:B------:R-:W-:-:S04]  /*2fd0*/  IMAD.WIDE.U32 R8, R11, R2, RZ ;  /* 0x000000020b087225 */ /* 0x000fc800078e00ff */
[----:B------:R-:W-:Y:S01]  /*2fe0*/  IMAD R10, R13, R2, R9 ;  /* 0x000000020d0a7224 */ /* 0x000fe200078e0209 */
[----:B------:R-:W-:-:S04]  /*2ff0*/  IADD3 R9, P0, PT, -R8, R5, RZ ;  /* 0x0000000508097210 */ /* 0x000fc80007f1e1ff */
[-C--:B------:R-:W-:Y:S01]  /*3000*/  IADD3 R5, P1, PT, R9, -R2.reuse, RZ ;  /* 0x8000000209057210 */ /* 0x080fe20007f3e0ff */
[----:B------:R-:W-:Y:S01]  /*3010*/  IMAD.X R12, R7, 0x1, ~R10, P0 ;  /* 0x00000001070c7824 */ /* 0x000fe200000e0e0a */
[----:B------:R-:W-:Y:S02]  /*3020*/  ISETP.GE.U32.AND P0, PT, R9, R2, PT ;  /* 0x000000020900720c */ /* 0x000fe40003f06070 */
[----:B------:R-:W-:Y:S02]  /*3030*/  IADD3 R10, P2, PT, R11, 0x1, RZ ;  /* 0x000000010b0a7810 */ /* 0x000fe40007f5e0ff */
[C---:B------:R-:W-:Y:S02]  /*3040*/  ISETP.GE.U32.AND.EX P0, PT, R12.reuse, RZ, PT, P0 ;  /* 0x000000ff0c00720c */ /* 0x040fe40003f06100 */
[----:B------:R-:W-:Y:S01]  /*3050*/  IADD3.X R7, PT, PT, R12, -0x1, RZ, P1, !PT ;  /* 0xffffffff0c077810 */ /* 0x000fe20000ffe4ff */
[----:B------:R-:W-:Y:S01]  /*3060*/  IMAD.X R8, RZ, RZ, R13, P2 ;  /* 0x000000ffff087224 */ /* 0x000fe200010e060d */
[----:B------:R-:W-:-:S02]  /*3070*/  SEL R5, R5, R9, P0 ;  /* 0x0000000905057207 */ /* 0x000fc40000000000 */
[----:B------:R-:W-:Y:S02]  /*3080*/  SEL R10, R10, R11, P0 ;  /* 0x0000000b0a0a7207 */ /* 0x000fe40000000000 */
[----:B------:R-:W-:Y:S02]  /*3090*/  SEL R7, R7, R12, P0 ;  /* 0x0000000c07077207 */ /* 0x000fe40000000000 */
[----:B------:R-:W-:Y:S02]  /*30a0*/  SEL R13, R8, R13, P0 ;  /* 0x0000000d080d7207 */ /* 0x000fe40000000000 */
[----:B------:R-:W-:Y:S02]  /*30b0*/  ISETP.GE.U32.AND P0, PT, R5, R2, PT ;  /* 0x000000020500720c */ /* 0x000fe40003f06070 */
[----:B------:R-:W-:Y:S02]  /*30c0*/  IADD3 R5, P2, PT, R10, 0x1, RZ ;  /* 0x000000010a057810 */ /* 0x000fe40007f5e0ff */
[----:B------:R-:W-:-:S02]  /*30d0*/  ISETP.NE.U32.AND P1, PT, R2, RZ, PT ;  /* 0x000000ff0200720c */ /* 0x000fc40003f25070 */
[----:B------:R-:W-:Y:S01]  /*30e0*/  ISETP.GE.U32.AND.EX P0, PT, R7, RZ, PT, P0 ;  /* 0x000000ff0700720c */ /* 0x000fe20003f06100 */
[----:B------:R-:W-:Y:S01]  /*30f0*/  IMAD.X R8, RZ, RZ, R13, P2 ;  /* 0x000000ffff087224 */ /* 0x000fe200010e060d */
[----:B------:R-:W-:Y:S01]  /*3100*/  ISETP.NE.AND.EX P1, PT, RZ, RZ, PT, P1 ;  /* 0x000000ffff00720c */ /* 0x000fe20003f25310 */
[----:B------:R-:W-:Y:S01]  /*3110*/  IMAD.MOV.U32 R7, RZ, RZ, 0x0 ;  /* 0x00000000ff077424 */ /* 0x000fe200078e00ff */
[----:B------:R-:W-:Y:S02]  /*3120*/  SEL R5, R5, R10, P0 ;  /* 0x0000000a05057207 */ /* 0x000fe40000000000 */
[----:B------:R-:W-:Y:S02]  /*3130*/  SEL R8, R8, R13, P0 ;  /* 0x0000000d08087207 */ /* 0x000fe40000000000 */
[----:B------:R-:W-:Y:S02]  /*3140*/  SEL R5, R5, 0xffffffff, P1 ;  /* 0xffffffff05057807 */ /* 0x000fe40000800000 */
[----:B------:R-:W-:Y:S01]  /*3150*/  SEL R8, R8, 0xffffffff, P1 ;  /* 0xffffffff08087807 */ /* 0x000fe20000800000 */
[----:B------:R-:W-:Y:S06]  /*3160*/  RET.REL.NODEC R6 `(_Z11swat_strip1PclS_lssl) ;  /* 0xffffffcc06a47950 */ /* 0x000fec0003c3ffff */
.L_x_281:
        /* <DEDUP_REMOVED lines=9> */
.L_x_535:


//--------------------- .text._Z11swat_strip0PclS_lssl --------------------------
	.section	.text._Z11swat_strip0PclS_lssl,"ax",@progbits
	.align	128
        .global         _Z11swat_strip0PclS_lssl
        .type           _Z11swat_strip0PclS_lssl,@function
        .size           _Z11swat_strip0PclS_lssl,(.L_x_537 - _Z11swat_strip0PclS_lssl)
        .other          _Z11swat_strip0PclS_lssl,@"STO_CUDA_ENTRY STV_DEFAULT"
_Z11swat_strip0PclS_lssl:
.text._Z11swat_strip0PclS_lssl:
[----:B------:R-:W-:Y:S08]  /*0000*/  LDC R1, c[0x0][0x37c] ;  /* 0x0000df00ff017b82 */ /* 0x000ff00000000800 */
[----:B------:R-:W0:Y:S01]  /*0010*/  LDC R0, c[0x0][0x360] ;  /* 0x0000d800ff007b82 */ /* 0x000e220000000800 */
[----:B------:R-:W1:Y:S01]  /*0020*/  S2R R9, SR_TID.X ;  /* 0x0000000000097919 */ /* 0x000e620000002100 */
[----:B------:R-:W-:-:S06]  /*0030*/  IMAD.MOV.U32 R5, RZ, RZ, RZ ;  /* 0x000000ffff057224 */ /* 0x000fcc00078e00ff */
[----:B------:R-:W0:Y:S02]  /*0040*/  LDC.64 R14, c[0x0][0x388] ;  /* 0x0000e200ff0e7b82 */ /* 0x000e240000000a00 */
[----:B0-----:R-:W-:Y:S01]  /*0050*/  IADD3 R16, P0, PT, R0, R14, RZ ;  /* 0x0000000e00107210 */ /* 0x001fe20007f1e0ff */
[----:B-1----:R-:W-:-:S03]  /*0060*/  IMAD.MOV.U32 R7, RZ, RZ, R9 ;  /* 0x000000ffff077224 */ /* 0x002fc600078e0009 */
[----:B------:R-:W-:-:S04]  /*0070*/  IADD3 R16, P1, PT, R16, -0x1, RZ ;  /* 0xffffffff10107810 */ /* 0x000fc80007f3e0ff */
[----:B------:R-:W-:-:S04]  /*0080*/  IADD3.X R15, PT, PT, RZ, -0x1, R15, P1, P0 ;  /* 0xffffffffff0f7810 */ /* 0x000fc80000fe040f */
[----:B------:R-:W-:-:S13]  /*0090*/  ISETP.NE.U32.AND P0, PT, R15, RZ, PT ;  /* 0x000000ff0f00720c */ /* 0x000fda0003f05070 */
[----:B------:R-:W-:Y:S05]  /*00a0*/  @P0 BRA `(.L_x_282) ;  /* 0x0000000000500947 */ /* 0x000fea0003800000 */
        /* <DEDUP_REMOVED lines=17> */
[----:B------:R-:W-:-:S05]  /*01c0*/  @!P2 LOP3.LUT R3, RZ, R0, RZ, 0x33, !PT ;  /* 0x00000000ff03a212 */ /* 0x000fca00078e33ff */
[----:B------:R-:W-:Y:S01]  /*01d0*/  IMAD.MOV.U32 R4, RZ, RZ, R3 ;  /* 0x000000ffff047224 */ /* 0x000fe200078e0003 */
[----:B------:R-:W-:Y:S06]  /*01e0*/  BRA `(.L_x_283) ;  /* 0x0000000000147947 */ /* 0x000fec0003800000 */
.L_x_282:
[----:B------:R-:W-:Y:S01]  /*01f0*/  IMAD.MOV.U32 R14, RZ, RZ, R0 ;  /* 0x000000ffff0e7224 */ /* 0x000fe200078e0000 */
[----:B------:R-:W-:Y:S01]  /*0200*/  MOV R6, 0x230 ;  /* 0x0000023000067802 */ /* 0x000fe20000000f00 */
[----:B------:R-:W-:-:S07]  /*0210*/  IMAD.MOV.U32 R8, RZ, RZ, RZ ;  /* 0x000000ffff087224 */ /* 0x000fce00078e00ff */
[----:B------:R-:W-:Y:S05]  /*0220*/  CALL.REL.NOINC `($__internal_6_$__cuda_sm20_div_s64) ;  /* 0x0000004800d07944 */ /* 0x000fea0003c00000 */
[----:B------:R-:W-:-:S07]  /*0230*/  IMAD.MOV.U32 R4, RZ, RZ, R8 ;  /* 0x000000ffff047224 */ /* 0x000fce00078e0008 */
.L_x_283:
[----:B------:R-:W0:Y:S02]  /*0240*/  LDCU.64 UR4, c[0x0][0x388] ;  /* 0x00007100ff0477ac */ /* 0x000e240008000a00 */
[----:B0-----:R-:W-:-:S04]  /*0250*/  ISETP.GT.U32.AND P0, PT, R7, UR4, PT ;  /* 0x0000000407007c0c */ /* 0x001fc8000bf04070 */
[----:B------:R-:W-:-:S13]  /*0260*/  ISETP.GT.AND.EX P0, PT, R5, UR5, PT, P0 ;  /* 0x0000000505007c0c */ /* 0x000fda000bf04300 */
        /* <DEDUP_REMOVED lines=28> */
.L_x_284:
[----:B------:R-:W0:Y:S01]  /*0430*/  LDC R16, c[0x0][0x398] ;  /* 0x0000e600ff107b82 */ /* 0x000e220000000800 */
[----:B------:R-:W-:-:S07]  /*0440*/  MOV R6, 0x490 ;  /* 0x0000049000067802 */ /* 0x000fce0000000f00 */
[----:B------:R-:W1:Y:S08]  /*0450*/  LDC R15, c[0x0][0x39c] ;  /* 0x0000e700ff0f7b82 */ /* 0x000e700000000800 */
[----:B------:R-:W2:Y:S08]  /*0460*/  LDC R14, c[0x0][0x3a8] ;  /* 0x0000ea00ff0e7b82 */ /* 0x000eb00000000800 */
[----:B------:R-:W3:Y:S02]  /*0470*/  LDC R8, c[0x0][0x3ac] ;  /* 0x0000eb00ff087b82 */ /* 0x000ee40000000800 */
[----:B0123--:R-:W-:Y:S05]  /*0480*/  CALL.REL.NOINC `($__internal_6_$__cuda_sm20_div_s64) ;  /* 0x0000004800387944 */ /* 0x00ffea0003c00000 */
[----:B------:R-:W-:Y:S02]  /*0490*/  IMAD.MOV.U32 R2, RZ, RZ, R8 ;  /* 0x000000ffff027224 */ /* 0x000fe400078e0008 */
[----:B------:R-:W-:-:S07]  /*04a0*/  IMAD.MOV.U32 R3, RZ, RZ, R11 ;  /* 0x000000ffff037224 */ /* 0x000fce00078e000b */
.L_x_285:
        /* <DEDUP_REMOVED lines=13> */
[----:B------:R-:W-:-:S13]  /*0580*/  ISETP.GE.U32.AND.EX P0, PT, R5, UR5, PT, P0 ;  /* 0x0000000505007c0c */ /* 0x000fda000bf06100 */
[----:B-1----:R-:W-:Y:S05]  /*0590*/  @P0 BRA `(.L_x_287) ;  /* 0x0000000400b40947 */ /* 0x002fea0003800000 */
[----:B------:R-:W-:Y:S01]  /*05a0*/  IADD3 R6, P1, PT, R0, R7, RZ ;  /* 0x0000000700067210 */ /* 0x000fe20007f3e0ff */
[----:B------:R-:W-:Y:S03]  /*05b0*/  BSSY.RECONVERGENT B1, `(.L_x_288) ;  /* 0x0000025000017945 */ /* 0x000fe60003800200 */
[C---:B------:R-:W-:Y:S01]  /*05c0*/  ISETP.GE.U32.AND P0, PT, R6.reuse, UR4, PT ;  /* 0x0000000406007c0c */ /* 0x040fe2000bf06070 */
[----:B------:R-:W-:Y:S01]  /*05d0*/  IMAD.X R11, RZ, RZ, R5, P1 ;  /* 0x000000ffff0b7224 */ /* 0x000fe200008e0605 */
        /* <DEDUP_REMOVED lines=18> */
[----:B------:R-:W-:-:S04]  /*0700*/  IMAD.HI.U32 R10, R11, R13, R10 ;  /* 0x0000000d0b0a7227 */ /* 0x000fc800078e000a */
[----:B------:R-:W-:Y:S02]  /*0710*/  IMAD.MOV.U32 R11, RZ, RZ, RZ ;  /* 0x000000ffff0b7224 */ /* 0x000fe400078e00ff */
        /* <DEDUP_REMOVED lines=10> */
.L_x_289:
[----:B------:R-:W-:-:S07]  /*07c0*/  MOV R6, 0x7e0 ;  /* 0x000007e000067802 */ /* 0x000fce0000000f00 */
[----:B------:R-:W-:Y:S05]  /*07d0*/  CALL.REL.NOINC `($__internal_7_$__cuda_sm20_div_u64) ;  /* 0x0000004800b47944 */ /* 0x000fea0003c00000 */
[----:B------:R-:W-:Y:S02]  /*07e0*/  IMAD.MOV.U32 R10, RZ, RZ, R3 ;  /* 0x000000ffff0a7224 */ /* 0x000fe400078e0003 */
[----:B------:R-:W-:-:S07]  /*07f0*/  IMAD.MOV.U32 R11, RZ, RZ, R8 ;  /* 0x000000ffff0b7224 */ /* 0x000fce00078e0008 */
.L_x_290:
[----:B------:R-:W-:Y:S05]  /*0800*/  BSYNC.RECONVERGENT B1 ;  /* 0x0000000000017941 */ /* 0x000fea0003800200 */
.L_x_288:
[----:B------:R-:W-:Y:S01]  /*0810*/  IADD3 R10, P0, PT, R10, R2, RZ ;  /* 0x000000020a0a7210 */ /* 0x000fe20007f1e0ff */
[----:B------:R-:W-:Y:S03]  /*0820*/  BSSY.RECONVERGENT B1, `(.L_x_291) ;  /* 0x000001f000017945 */ /* 0x000fe60003800200 */
[C---:B------:R-:W-:Y:S01]  /*0830*/  LOP3.LUT R2, R10.reuse, 0x3, RZ, 0xc0, !PT ;  /* 0x000000030a027812 */ /* 0x040fe200078ec0ff */
[----:B------:R-:W-:Y:S01]  /*0840*/  IMAD.X R11, RZ, RZ, R11, P0 ;  /* 0x000000ffff0b7224 */ /* 0x000fe200000e060b */
[----:B------:R-:W-:Y:S02]  /*0850*/  ISETP.GE.U32.AND P0, PT, R10, 0x3, PT ;  /* 0x000000030a00780c */ /* 0x000fe40003f06070 */
[----:B------:R-:W-:Y:S02]  /*0860*/  ISETP.NE.U32.AND P1, PT, R2, 0x3, PT ;  /* 0x000000030200780c */ /* 0x000fe40003f25070 */
[----:B------:R-:W-:-:S02]  /*0870*/  ISETP.GE.U32.AND.EX P0, PT, R11, RZ, PT, P0 ;  /* 0x000000ff0b00720c */ /* 0x000fc40003f06100 */
[----:B------:R-:W-:-:S13]  /*0880*/  ISETP.NE.AND.EX P1, PT, RZ, RZ, PT, P1 ;  /* 0x000000ffff00720c */ /* 0x000fda0003f25310 */
[----:B------:R-:W-:Y:S05]  /*0890*/  @!P1 BRA `(.L_x_292) ;  /* 0x00000000005c9947 */ /* 0x000fea0003800000 */
[----:B------:R-:W0:Y:S01]  /*08a0*/  S2R R11, SR_CgaCtaId ;  /* 0x00000000000b7919 */ /* 0x000e220000008800 */
[----:B------:R-:W-:Y:S01]  /*08b0*/  MOV R2, 0x400 ;  /* 0x0000040000027802 */ /* 0x000fe20000000f00 */
[----:B------:R-:W-:Y:S01]  /*08c0*/  VIADD R10, R10, 0x1 ;  /* 0x000000010a0a7836 */ /* 0x000fe20000000000 */
[----:B------:R-:W-:-:S03]  /*08d0*/  CS2R R12, SRZ ;  /* 0x00000000000c7805 */ /* 0x000fc6000001ff00 */
[----:B------:R-:W-:Y:S01]  /*08e0*/  VIADD R3, R2, 0x2380 ;  /* 0x0000238002037836 */ /* 0x000fe20000000000 */
[----:B------:R-:W-:Y:S01]  /*08f0*/  LOP3.LUT R15, R10, 0x3, RZ, 0xc0, !PT ;  /* 0x000000030a0f7812 */ /* 0x000fe200078ec0ff */
[----:B------:R-:W-:Y:S01]  /*0900*/  VIADD R8, R2, 0x4700 ;  /* 0x0000470002087836 */ /* 0x000fe20000000000 */
[C---:B0-----:R-:W-:Y:S02]  /*0910*/  LEA R2, R11.reuse, R2, 0x18 ;  /* 0x000000020b027211 */ /* 0x041fe400078ec0ff */
[C---:B------:R-:W-:Y:S02]  /*0920*/  LEA R6, R11.reuse, R3, 0x18 ;  /* 0x000000030b067211 */ /* 0x040fe400078ec0ff */
[----:B------:R-:W-:-:S07]  /*0930*/  LEA R8, R11, R8, 0x18 ;  /* 0x000000080b087211 */ /* 0x000fce00078ec0ff */
.L_x_293:
[C---:B------:R-:W-:Y:S01]  /*0940*/  IMAD R3, R7.reuse, 0x2, R2 ;  /* 0x0000000207037824 */ /* 0x040fe200078e0202 */
[----:B------:R-:W-:Y:S01]  /*0950*/  IADD3 R12, P1, PT, R12, 0x1, RZ ;  /* 0x000000010c0c7810 */ /* 0x000fe20007f3e0ff */
[C---:B------:R-:W-:Y:S02]  /*0960*/  IMAD R10, R7.reuse, 0x2, R6 ;  /* 0x00000002070a7824 */ /* 0x040fe400078e0206 */
[----:B------:R-:W-:Y:S01]  /*0970*/  IMAD R11, R7, 0x2, R8 ;  /* 0x00000002070b7824 */ /* 0x000fe200078e0208 */
[----:B------:R0:W-:Y:S01]  /*0980*/  STS.U16 [R3], RZ ;  /* 0x000000ff03007388 */ /* 0x0001e20000000400 */
[----:B------:R-:W-:Y:S01]  /*0990*/  IMAD.X R13, RZ, RZ, R13, P1 ;  /* 0x000000ffff0d7224 */ /* 0x000fe200008e060d */
[----:B------:R-:W-:Y:S02]  /*09a0*/  ISETP.NE.U32.AND P1, PT, R12, R15, PT ;  /* 0x0000000f0c00720c */ /* 0x000fe40003f25070 */
[----:B------:R0:W-:Y:S01]  /*09b0*/  STS.U16 [R10], RZ ;  /* 0x000000ff0a007388 */ /* 0x0001e20000000400 */
[----:B------:R-:W-:-:S02]  /*09c0*/  IADD3 R7, P2, PT, R0, R7, RZ ;  /* 0x0000000700077210 */ /* 0x000fc40007f5e0ff */
[----:B------:R-:W-:Y:S01]  /*09d0*/  ISETP.NE.AND.EX P1, PT, R13, RZ, PT, P1 ;  /* 0x000000ff0d00720c */ /* 0x000fe20003f25310 */
[----:B------:R0:W-:Y:S02]  /*09e0*/  STS.U16 [R11], RZ ;  /* 0x000000ff0b007388 */ /* 0x0001e40000000400 */
[----:B------:R-:W-:-:S10]  /*09f0*/  IMAD.X R5, RZ, RZ, R5, P2 ;  /* 0x000000ffff057224 */ /* 0x000fd400010e0605 */
[----:B0-----:R-:W-:Y:S05]  /*0a00*/  @P1 BRA `(.L_x_293) ;  /* 0xfffffffc00cc1947 */ /* 0x001fea000383ffff */
.L_x_292:
[----:B------:R-:W-:Y:S05]  /*0a10*/  BSYNC.RECONVERGENT B1 ;  /* 0x0000000000017941 */ /* 0x000fea0003800200 */
.L_x_291:
[----:B------:R-:W-:Y:S05]  /*0a20*/  @!P0 BRA `(.L_x_287) ;  /* 0x0000000000908947 */ /* 0x000fea0003800000 */
[----:B------:R-:W0:Y:S01]  /*0a30*/  S2R R3, SR_CgaCtaId ;  /* 0x0000000000037919 */ /* 0x000e220000008800 */
[----:B------:R-:W-:-:S05]  /*0a40*/  MOV R2, 0x400 ;  /* 0x0000040000027802 */ /* 0x000fca0000000f00 */
[C---:B------:R-:W-:Y:S02]  /*0a50*/  VIADD R6, R2.reuse, 0x2380 ;  /* 0x0000238002067836 */ /* 0x040fe40000000000 */
[----:B------:R-:W-:Y:S01]  /*0a60*/  VIADD R8, R2, 0x4700 ;  /* 0x0000470002087836 */ /* 0x000fe20000000000 */
[C---:B0-----:R-:W-:Y:S02]  /*0a70*/  LEA R10, R3.reuse, R2, 0x18 ;  /* 0x00000002030a7211 */ /* 0x041fe400078ec0ff */
[C---:B------:R-:W-:Y:S02]  /*0a80*/  LEA R12, R3.reuse, R6, 0x18 ;  /* 0x00000006030c7211 */ /* 0x040fe400078ec0ff */
[----:B------:R-:W-:-:S07]  /*0a90*/  LEA R14, R3, R8, 0x18 ;  /* 0x00000008030e7211 */ /* 0x000fce00078ec0ff */
.L_x_294:
[C---:B-1----:R-:W-:Y:S02]  /*0aa0*/  IMAD R19, R7.reuse, 0x2, R10 ;  /* 0x0000000207137824 */ /* 0x042fe400078e020a */
[C---:B------:R-:W-:Y:S02]  /*0ab0*/  IMAD R21, R7.reuse, 0x2, R12 ;  /* 0x0000000207157824 */ /* 0x040fe400078e020c */
[----:B------:R-:W-:Y:S01]  /*0ac0*/  IMAD R23, R7, 0x2, R14 ;  /* 0x0000000207177824 */ /* 0x000fe200078e020e */
[----:B------:R0:W-:Y:S01]  /*0ad0*/  STS.U16 [R19], RZ ;  /* 0x000000ff13007388 */ /* 0x0001e20000000400 */
[C---:B------:R-:W-:Y:S01]  /*0ae0*/  IMAD R3, R0.reuse, 0x2, R19 ;  /* 0x0000000200037824 */ /* 0x040fe200078e0213 */
        /* <DEDUP_REMOVED lines=9> */
[C---:B0-----:R-:W-:Y:S01]  /*0b80*/  IMAD R19, R0.reuse, 0x2, R13 ;  /* 0x0000000200137824 */ /* 0x041fe200078e020d */
[----:B------:R1:W-:Y:S01]  /*0b90*/  STS.U16 [R3], RZ ;  /* 0x000000ff03007388 */ /* 0x0003e20000000400 */
[C---:B------:R-:W-:Y:S01]  /*0ba0*/  IMAD R2, R0.reuse, 0x2, R15 ;  /* 0x0000000200027824 */ /* 0x040fe200078e020f */
[----:B------:R-:W-:Y:S01]  /*0bb0*/  ISETP.GE.AND.EX P0, PT, R5, UR7, PT, P0 ;  /* 0x0000000705007c0c */ /* 0x000fe2000bf06300 */
[C---:B------:R-:W-:Y:S01]  /*0bc0*/  IMAD R6, R0.reuse, 0x2, R17 ;  /* 0x0000000200067824 */ /* 0x040fe200078e0211 */
[----:B------:R1:W-:Y:S01]  /*0bd0*/  STS.U16 [R11], RZ ;  /* 0x000000ff0b007388 */ /* 0x0003e20000000400 */
[----:B------:R-:W-:-:S03]  /*0be0*/  IMAD R8, R0, 0x2, R19 ;  /* 0x0000000200087824 */ /* 0x000fc600078e0213 */
[----:B------:R1:W-:Y:S04]  /*0bf0*/  STS.U16 [R13], RZ ;  /* 0x000000ff0d007388 */ /* 0x0003e80000000400 */
[----:B------:R1:W-:Y:S04]  /*0c00*/  STS.U16 [R15], RZ ;  /* 0x000000ff0f007388 */ /* 0x0003e80000000400 */
[----:B------:R1:W-:Y:S04]  /*0c10*/  STS.U16 [R17], RZ ;  /* 0x000000ff11007388 */ /* 0x0003e80000000400 */
[----:B------:R1:W-:Y:S04]  /*0c20*/  STS.U16 [R19], RZ ;  /* 0x000000ff13007388 */ /* 0x0003e80000000400 */
[----:B------:R1:W-:Y:S04]  /*0c30*/  STS.U16 [R2], RZ ;  /* 0x000000ff02007388 */ /* 0x0003e80000000400 */
[----:B------:R1:W-:Y:S04]  /*0c40*/  STS.U16 [R6], RZ ;  /* 0x000000ff06007388 */ /* 0x0003e80000000400 */
[----:B------:R1:W-:Y:S01]  /*0c50*/  STS.U16 [R8], RZ ;  /* 0x000000ff08007388 */ /* 0x0003e20000000400 */
[----:B------:R-:W-:Y:S05]  /*0c60*/  @!P0 BRA `(.L_x_294) ;  /* 0xfffffffc008c8947 */ /* 0x000fea000383ffff */
.L_x_287:
[----:B------:R-:W-:Y:S05]  /*0c70*/  BSYNC.RECONVERGENT B0 ;  /* 0x0000000000007941 */ /* 0x000fea0003800200 */
.L_x_286:
[----:B-1----:R-:W0:Y:S08]  /*0c80*/  LDC.64 R6, c[0x0][0x3a8] ;  /* 0x0000ea00ff067b82 */ /* 0x002e300000000a00 */
[----:B------:R-:W-:Y:S01]  /*0c90*/  BAR.SYNC.DEFER_BLOCKING 0x0 ;  /* 0x0000000000007b1d */ /* 0x000fe20000010000 */
[----:B0-----:R-:W-:-:S04]  /*0ca0*/  ISETP.GE.U32.AND P0, PT, R6, 0x1, PT ;  /* 0x000000010600780c */ /* 0x001fc80003f06070 */
[----:B------:R-:W-:-:S13]  /*0cb0*/  ISETP.GE.AND.EX P0, PT, R7, RZ, PT, P0 ;  /* 0x000000ff0700720c */ /* 0x000fda0003f06300 */
[----:B------:R-:W-:Y:S05]  /*0cc0*/  @!P0 EXIT ;  /* 0x000000000000894d */ /* 0x000fea0003800000 */
[C---:B------:R-:W-:Y:S01]  /*0cd0*/  LOP3.LUT R0, R4.reuse, 0x80000001, RZ, 0xc0, !PT ;  /* 0x8000000104007812 */ /* 0x040fe200078ec0ff */
[----:B------:R-:W0:Y:S01]  /*0ce0*/  LDCU.64 UR10, c[0x0][0x388] ;  /* 0x00007100ff0a77ac */ /* 0x000e220008000a00 */
[----:B------:R-:W1:Y:S01]  /*0cf0*/  S2UR UR7, SR_CgaCtaId ;  /* 0x00000000000779c3 */ /* 0x000e620000008800 */
[----:B------:R-:W-:Y:S01]  /*0d00*/  VIADD R2, R4, 0x1 ;  /* 0x0000000104027836 */ /* 0x000fe20000000000 */
[----:B------:R-:W-:Y:S01]  /*0d10*/  ISETP.NE.AND P0, PT, R0, 0x1, PT ;  /* 0x000000010000780c */ /* 0x000fe20003f05270 */
[----:B------:R-:W2:Y:S01]  /*0d20*/  LDCU.U16 UR5, c[0x0][0x3a2] ;  /* 0x00007440ff0577ac */ /* 0x000ea20008000400 */
[----:B------:R-:W-:Y:S01]  /*0d30*/  VIADD R3, R9, 0xfffffdff ;  /* 0xfffffdff09037836 */ /* 0x000fe20000000000 */
[----:B------:R-:W3:Y:S04]  /*0d40*/  LDCU.U16 UR4, c[0x0][0x3a0] ;  /* 0x00007400ff0477ac */ /* 0x000ee80008000400 */
[----:B------:R-:W-:Y:S01]  /*0d50*/  PRMT R11, R3, 0x9910, RZ ;  /* 0x00009910030b7816 */ /* 0x000fe200000000ff */
[----:B------:R-:W-:-:S02]  /*0d60*/  UMOV UR6, 0x400 ;  /* 0x0000040000067882 */ /* 0x000fc40000000000 */
[----:B------:R-:W-:-:S03]  /*0d70*/  UIADD3 UR6, UPT, UPT, UR6, 0x2380, URZ ;  /* 0x0000238006067890 */ /* 0x000fc6000fffe0ff */
[----:B------:R-:W-:Y:S01]  /*0d80*/  @!P0 IMAD.MOV R2, RZ, RZ, R4 ;  /* 0x000000ffff028224 */ /* 0x000fe200078e0204 */
[----:B------:R-:W-:-:S03]  /*0d90*/  ISETP.GE.U32.AND P0, PT, R6, 0x4, PT ;  /* 0x000000040600780c */ /* 0x000fc60003f06070 */
[----:B------:R-:W-:Y:S01]  /*0da0*/  IMAD R0, R9, R2, RZ ;  /* 0x0000000209007224 */ /* 0x000fe200078e02ff */
[----:B------:R-:W-:Y:S01]  /*0db0*/  ISETP.GE.U32.AND.EX P0, PT, R7, RZ, PT, P0 ;  /* 0x000000ff0700720c */ /* 0x000fe20003f06100 */
[----:B--2---:R-:W-:Y:S02]  /*0dc0*/  UPRMT UR8, UR5, 0x9910, URZ ;  /* 0x0000991005087896 */ /* 0x004fe400080000ff */
[----:B------:R-:W-:Y:S01]  /*0dd0*/  IMAD.IADD R2, R0, 0x1, R2 ;  /* 0x0000000100027824 */ /* 0x000fe200078e0202 */
[----:B-1----:R-:W-:Y:S02]  /*0de0*/  ULEA UR7, UR7, UR6, 0x18 ;  /* 0x0000000607077291 */ /* 0x002fe4000f8ec0ff */
[----:B---3--:R-:W-:Y:S02]  /*0df0*/  UPRMT UR5, UR4, 0x9910, URZ ;  /* 0x0000991004057896 */ /* 0x008fe400080000ff */
[----:B0-----:R-:W-:Y:S01]  /*0e00*/  ISETP.LT.U32.AND P1, PT, R2, UR10, PT ;  /* 0x0000000a02007c0c */ /* 0x001fe2000bf21070 */
[----:B------:R-:W-:Y:S01]  /*0e10*/  UMOV UR4, UR8 ;  /* 0x0000000800047c82 */ /* 0x000fe20008000000 */
[----:B------:R-:W-:Y:S01]  /*0e20*/  SHF.R.S32.HI R4, RZ, 0x1f, R2 ;  /* 0x0000001fff047819 */ /* 0x000fe20000011402 */
[----:B------:R-:W-:-:S02]  /*0e30*/  IMAD R11, R11, UR4, RZ ;  /* 0x000000040b0b7c24 */ /* 0x000fc4000f8e02ff */
[----:B------:R-:W-:Y:S01]  /*0e40*/  UMOV UR6, UR5 ;  /* 0x0000000500067c82 */ /* 0x000fe20008000000 */
[----:B------:R-:W-:-:S04]  /*0e50*/  ISETP.LT.AND.EX P1, PT, R4, UR11, PT, P1 ;  /* 0x0000000b04007c0c */ /* 0x000fc8000bf21310 */
[----:B------:R-:W-:Y:S02]  /*0e60*/  SEL R3, R2, UR10, P1 ;  /* 0x0000000a02037c07 */ /* 0x000fe40008800000 */
[----:B------:R-:W-:-:S03]  /*0e70*/  LOP3.LUT R2, R6, 0x3, RZ, 0xc0, !PT ;  /* 0x0000000306027812 */ /* 0x000fc600078ec0ff */
[----:B------:R-:W-:Y:S01]  /*0e80*/  IMAD.IADD R4, R3, 0x1, -R0 ;  /* 0x0000000103047824 */ /* 0x000fe200078e0a00 */
[----:B------:R-:W-:Y:S06]  /*0e90*/  @!P0 BRA `(.L_x_295) ;  /* 0x0000003000788947 */ /* 0x000fec0003800000 */
[----:B------:R-:W-:Y:S01]  /*0ea0*/  LOP3.LUT R4, R4, 0xfffffffc, RZ, 0xc0, !PT ;  /* 0xfffffffc04047812 */ /* 0x000fe200078ec0ff */
[----:B------:R-:W-:Y:S01]  /*0eb0*/  UMOV UR4, URZ ;  /* 0x000000ff00047c82 */ /* 0x000fe20008000000 */
[----:B------:R-:W-:-:S05]  /*0ec0*/  UMOV UR5, URZ ;  /* 0x000000ff00057c82 */ /* 0x000fca0008000000 */
.L_x_344:
[----:B0-----:R-:W0:Y:S01]  /*0ed0*/  LDCU.64 UR8, c[0x0][0x3a8] ;  /* 0x00007500ff0877ac */ /* 0x001e220008000a00 */
[----:B------:R-:W-:Y:S01]  /*0ee0*/  ISETP.GT.AND P0, PT, R3, R0, PT ;  /* 0x000000000300720c */ /* 0x000fe20003f04270 */
[----:B------:R-:W-:Y:S01]  /*0ef0*/  BSSY.RECONVERGENT B0, `(.L_x_296) ;  /* 0x000009b000007945 */ /* 0x000fe20003800200 */
[----:B------:R-:W-:-:S04]  /*0f00*/  UIADD3 UR4, UP0, UPT, UR4, 0x4, URZ ;  /* 0x0000000404047890 */ /* 0x000fc8000ff1e0ff */
[----:B------:R-:W-:Y:S02]  /*0f10*/  UIADD3.X UR5, UPT, UPT, URZ, UR5, URZ, UP0, !UPT ;  /* 0x00000005ff057290 */ /* 0x000fe400087fe4ff */
[----:B0-----:R-:W-:Y:S02]  /*0f20*/  ULOP3.LUT UR8, UR8, 0xfffffffc, URZ, 0xc0, !UPT ;  /* 0xfffffffc08087892 */ /* 0x001fe4000f8ec0ff */
[----:B------:R-:W-:Y:S02]  /*0f30*/  ULOP3.LUT UR9, UR9, 0x7fffffff, URZ, 0xc0, !UPT ;  /* 0x7fffffff09097892 */ /* 0x000fe4000f8ec0ff */
[----:B------:R-:W-:-:S04]  /*0f40*/  UISETP.NE.U32.AND UP0, UPT, UR4, UR8, UPT ;  /* 0x000000080400728c */ /* 0x000fc8000bf05070 */
[----:B------:R-:W-:Y:S01]  /*0f50*/  UISETP.NE.AND.EX UP0, UPT, UR5, UR9, UPT, UP0 ;  /* 0x000000090500728c */ /* 0x000fe2000bf05300 */
[----:B-12345:R-:W-:Y:S10]  /*0f60*/  @!P0 BRA `(.L_x_297) ;  /* 0x00000008004c8947 */ /* 0x03eff40003800000 */
[----:B------:R-:W-:Y:S01]  /*0f70*/  LOP3.LUT R10, RZ, R0, RZ, 0x33, !PT ;  /* 0x00000000ff0a7212 */ /* 0x000fe200078e33ff */
[----:B------:R-:W-:Y:S01]  /*0f80*/  BSSY.RECONVERGENT B1, `(.L_x_298) ;  /* 0x0000055000017945 */ /* 0x000fe20003800200 */
[----:B------:R-:W-:Y:S01]  /*0f90*/  IMAD.MOV.U32 R13, RZ, RZ, R0 ;  /* 0x000000ffff0d7224 */ /* 0x000fe200078e0000 */
[----:B------:R-:W-:Y:S02]  /*0fa0*/  PRMT R12, RZ, 0x7610, R12 ;  /* 0x00007610ff0c7816 */ /* 0x000fe4000000000c */
[----:B------:R-:W-:-:S05]  /*0fb0*/  IMAD.IADD R10, R10, 0x1, R3 ;  /* 0x000000010a0a7824 */ /* 0x000fca00078e0203 */
[----:B------:R-:W-:-:S13]  /*0fc0*/  ISETP.GE.U32.AND P0, PT, R10, 0x3, PT ;  /* 0x000000030a00780c */ /* 0x000fda0003f06070 */
[----:B------:R-:W-:Y:S05]  /*0fd0*/  @!P0 BRA `(.L_x_299) ;  /* 0x00000004003c8947 */ /* 0x000fea0003800000 */
[----:B------:R-:W-:Y:S01]  /*0fe0*/  LEA R14, R0, UR7, 0x1 ;  /* 0x00000007000e7c11 */ /* 0x000fe2000f8e08ff */
[----:B------:R-:W0:Y:S01]  /*0ff0*/  S2R R13, SR_CgaCtaId ;  /* 0x00000000000d7919 */ /* 0x000e220000008800 */
[----:B------:R-:W1:Y:S01]  /*1000*/  LDC.U16 R10, c[0x0][0x3a0] ;  /* 0x0000e800ff0a7b82 */ /* 0x000e620000000400 */
[----:B------:R-:W-:Y:S01]  /*1010*/  MOV R22, 0x400 ;  /* 0x0000040000167802 */ /* 0x000fe20000000f00 */
[----:B------:R-:W-:Y:S01]  /*1020*/  BSSY.RECONVERGENT B2, `(.L_x_300) ;  /* 0x0000049000027945 */ /* 0x000fe20003800200 */
[----:B------:R-:W-:Y:S01]  /*1030*/  IMAD.MOV.U32 R21, RZ, RZ, RZ ;  /* 0x000000ffff157224 */ /* 0x000fe200078e00ff */
[----:B------:R-:W2:Y:S02]  /*1040*/  LDS.U16 R14, [R14] ;  /* 0x000000000e0e7984 */ /* 0x000ea40000000400 */
[----:B------:R-:W-:Y:S02]  /*1050*/  VIADD R20, R22, 0x4700 ;  /* 0x0000470016147836 */ /* 0x000fe40000000000 */
[----:B------:R-:W3:Y:S01]  /*1060*/  LDC.U16 R12, c[0x0][0x3a2] ;  /* 0x0000e880ff0c7b82 */ /* 0x000ee20000000400 */
[----:B-1----:R-:W-:-:S05]  /*1070*/  IMAD.MOV R10, RZ, RZ, -R10 ;  /* 0x000000ffff0a7224 */ /* 0x002fca00078e0a0a */
[----:B------:R-:W-:Y:S02]  /*1080*/  PRMT R17, R10, 0x7710, RZ ;  /* 0x000077100a117816 */ /* 0x000fe400000000ff */
[C---:B0-----:R-:W-:Y:S01]  /*1090*/  LEA R22, R13.reuse, R22, 0x18 ;  /* 0x000000160d167211 */ /* 0x041fe200078ec0ff */
[----:B---3--:R-:W-:Y:S01]  /*10a0*/  IMAD.MOV R15, RZ, RZ, -R12 ;  /* 0x000000ffff0f7224 */ /* 0x008fe200078e0a0c */
[----:B------:R-:W-:Y:S01]  /*10b0*/  LEA R20, R13, R20, 0x18 ;  /* 0x000000140d147211 */ /* 0x000fe200078ec0ff */
[----:B------:R-:W-:Y:S01]  /*10c0*/  IMAD.MOV.U32 R13, RZ, RZ, R0 ;  /* 0x000000ffff0d7224 */ /* 0x000fe200078e0000 */
[----:B------:R-:W-:Y:S02]  /*10d0*/  PRMT R12, RZ, 0x7610, R12 ;  /* 0x00007610ff0c7816 */ /* 0x000fe4000000000c */
[----:B--2---:R-:W-:-:S07]  /*10e0*/  PRMT R15, R15, 0x7710, RZ ;  /* 0x000077100f0f7816 */ /* 0x004fce00000000ff */
.L_x_301:
[C---:B0-----:R-:W-:Y:S01]  /*10f0*/  IMAD R19, R13.reuse, 0x2, R22 ;  /* 0x000000020d137824 */ /* 0x041fe200078e0216 */
[----:B------:R-:W-:Y:S01]  /*1100*/  LEA R23, R13, UR7, 0x1 ;  /* 0x000000070d177c11 */ /* 0x000fe2000f8e08ff */
[----:B------:R-:W-:Y:S02]  /*1110*/  IMAD.IADD R12, R17, 0x1, R12 ;  /* 0x00000001110c7824 */ /* 0x000fe400078e020c */
[----:B------:R-:W-:Y:S01]  /*1120*/  IMAD.IADD R16, R15, 0x1, R14 ;  /* 0x000000010f107824 */ /* 0x000fe200078e020e */
[----:B------:R-:W0:Y:S01]  /*1130*/  LDS.U16 R18, [R19+0x2] ;  /* 0x0000020013127984 */ /* 0x000e220000000400 */
[----:B------:R-:W-:Y:S02]  /*1140*/  IMAD R24, R13, 0x2, R20 ;  /* 0x000000020d187824 */ /* 0x000fe400078e0214 */
[----:B------:R-:W-:Y:S01]  /*1150*/  VIADD R21, R21, 0x4 ;  /* 0x0000000415157836 */ /* 0x000fe20000000000 */
[----:B------:R-:W1:Y:S01]  /*1160*/  LDS.U16 R10, [R23+0x2] ;  /* 0x00000200170a7984 */ /* 0x000e620000000400 */
[----:B------:R-:W-:Y:S01]  /*1170*/  VIMNMX.S16x2 R12, PT, PT, R12, R16, !PT ;  /* 0x000000100c0c7248 */ /* 0x000fe20007fe0300 */
[----:B------:R-:W-:-:S02]  /*1180*/  VIADD R13, R13, 0x4 ;  /* 0x000000040d0d7836 */ /* 0x000fc40000000000 */
[----:B------:R-:W-:Y:S01]  /*1190*/  ISETP.NE.AND P0, PT, R21, R4, PT ;  /* 0x000000041500720c */ /* 0x000fe20003f05270 */
[----:B0-----:R-:W-:Y:S02]  /*11a0*/  IMAD.IADD R16, R18, 0x1, R15 ;  /* 0x0000000112107824 */ /* 0x001fe400078e020f */
[----:B-1----:R-:W-:-:S05]  /*11b0*/  IMAD.IADD R18, R10, 0x1, R17 ;  /* 0x000000010a127824 */ /* 0x002fca00078e0211 */
[----:B------:R-:W-:-:S04]  /*11c0*/  VIMNMX.S16x2 R16, PT, PT, R18, R16, !PT ;  /* 0x0000001012107248 */ /* 0x000fc80007fe0300 */
[----:B------:R-:W-:Y:S01]  /*11d0*/  VIMNMX3.S16x2.RELU R14, R14, R12, R16, !PT ;  /* 0x0000000c0e0e720f */ /* 0x000fe20007801310 */
[----:B------:R-:W-:Y:S01]  /*11e0*/  IMAD.IADD R12, R12, 0x1, R17 ;  /* 0x000000010c0c7824 */ /* 0x000fe200078e0211 */
[----:B------:R-:W-:Y:S01]  /*11f0*/  PRMT R25, R16, 0x7610, R25 ;  /* 0x0000761010197816 */ /* 0x000fe20000000019 */
[----:B------:R-:W-:Y:S01]  /*1200*/  IMAD.IADD R16, R10, 0x1, R15 ;  /* 0x000000010a107824 */ /* 0x000fe200078e020f */
[----:B------:R-:W-:-:S03]  /*1210*/  PRMT R26, R14, 0x7610, R26 ;  /* 0x000076100e1a7816 */ /* 0x000fc6000000001a */
[----:B------:R-:W-:Y:S01]  /*1220*/  STS.U16 [R19+0x2], R25 ;  /* 0x0000021913007388 */ /* 0x000fe20000000400 */
[----:B------:R-:W-:-:S03]  /*1230*/  VIMNMX.S16x2 R12, PT, PT, R12, R16, !PT ;  /* 0x000000100c0c7248 */ /* 0x000fc60007fe0300 */
[----:B------:R-:W-:Y:S04]  /*1240*/  STS.U16 [R24+0x2], R26 ;  /* 0x0000021a18007388 */ /* 0x000fe80000000400 */
[----:B------:R-:W0:Y:S04]  /*1250*/  LDS.U16 R18, [R19+0x4] ;  /* 0x0000040013127984 */ /* 0x000e280000000400 */
[----:B------:R-:W1:Y:S01]  /*1260*/  LDS.U16 R14, [R23+0x4] ;  /* 0x00000400170e7984 */ /* 0x000e620000000400 */
        /* <DEDUP_REMOVED lines=13> */
[----:B0-----:R-:W-:Y:S01]  /*1340*/  IMAD.IADD R12, R18, 0x1, R15 ;  /* 0x00000001120c7824 */ /* 0x001fe200078e020f */
[----:B------:R-:W-:Y:S01]  /*1350*/  PRMT R18, R25, 0x7610, R18 ;  /* 0x0000761019127816 */ /* 0x000fe20000000012 */
        /* <DEDUP_REMOVED lines=15> */
[----:B------:R-:W-:Y:S02]  /*1450*/  PRMT R16, R14, 0x7610, R16 ;  /* 0x000076100e107816 */ /* 0x000fe40000000010 */
[--C-:B------:R-:W-:Y:S02]  /*1460*/  VIMNMX3.S16x2.RELU R10, R10, R12, R14.reuse, !PT ;  /* 0x0000000c0a0a720f */ /* 0x100fe4000780130e */
[----:B------:R-:W-:Y:S01]  /*1470*/  PRMT R14, R26, 0x7610, R14 ;  /* 0x000076101a0e7816 */ /* 0x000fe2000000000e */
[----:B------:R0:W-:Y:S04]  /*1480*/  STS.U16 [R19+0x8], R16 ;  /* 0x0000081013007388 */ /* 0x0001e80000000400 */
[----:B------:R0:W-:Y:S01]  /*1490*/  STS.U16 [R24+0x8], R10 ;  /* 0x0000080a18007388 */ /* 0x0001e20000000400 */
[----:B------:R-:W-:Y:S05]  /*14a0*/  @P0 BRA `(.L_x_301) ;  /* 0xfffffffc00100947 */ /* 0x000fea000383ffff */
[----:B------:R-:W-:Y:S05]  /*14b0*/  BSYNC.RECONVERGENT B2 ;  /* 0x0000000000027941 */ /* 0x000fea0003800200 */
.L_x_300:
[----:B------:R-:W-:-:S07]  /*14c0*/  PRMT R14, R10, 0x7610, R14 ;  /* 0x000076100a0e7816 */ /* 0x000fce000000000e */
.L_x_299:
[----:B------:R-:W-:Y:S05]  /*14d0*/  BSYNC.RECONVERGENT B1 ;  /* 0x0000000000017941 */ /* 0x000fea0003800200 */
.L_x_298:
[----:B------:R-:W-:-:S05]  /*14e0*/  IMAD.IADD R21, R3, 0x1, -R0 ;  /* 0x0000000103157824 */ /* 0x000fca00078e0a00 */
[----:B------:R-:W-:-:S04]  /*14f0*/  LOP3.LUT R21, R21, 0x3, RZ, 0xc0, !PT ;  /* 0x0000000315157812 */ /* 0x000fc800078ec0ff */
[----:B------:R-:W-:-:S13]  /*1500*/  ISETP.NE.AND P0, PT, R21, RZ, PT ;  /* 0x000000ff1500720c */ /* 0x000fda0003f05270 */
[----:B------:R-:W-:Y:S05]  /*1510*/  @!P0 BRA `(.L_x_297) ;  /* 0x0000000000e08947 */ /* 0x000fea0003800000 */
[----:B------:R-:W1:Y:S01]  /*1520*/  S2UR UR9, SR_CgaCtaId ;  /* 0x00000000000979c3 */ /* 0x000e620000008800 */
[----:B------:R-:W-:Y:S01]  /*1530*/  UMOV UR8, 0x400 ;  /* 0x0000040000087882 */ /* 0x000fe20000000000 */
[C---:B0-----:R-:W-:Y:S02]  /*1540*/  LEA R10, R13.reuse, UR7, 0x1 ;  /* 0x000000070d0a7c11 */ /* 0x041fe4000f8e08ff */
[----:B------:R-:W-:Y:S02]  /*1550*/  LEA R22, R13, UR7, 0x1 ;  /* 0x000000070d167c11 */ /* 0x000fe4000f8e08ff */
[----:B------:R-:W-:Y:S02]  /*1560*/  ISETP.NE.AND P0, PT, R21, 0x1, PT ;  /* 0x000000011500780c */ /* 0x000fe40003f05270 */
[----:B------:R-:W0:Y:S01]  /*1570*/  LDS.U16 R10, [R10+0x2] ;  /* 0x000002000a0a7984 */ /* 0x000e220000000400 */
[----:B------:R-:W2:Y:S08]  /*1580*/  LDC.U16 R14, c[0x0][0x3a0] ;  /* 0x0000e800ff0e7b82 */ /* 0x000eb00000000400 */
[----:B------:R-:W3:Y:S01]  /*1590*/  LDC.U16 R17, c[0x0][0x3a2] ;  /* 0x0000e880ff117b82 */ /* 0x000ee20000000400 */
[----:B-1----:R-:W-:-:S02]  /*15a0*/  ULEA UR10, UR9, UR8, 0x18 ;  /* 0x00000008090a7291 */ /* 0x002fc4000f8ec0ff */
[----:B------:R-:W-:-:S04]  /*15b0*/  UIADD3 UR8, UPT, UPT, UR8, 0x4700, URZ ;  /* 0x0000470008087890 */ /* 0x000fc8000fffe0ff */
[----:B------:R-:W-:Y:S01]  /*15c0*/  LEA R15, R13, UR10, 0x1 ;  /* 0x0000000a0d0f7c11 */ /* 0x000fe2000f8e08ff */
[----:B------:R-:W-:Y:S01]  /*15d0*/  ULEA UR8, UR9, UR8, 0x18 ;  /* 0x0000000809087291 */ /* 0x000fe2000f8ec0ff */
[----:B--2---:R-:W-:-:S03]  /*15e0*/  IMAD.MOV R14, RZ, RZ, -R14 ;  /* 0x000000ffff0e7224 */ /* 0x004fc600078e0a0e */
[----:B------:R-:W1:Y:S02]  /*15f0*/  LDS.U16 R16, [R15+0x2] ;  /* 0x000002000f107984 */ /* 0x000e640000000400 */
[----:B------:R-:W-:Y:S02]  /*1600*/  LEA R13, R13, UR8, 0x1 ;  /* 0x000000080d0d7c11 */ /* 0x000fe4000f8e08ff */
[----:B------:R-:W-:Y:S01]  /*1610*/  PRMT R19, R14, 0x7710, RZ ;  /* 0x000077100e137816 */ /* 0x000fe200000000ff */
[----:B---3--:R-:W-:-:S04]  /*1620*/  IMAD.MOV R17, RZ, RZ, -R17 ;  /* 0x000000ffff117224 */ /* 0x008fc800078e0a11 */
[----:B------:R-:W-:Y:S01]  /*1630*/  IMAD.IADD R12, R19, 0x1, R12 ;  /* 0x00000001130c7824 */ /* 0x000fe200078e020c */
[----:B------:R-:W-:Y:S01]  /*1640*/  PRMT R17, R17, 0x7710, RZ ;  /* 0x0000771011117816 */ /* 0x000fe200000000ff */
[----:B0-----:R-:W-:-:S04]  /*1650*/  IMAD.IADD R14, R10, 0x1, R19 ;  /* 0x000000010a0e7824 */ /* 0x001fc800078e0213 */
[----:B-1----:R-:W-:-:S05]  /*1660*/  IMAD.IADD R16, R16, 0x1, R17 ;  /* 0x0000000110107824 */ /* 0x002fca00078e0211 */
[----:B------:R-:W-:-:S05]  /*1670*/  VIMNMX.S16x2 R18, PT, PT, R14, R16, !PT ;  /* 0x000000100e127248 */ /* 0x000fca0007fe0300 */
[----:B------:R-:W-:Y:S04]  /*1680*/  STS.U16 [R15+0x2], R18 ;  /* 0x000002120f007388 */ /* 0x000fe80000000400 */
[----:B------:R-:W0:Y:S02]  /*1690*/  LDS.U16 R14, [R22] ;  /* 0x00000000160e7984 */ /* 0x000e240000000400 */
[----:B0-----:R-:W-:-:S05]  /*16a0*/  IMAD.IADD R16, R14, 0x1, R17 ;  /* 0x000000010e107824 */ /* 0x001fca00078e0211 */
[----:B------:R-:W-:-:S04]  /*16b0*/  VIMNMX.S16x2 R16, PT, PT, R12, R16, !PT ;  /* 0x000000100c107248 */ /* 0x000fc80007fe0300 */
        /* <DEDUP_REMOVED lines=9> */
[----:B0-----:R-:W-:Y:S02]  /*1750*/  IMAD.IADD R18, R18, 0x1, R17 ;  /* 0x0000000112127824 */ /* 0x001fe400078e0211 */
[----:B-1----:R-:W-:-:S05]  /*1760*/  IMAD.IADD R20, R12, 0x1, R19 ;  /* 0x000000010c147824 */ /* 0x002fca00078e0213 */
[----:B------:R-:W-:-:S04]  /*1770*/  VIMNMX.S16x2 R18, PT, PT, R20, R18, !PT ;  /* 0x0000001214127248 */ /* 0x000fc80007fe0300 */
[----:B------:R-:W-:Y:S01]  /*1780*/  VIMNMX3.S16x2.RELU R10, R10, R16, R18, !PT ;  /* 0x000000100a0a720f */ /* 0x000fe20007801312 */
[----:B------:R2:W-:Y:S03]  /*1790*/  STS.U16 [R15+0x4], R18 ;  /* 0x000004120f007388 */ /* 0x0005e60000000400 */
[----:B------:R-:W-:-:S05]  /*17a0*/  PRMT R14, R10, 0x7610, R14 ;  /* 0x000076100a0e7816 */ /* 0x000fca000000000e */
[----:B------:R2:W-:Y:S01]  /*17b0*/  STS.U16 [R13+0x4], R14 ;  /* 0x0000040e0d007388 */ /* 0x0005e20000000400 */
[----:B------:R-:W-:Y:S05]  /*17c0*/  @!P0 BRA `(.L_x_297) ;  /* 0x0000000000348947 */ /* 0x000fea0003800000 */
[----:B--2---:R-:W0:Y:S01]  /*17d0*/  LDS.U16 R14, [R22+0x6] ;  /* 0x00000600160e7984 */ /* 0x004e220000000400 */
[----:B------:R-:W-:Y:S02]  /*17e0*/  IMAD.IADD R10, R16, 0x1, R19 ;  /* 0x00000001100a7824 */ /* 0x000fe400078e0213 */
[----:B------:R-:W-:Y:S01]  /*17f0*/  IMAD.IADD R16, R12, 0x1, R17 ;  /* 0x000000010c107824 */ /* 0x000fe200078e0211 */
[----:B------:R-:W1:Y:S04]  /*1800*/  LDS.U16 R18, [R15+0x6] ;  /* 0x000006000f127984 */ /* 0x000e680000000400 */
[----:B------:R-:W-:Y:S01]  /*1810*/  VIMNMX3.S16x2 R10, R10, R16, R12, !PT ;  /* 0x000000100a0a720f */ /* 0x000fe2000780030c */
[----:B0-----:R-:W-:Y:S02]  /*1820*/  IMAD.IADD R14, R14, 0x1, R19 ;  /* 0x000000010e0e7824 */ /* 0x001fe400078e0213 */
[----:B-1----:R-:W-:-:S05]  /*1830*/  IMAD.IADD R18, R18, 0x1, R17 ;  /* 0x0000000112127824 */ /* 0x002fca00078e0211 */
[----:B------:R-:W-:-:S04]  /*1840*/  VIMNMX.S16x2 R14, PT, PT, R14, R18, !PT ;  /* 0x000000120e0e7248 */ /* 0x000fc80007fe0300 */
[----:B------:R-:W-:Y:S02]  /*1850*/  VIMNMX.S16x2.RELU R10, PT, PT, R10, R14, !PT ;  /* 0x0000000e0a0a7248 */ /* 0x000fe40007fe1300 */
[----:B------:R-:W-:Y:S02]  /*1860*/  PRMT R12, R14, 0x7610, R12 ;  /* 0x000076100e0c7816 */ /* 0x000fe4000000000c */
[----:B------:R-:W-:-:S03]  /*1870*/  PRMT R14, R10, 0x7610, R14 ;  /* 0x000076100a0e7816 */ /* 0x000fc6000000000e */
[----:B------:R3:W-:Y:S04]  /*1880*/  STS.U16 [R15+0x6], R12 ;  /* 0x0000060c0f007388 */ /* 0x0007e80000000400 */
[----:B------:R3:W-:Y:S02]  /*1890*/  STS.U16 [R13+0x6], R14 ;  /* 0x0000060e0d007388 */ /* 0x0007e40000000400 */
.L_x_297:
[----:B------:R-:W-:Y:S05]  /*18a0*/  BSYNC.RECONVERGENT B0 ;  /* 0x0000000000007941 */ /* 0x000fea0003800200 */
.L_x_296:
[----:B------:R-:W-:Y:S01]  /*18b0*/  BAR.SYNC.DEFER_BLOCKING 0x0 ;  /* 0x0000000000007b1d */ /* 0x000fe20000010000 */
[----:B------:R-:W-:-:S05]  /*18c0*/  ISETP.GT.U32.AND P0, PT, R9, 0x200, PT ;  /* 0x000002000900780c */ /* 0x000fca0003f04070 */
[----:B------:R-:W-:Y:S08]  /*18d0*/  BSSY.RECONVERGENT B0, `(.L_x_302) ;  /* 0x0000018000007945 */ /* 0x000ff00003800200 */
[----:B------:R-:W-:Y:S05]  /*18e0*/  @P0 BRA `(.L_x_303) ;  /* 0x0000000000580947 */ /* 0x000fea0003800000 */
[----:B-123--:R-:W1:Y:S01]  /*18f0*/  S2R R13, SR_CgaCtaId ;  /* 0x00000000000d7919 */ /* 0x00ee620000008800 */
[----:B------:R-:W2:Y:S01]  /*1900*/  LDC.U16 R12, c[0x0][0x3a2] ;  /* 0x0000e880ff0c7b82 */ /* 0x000ea20000000400 */
[----:B0-----:R-:W-:Y:S01]  /*1910*/  MOV R10, 0x400 ;  /* 0x00000400000a7802 */ /* 0x001fe20000000f00 */
[----:B------:R-:W-:-:S04]  /*1920*/  IMAD.IADD R16, R11, 0x1, R14 ;  /* 0x000000010b107824 */ /* 0x000fc800078e020e */
[----:B------:R-:W-:Y:S02]  /*1930*/  VIADD R10, R10, 0x4700 ;  /* 0x000047000a0a7836 */ /* 0x000fe40000000000 */
[--C-:B--2---:R-:W-:Y:S01]  /*1940*/  IMAD.MOV R19, RZ, RZ, -R12.reuse ;  /* 0x000000ffff137224 */ /* 0x104fe200078e0a0c */
[----:B------:R-:W-:-:S04]  /*1950*/  PRMT R12, R14, 0x7610, R12 ;  /* 0x000076100e0c7816 */ /* 0x000fc8000000000c */
[----:B------:R-:W-:Y:S02]  /*1960*/  PRMT R19, R19, 0x7710, RZ ;  /* 0x0000771013137816 */ /* 0x000fe400000000ff */
[----:B-1----:R-:W-:Y:S01]  /*1970*/  LEA R17, R13, R10, 0x18 ;  /* 0x0000000a0d117211 */ /* 0x002fe200078ec0ff */
[----:B------:R-:W-:-:S07]  /*1980*/  IMAD.MOV.U32 R10, RZ, RZ, R9 ;  /* 0x000000ffff0a7224 */ /* 0x000fce00078e0009 */
.L_x_304:
[----:B------:R-:W-:Y:S01]  /*1990*/  IMAD R13, R10, 0x2, R17 ;  /* 0x000000020a0d7824 */ /* 0x000fe200078e0211 */
[----:B------:R-:W-:-:S05]  /*19a0*/  PRMT R15, R12, 0x9910, RZ ;  /* 0x000099100c0f7816 */ /* 0x000fca00000000ff */
[----:B------:R-:W0:Y:S02]  /*19b0*/  LDS.U16 R13, [R13+0x2] ;  /* 0x000002000d0d7984 */ /* 0x000e240000000400 */
[----:B0-----:R-:W-:-:S04]  /*19c0*/  PRMT R14, R13, 0x9910, RZ ;  /* 0x000099100d0e7816 */ /* 0x001fc800000000ff */
[----:B------:R-:W-:Y:S02]  /*19d0*/  ISETP.GT.AND P0, PT, R15, R14, PT ;  /* 0x0000000e0f00720c */ /* 0x000fe40003f04270 */
[----:B------:R-:W-:-:S11]  /*19e0*/  PRMT R14, R12, 0x7610, R14 ;  /* 0x000076100c0e7816 */ /* 0x000fd6000000000e */
[----:B------:R-:W-:Y:S05]  /*19f0*/  @!P0 BRA `(.L_x_303) ;  /* 0x0000000000148947 */ /* 0x000fea0003800000 */
[----:B------:R-:W-:Y:S02]  /*1a00*/  VIADD R10, R10, 0x1 ;  /* 0x000000010a0a7836 */ /* 0x000fe40000000000 */
[----:B------:R-:W-:-:S03]  /*1a10*/  IMAD.IADD R12, R19, 0x1, R12 ;  /* 0x00000001130c7824 */ /* 0x000fc600078e020c */
[----:B------:R-:W-:-:S13]  /*1a20*/  ISETP.NE.AND P0, PT, R10, 0x201, PT ;  /* 0x000002010a00780c */ /* 0x000fda0003f05270 */
[----:B------:R-:W-:Y:S05]  /*1a30*/  @P0 BRA `(.L_x_304) ;  /* 0xfffffffc00d40947 */ /* 0x000fea000383ffff */
[----:B------:R-:W-:-:S07]  /*1a40*/  PRMT R14, R16, 0x7610, R14 ;  /* 0x00007610100e7816 */ /* 0x000fce000000000e */
.L_x_303:
[----:B------:R-:W-:Y:S05]  /*1a50*/  BSYNC.RECONVERGENT B0 ;  /* 0x0000000000007941 */ /* 0x000fea0003800200 */
.L_x_302:
[----:B------:R-:W-:Y:S01]  /*1a60*/  BAR.SYNC.DEFER_BLOCKING 0x0 ;  /* 0x0000000000007b1d */ /* 0x000fe20000010000 */
[----:B------:R-:W-:-:S05]  /*1a70*/  ISETP.GT.AND P0, PT, R3, R0, PT ;  /* 0x000000000300720c */ /* 0x000fca0003f04270 */
[----:B------:R-:W-:Y:S08]  /*1a80*/  BSSY.RECONVERGENT B0, `(.L_x_305) ;  /* 0x00000a5000007945 */ /* 0x000ff00003800200 */
[----:B------:R-:W-:Y:S05]  /*1a90*/  @!P0 BRA `(.L_x_306) ;  /* 0x00000008008c8947 */ /* 0x000fea0003800000 */
[----:B---3--:R-:W3:Y:S01]  /*1aa0*/  S2R R12, SR_CgaCtaId ;  /* 0x00000000000c7919 */ /* 0x008ee20000008800 */
[----:B--2---:R-:W2:Y:S01]  /*1ab0*/  LDC.U16 R15, c[0x0][0x3a0] ;  /* 0x0000e800ff0f7b82 */ /* 0x004ea20000000400 */
[----:B0-----:R-:W-:Y:S01]  /*1ac0*/  MOV R10, 0x400 ;  /* 0x00000400000a7802 */ /* 0x001fe20000000f00 */
[----:B------:R-:W-:Y:S04]  /*1ad0*/  BSSY.RECONVERGENT B1, `(.L_x_307) ;  /* 0x0000011000017945 */ /* 0x000fe80003800200 */
[----:B-1----:R-:W-:Y:S02]  /*1ae0*/  VIADD R13, R10, 0x4700 ;  /* 0x000047000a0d7836 */ /* 0x002fe40000000000 */
[----:B------:R-:W-:Y:S02]  /*1af0*/  IMAD.MOV.U32 R10, RZ, RZ, R0 ;  /* 0x000000ffff0a7224 */ /* 0x000fe400078e0000 */
[----:B--2---:R-:W-:-:S05]  /*1b00*/  IMAD.MOV R15, RZ, RZ, -R15 ;  /* 0x000000ffff0f7224 */ /* 0x004fca00078e0a0f */
[----:B------:R-:W-:Y:S02]  /*1b10*/  PRMT R18, R15, 0x7710, RZ ;  /* 0x000077100f127816 */ /* 0x000fe400000000ff */
[----:B---3--:R-:W-:-:S07]  /*1b20*/  LEA R13, R12, R13, 0x18 ;  /* 0x0000000d0c0d7211 */ /* 0x008fce00078ec0ff */
.L_x_309:
[----:B------:R-:W-:Y:S01]  /*1b30*/  IMAD R16, R10, 0x2, R13 ;  /* 0x000000020a107824 */ /* 0x000fe200078e020d */
[----:B------:R-:W-:-:S04]  /*1b40*/  PRMT R15, R5, 0x9910, RZ ;  /* 0x00009910050f7816 */ /* 0x000fc800000000ff */
[----:B------:R-:W0:Y:S01]  /*1b50*/  LDS.S16 R12, [R16+0x2] ;  /* 0x00000200100c7984 */ /* 0x000e220000000600 */
[----:B------:R-:W-:-:S05]  /*1b60*/  VIADD R15, R15, -UR6 ;  /* 0x800000060f0f7c36 */ /* 0x000fca0008000000 */
[----:B0-----:R-:W-:-:S13]  /*1b70*/  ISETP.GE.AND P0, PT, R15, R12, PT ;  /* 0x0000000c0f00720c */ /* 0x001fda0003f06270 */
[----:B------:R-:W-:Y:S05]  /*1b80*/  @!P0 BRA `(.L_x_308) ;  /* 0x0000000000148947 */ /* 0x000fea0003800000 */
[----:B------:R-:W-:Y:S02]  /*1b90*/  IMAD.IADD R5, R18, 0x1, R5 ;  /* 0x0000000112057824 */ /* 0x000fe400078e0205 */
[----:B------:R-:W-:-:S03]  /*1ba0*/  VIADD R10, R10, 0x1 ;  /* 0x000000010a0a7836 */ /* 0x000fc60000000000 */
[----:B------:R0:W-:Y:S02]  /*1bb0*/  STS.U16 [R16+0x2], R5 ;  /* 0x0000020510007388 */ /* 0x0001e40000000400 */
[----:B------:R-:W-:-:S13]  /*1bc0*/  ISETP.NE.AND P0, PT, R10, R3, PT ;  /* 0x000000030a00720c */ /* 0x000fda0003f05270 */
[----:B0-----:R-:W-:Y:S05]  /*1bd0*/  @P0 BRA `(.L_x_309) ;  /* 0xfffffffc00d40947 */ /* 0x001fea000383ffff */
.L_x_308:
[----:B------:R-:W-:Y:S05]  /*1be0*/  BSYNC.RECONVERGENT B1 ;  /* 0x0000000000017941 */ /* 0x000fea0003800200 */
.L_x_307:
        /* <DEDUP_REMOVED lines=13> */
[----:B------:R-:W2:Y:S01]  /*1cc0*/  LDS.U16 R14, [R14] ;  /* 0x000000000e0e7984 */ /* 0x000ea20000000400 */
[----:B------:R-:W-:-:S03]  /*1cd0*/  IMAD.MOV.U32 R20, RZ, RZ, R0 ;  /* 0x000000ffff147224 */ /* 0x000fc600078e0000 */
[----:B------:R-:W3:Y:S01]  /*1ce0*/  LDC.U16 R15, c[0x0][0x3a2] ;  /* 0x0000e880ff0f7b82 */ /* 0x000ee20000000400 */
[----:B-1----:R-:W-:-:S05]  /*1cf0*/  IMAD.MOV R10, RZ, RZ, -R10 ;  /* 0x000000ffff0a7224 */ /* 0x002fca00078e0a0a */
[----:B------:R-:W-:Y:S02]  /*1d00*/  PRMT R19, R10, 0x7710, RZ ;  /* 0x000077100a137816 */ /* 0x000fe400000000ff */
[----:B0-----:R-:W-:Y:S01]  /*1d10*/  LEA R17, R12, R17, 0x18 ;  /* 0x000000110c117211 */ /* 0x001fe200078ec0ff */
[----:B---3--:R-:W-:Y:S01]  /*1d20*/  IMAD.MOV R15, RZ, RZ, -R15 ;  /* 0x000000ffff0f7224 */ /* 0x008fe200078e0a0f */
[----:B------:R-:W-:-:S04]  /*1d30*/  PRMT R12, RZ, 0x7610, R12 ;  /* 0x00007610ff0c7816 */ /* 0x000fc8000000000c */
[----:B--2---:R-:W-:-:S07]  /*1d40*/  PRMT R15, R15, 0x7710, RZ ;  /* 0x000077100f0f7816 */ /* 0x004fce00000000ff */
.L_x_313:
[C---:B0-----:R-:W-:Y:S01]  /*1d50*/  IMAD R21, R20.reuse, 0x2, R17 ;  /* 0x0000000214157824 */ /* 0x041fe200078e0211 */
[C---:B------:R-:W-:Y:S01]  /*1d60*/  LEA R22, R20.reuse, UR7, 0x1 ;  /* 0x0000000714167c11 */ /* 0x040fe2000f8e08ff */
        /* <DEDUP_REMOVED lines=59> */
.L_x_312:
[----:B------:R-:W-:-:S07]  /*2120*/  PRMT R14, R10, 0x7610, R14 ;  /* 0x000076100a0e7816 */ /* 0x000fce000000000e */
.L_x_311:
[----:B------:R-:W-:Y:S05]  /*2130*/  BSYNC.RECONVERGENT B1 ;  /* 0x0000000000017941 */ /* 0x000fea0003800200 */
.L_x_310:
[----:B0-----:R-:W-:-:S05]  /*2140*/  IMAD.IADD R21, R3, 0x1, -R0 ;  /* 0x0000000103157824 */ /* 0x001fca00078e0a00 */
[----:B------:R-:W-:-:S04]  /*2150*/  LOP3.LUT R21, R21, 0x3, RZ, 0xc0, !PT ;  /* 0x0000000315157812 */ /* 0x000fc800078ec0ff */
[----:B------:R-:W-:-:S13]  /*2160*/  ISETP.NE.AND P0, PT, R21, RZ, PT ;  /* 0x000000ff1500720c */ /* 0x000fda0003f05270 */
[----:B------:R-:W-:Y:S05]  /*2170*/  @!P0 BRA `(.L_x_306) ;  /* 0x0000000000d48947 */ /* 0x000fea0003800000 */
[----:B------:R-:W0:Y:S01]  /*2180*/  S2UR UR9, SR_CgaCtaId ;  /* 0x00000000000979c3 */ /* 0x000e220000008800 */
[----:B------:R-:W-:Y:S01]  /*2190*/  UMOV UR8, 0x400 ;  /* 0x0000040000087882 */ /* 0x000fe20000000000 */
[C---:B------:R-:W-:Y:S01]  /*21a0*/  LEA R22, R20.reuse, UR7, 0x1 ;  /* 0x0000000714167c11 */ /* 0x040fe2000f8e08ff */
[----:B------:R-:W-:Y:S01]  /*21b0*/  IMAD R13, R20, 0x2, R13 ;  /* 0x00000002140d7824 */ /* 0x000fe200078e020d */
[----:B------:R-:W-:-:S03]  /*21c0*/  ISETP.NE.AND P0, PT, R21, 0x1, PT ;  /* 0x000000011500780c */ /* 0x000fc60003f05270 */
[----:B------:R-:W1:Y:S01]  /*21d0*/  LDS.U16 R10, [R22+0x2] ;  /* 0x00000200160a7984 */ /* 0x000e620000000400 */
[----:B------:R-:W2:Y:S08]  /*21e0*/  LDC.U16 R14, c[0x0][0x3a0] ;  /* 0x0000e800ff0e7b82 */ /* 0x000eb00000000400 */
[----:B------:R-:W3:Y:S01]  /*21f0*/  LDC.U16 R17, c[0x0][0x3a2] ;  /* 0x0000e880ff117b82 */ /* 0x000ee20000000400 */
[----:B0-----:R-:W-:-:S06]  /*2200*/  ULEA UR8, UR9, UR8, 0x18 ;  /* 0x0000000809087291 */ /* 0x001fcc000f8ec0ff */
[----:B------:R-:W-:Y:S01]  /*2210*/  LEA R15, R20, UR8, 0x1 ;  /* 0x00000008140f7c11 */ /* 0x000fe2000f8e08ff */
[----:B--2---:R-:W-:-:S04]  /*2220*/  IMAD.MOV R14, RZ, RZ, -R14 ;  /* 0x000000ffff0e7224 */ /* 0x004fc800078e0a0e */
[----:B------:R-:W0:Y:S01]  /*2230*/  LDS.U16 R16, [R15+0x2] ;  /* 0x000002000f107984 */ /* 0x000e220000000400 */
[----:B------:R-:W-:Y:S01]  /*2240*/  PRMT R19, R14, 0x7710, RZ ;  /* 0x000077100e137816 */ /* 0x000fe200000000ff */
[----:B---3--:R-:W-:-:S04]  /*2250*/  IMAD.MOV R17, RZ, RZ, -R17 ;  /* 0x000000ffff117224 */ /* 0x008fc800078e0a11 */
[----:B------:R-:W-:Y:S01]  /*2260*/  IMAD.IADD R12, R19, 0x1, R12 ;  /* 0x00000001130c7824 */ /* 0x000fe200078e020c */
[----:B------:R-:W-:Y:S01]  /*2270*/  PRMT R17, R17, 0x7710, RZ ;  /* 0x0000771011117816 */ /* 0x000fe200000000ff */
[----:B-1----:R-:W-:-:S04]  /*2280*/  IMAD.IADD R14, R10, 0x1, R19 ;  /* 0x000000010a0e7824 */ /* 0x002fc800078e0213 */
[----:B0-----:R-:W-:-:S05]  /*2290*/  IMAD.IADD R16, R16, 0x1, R17 ;  /* 0x0000000110107824 */ /* 0x001fca00078e0211 */
        /* <DEDUP_REMOVED lines=9> */
[----:B----4-:R-:W-:Y:S01]  /*2330*/  IMAD.IADD R14, R16, 0x1, R19 ;  /* 0x00000001100e7824 */ /* 0x010fe200078e0213 */
        /* <DEDUP_REMOVED lines=12> */
[----:B-----5:R-:W0:Y:S01]  /*2400*/  LDS.U16 R14, [R22+0x6] ;  /* 0x00000600160e7984 */ /* 0x020e220000000400 */
        /* <DEDUP_REMOVED lines=12> */
.L_x_306:
[----:B------:R-:W-:Y:S05]  /*24d0*/  BSYNC.RECONVERGENT B0 ;  /* 0x0000000000007941 */ /* 0x000fea0003800200 */
.L_x_305:
[----:B------:R-:W-:Y:S01]  /*24e0*/  BAR.SYNC.DEFER_BLOCKING 0x0 ;  /* 0x0000000000007b1d */ /* 0x000fe20000010000 */
[----:B------:R-:W-:-:S05]  /*24f0*/  ISETP.GT.U32.AND P0, PT, R9, 0x200, PT ;  /* 0x000002000900780c */ /* 0x000fca0003f04070 */
[----:B------:R-:W-:Y:S08]  /*2500*/  BSSY.RECONVERGENT B0, `(.L_x_314) ;  /* 0x0000018000007945 */ /* 0x000ff00003800200 */
[----:B------:R-:W-:Y:S05]  /*2510*/  @P0 BRA `(.L_x_315) ;  /* 0x0000000000580947 */ /* 0x000fea0003800000 */
[----:B012345:R-:W0:Y:S01]  /*2520*/  S2R R13, SR_CgaCtaId ;  /* 0x00000000000d7919 */ /* 0x03fe220000008800 */
[----:B------:R-:W1:Y:S01]  /*2530*/  LDC.U16 R12, c[0x0][0x3a2] ;  /* 0x0000e880ff0c7b82 */ /* 0x000e620000000400 */
[----:B------:R-:W-:Y:S01]  /*2540*/  MOV R10, 0x400 ;  /* 0x00000400000a7802 */ /* 0x000fe20000000f00 */
[----:B------:R-:W-:-:S04]  /*2550*/  IMAD.IADD R16, R11, 0x1, R14 ;  /* 0x000000010b107824 */ /* 0x000fc800078e020e */
[----:B------:R-:W-:Y:S02]  /*2560*/  VIADD R10, R10, 0x4700 ;  /* 0x000047000a0a7836 */ /* 0x000fe40000000000 */
[--C-:B-1----:R-:W-:Y:S01]  /*2570*/  IMAD.MOV R19, RZ, RZ, -R12.reuse ;  /* 0x000000ffff137224 */ /* 0x102fe200078e0a0c */
[----:B------:R-:W-:-:S04]  /*2580*/  PRMT R12, R14, 0x7610, R12 ;  /* 0x000076100e0c7816 */ /* 0x000fc8000000000c */
[----:B------:R-:W-:Y:S02]  /*2590*/  PRMT R19, R19, 0x7710, RZ ;  /* 0x0000771013137816 */ /* 0x000fe400000000ff */
[----:B0-----:R-:W-:Y:S01]  /*25a0*/  LEA R17, R13, R10, 0x18 ;  /* 0x0000000a0d117211 */ /* 0x001fe200078ec0ff */
[----:B------:R-:W-:-:S07]  /*25b0*/  IMAD.MOV.U32 R10, RZ, RZ, R9 ;  /* 0x000000ffff0a7224 */ /* 0x000fce00078e0009 */
.L_x_316:
        /* <DEDUP_REMOVED lines=12> */
.L_x_315:
[----:B------:R-:W-:Y:S05]  /*2680*/  BSYNC.RECONVERGENT B0 ;  /* 0x0000000000007941 */ /* 0x000fea0003800200 */
.L_x_314:
[----:B------:R-:W-:Y:S01]  /*2690*/  BAR.SYNC.DEFER_BLOCKING 0x0 ;  /* 0x0000000000007b1d */ /* 0x000fe20000010000 */
[----:B------:R-:W-:-:S05]  /*26a0*/  ISETP.GT.AND P0, PT, R3, R0, PT ;  /* 0x000000000300720c */ /* 0x000fca0003f04270 */
[----:B------:R-:W-:Y:S08]  /*26b0*/  BSSY.RECONVERGENT B0, `(.L_x_317) ;  /* 0x00000a5000007945 */ /* 0x000ff00003800200 */
[----:B------:R-:W-:Y:S05]  /*26c0*/  @!P0 BRA `(.L_x_318) ;  /* 0x00000008008c8947 */ /* 0x000fea0003800000 */
[----:B0--3--:R-:W0:Y:S01]  /*26d0*/  S2R R12, SR_CgaCtaId ;  /* 0x00000000000c7919 */ /* 0x009e220000008800 */
[----:B--2--5:R-:W2:Y:S01]  /*26e0*/  LDC.U16 R15, c[0x0][0x3a0] ;  /* 0x0000e800ff0f7b82 */ /* 0x024ea20000000400 */
[----:B------:R-:W-:Y:S01]  /*26f0*/  MOV R10, 0x400 ;  /* 0x00000400000a7802 */ /* 0x000fe20000000f00 */
[----:B------:R-:W-:Y:S04]  /*2700*/  BSSY.RECONVERGENT B1, `(.L_x_319) ;  /* 0x0000011000017945 */ /* 0x000fe80003800200 */
[----:B-1--4-:R-:W-:Y:S02]  /*2710*/  VIADD R13, R10, 0x4700 ;  /* 0x000047000a0d7836 */ /* 0x012fe40000000000 */
[----:B------:R-:W-:Y:S02]  /*2720*/  IMAD.MOV.U32 R10, RZ, RZ, R0 ;  /* 0x000000ffff0a7224 */ /* 0x000fe400078e0000 */
[----:B--2---:R-:W-:-:S05]  /*2730*/  IMAD.MOV R15, RZ, RZ, -R15 ;  /* 0x000000ffff0f7224 */ /* 0x004fca00078e0a0f */
[----:B------:R-:W-:Y:S02]  /*2740*/  PRMT R19, R15, 0x7710, RZ ;  /* 0x000077100f137816 */ /* 0x000fe400000000ff */
[----:B0-----:R-:W-:-:S07]  /*2750*/  LEA R13, R12, R13, 0x18 ;  /* 0x0000000d0c0d7211 */ /* 0x001fce00078ec0ff */
.L_x_321:
        /* <DEDUP_REMOVED lines=11> */
.L_x_320:
[----:B------:R-:W-:Y:S05]  /*2810*/  BSYNC.RECONVERGENT B1 ;  /* 0x0000000000017941 */ /* 0x000fea0003800200 */
.L_x_319:
        /* <DEDUP_REMOVED lines=22> */
.L_x_325:
        /* <DEDUP_REMOVED lines=61> */
.L_x_324:
[----:B------:R-:W-:-:S07]  /*2d50*/  PRMT R14, R10, 0x7610, R14 ;  /* 0x000076100a0e7816 */ /* 0x000fce000000000e */
.L_x_323:
[----:B------:R-:W-:Y:S05]  /*2d60*/  BSYNC.RECONVERGENT B1 ;  /* 0x0000000000017941 */ /* 0x000fea0003800200 */
.L_x_322:
        /* <DEDUP_REMOVED lines=30> */
[----:B------:R-:W1:Y:S01]  /*2f50*/  LDS.U16 R18, [R15+0x4] ;  /* 0x000004000f127984 */ /* 0x000e620000000400 */
[----:B0-----:R-:W-:Y:S01]  /*2f60*/  IMAD.IADD R14, R16, 0x1, R19 ;  /* 0x00000001100e7824 */ /* 0x001fe200078e0213 */
[----:B------:R-:W-:Y:S01]  /*2f70*/  ISETP.NE.AND P0, PT, R21, 0x2, PT ;  /* 0x000000021500780c */ /* 0x000fe20003f05270 */
[--C-:B------:R-:W-:Y:S01]  /*2f80*/  IMAD.IADD R16, R10, 0x1, R17.reuse ;  /* 0x000000010a107824 */ /* 0x100fe200078e0211 */
[----:B------:R-:W0:Y:S04]  /*2f90*/  LDS.U16 R12, [R22+0x4] ;  /* 0x00000400160c7984 */ /* 0x000e280000000400 */
[----:B------:R-:W-:Y:S01]  /*2fa0*/  VIMNMX.S16x2 R16, PT, PT, R14, R16, !PT ;  /* 0x000000100e107248 */ /* 0x000fe20007fe0300 */
[----:B-1----:R-:W-:Y:S02]  /*2fb0*/  IMAD.IADD R18, R18, 0x1, R17 ;  /* 0x0000000112127824 */ /* 0x002fe400078e0211 */
[----:B0-----:R-:W-:-:S05]  /*2fc0*/  IMAD.IADD R20, R12, 0x1, R19 ;  /* 0x000000010c147824 */ /* 0x001fca00078e0213 */
[----:B------:R-:W-:-:S04]  /*2fd0*/  VIMNMX.S16x2 R18, PT, PT, R20, R18, !PT ;  /* 0x0000001214127248 */ /* 0x000fc80007fe0300 */
[----:B------:R-:W-:Y:S01]  /*2fe0*/  VIMNMX3.S16x2.RELU R10, R10, R16, R18, !PT ;  /* 0x000000100a0a720f */ /* 0x000fe20007801312 */
[----:B------:R0:W-:Y:S03]  /*2ff0*/  STS.U16 [R15+0x4], R18 ;  /* 0x000004120f007388 */ /* 0x0001e60000000400 */
[----:B------:R-:W-:-:S05]  /*3000*/  PRMT R14, R10, 0x7610, R14 ;  /* 0x000076100a0e7816 */ /* 0x000fca000000000e */
[----:B------:R0:W-:Y:S01]  /*3010*/  STS.U16 [R13+0x4], R14 ;  /* 0x0000040e0d007388 */ /* 0x0001e20000000400 */
[----:B------:R-:W-:Y:S05]  /*3020*/  @!P0 BRA `(.L_x_318) ;  /* 0x0000000000348947 */ /* 0x000fea0003800000 */
[----:B0-----:R-:W0:Y:S01]  /*3030*/  LDS.U16 R14, [R22+0x6] ;  /* 0x00000600160e7984 */ /* 0x001e220000000400 */
        /* <DEDUP_REMOVED lines=12> */
.L_x_318:
[----:B------:R-:W-:Y:S05]  /*3100*/  BSYNC.RECONVERGENT B0 ;  /* 0x0000000000007941 */ /* 0x000fea0003800200 */
.L_x_317:
        /* <DEDUP_REMOVED lines=14> */
.L_x_328:
        /* <DEDUP_REMOVED lines=12> */
.L_x_327:
[----:B------:R-:W-:Y:S05]  /*32b0*/  BSYNC.RECONVERGENT B0 ;  /* 0x0000000000007941 */ /* 0x000fea0003800200 */
.L_x_326:
        /* <DEDUP_REMOVED lines=13> */
.L_x_333:
        /* <DEDUP_REMOVED lines=11> */
.L_x_332:
[----:B------:R-:W-:Y:S05]  /*3440*/  BSYNC.RECONVERGENT B1 ;  /* 0x0000000000017941 */ /* 0x000fea0003800200 */
.L_x_331:
        /* <DEDUP_REMOVED lines=22> */
.L_x_337:
        /* <DEDUP_REMOVED lines=61> */
.L_x_336:
[----:B------:R-:W-:-:S07]  /*3980*/  PRMT R14, R10, 0x7610, R14 ;  /* 0x000076100a0e7816 */ /* 0x000fce000000000e */
.L_x_335:
[----:B------:R-:W-:Y:S05]  /*3990*/  BSYNC.RECONVERGENT B1 ;  /* 0x0000000000017941 */ /* 0x000fea0003800200 */
.L_x_334:
        /* <DEDUP_REMOVED lines=57> */
.L_x_330:
[----:B------:R-:W-:Y:S05]  /*3d30*/  BSYNC.RECONVERGENT B0 ;  /* 0x0000000000007941 */ /* 0x000fea0003800200 */
.L_x_329:
        /* <DEDUP_REMOVED lines=14> */
.L_x_340:
        /* <DEDUP_REMOVED lines=12> */
.L_x_339:
[----:B------:R-:W-:Y:S05]  /*3ee0*/  BSYNC.RECONVERGENT B0 ;  /* 0x0000000000007941 */ /* 0x000fea0003800200 */
.L_x_338:
[----:B------:R-:W-:Y:S01]  /*3ef0*/  BAR.SYNC.DEFER_BLOCKING 0x0 ;  /* 0x0000000000007b1d */ /* 0x000fe20000010000 */
[----:B------:R-:W-:-:S05]  /*3f00*/  ISETP.GT.AND P0, PT, R3, R0, PT ;  /* 0x000000000300720c */ /* 0x000fca0003f04270 */
[----:B------:R-:W-:Y:S08]  /*3f10*/  BSSY.RECONVERGENT B0, `(.L_x_341) ;  /* 0x0000015000007945 */ /* 0x000ff00003800200 */
[----:B------:R-:W-:Y:S05]  /*3f20*/  @!P0 BRA `(.L_x_342) ;  /* 0x00000000004c8947 */ /* 0x000fea0003800000 */
[----:B012345:R-:W0:Y:S01]  /*3f30*/  S2R R13, SR_CgaCtaId ;  /* 0x00000000000d7919 */ /* 0x03fe220000008800 */
[----:B------:R-:W1:Y:S01]  /*3f40*/  LDC.U16 R15, c[0x0][0x3a0] ;  /* 0x0000e800ff0f7b82 */ /* 0x000e620000000400 */
[----:B------:R-:W-:-:S05]  /*3f50*/  MOV R10, 0x400 ;  /* 0x00000400000a7802 */ /* 0x000fca0000000f00 */
[----:B------:R-:W-:Y:S02]  /*3f60*/  VIADD R12, R10, 0x4700 ;  /* 0x000047000a0c7836 */ /* 0x000fe40000000000 */
[----:B------:R-:W-:Y:S02]  /*3f70*/  IMAD.MOV.U32 R10, RZ, RZ, R0 ;  /* 0x000000ffff0a7224 */ /* 0x000fe400078e0000 */
[----:B-1----:R-:W-:-:S05]  /*3f80*/  IMAD.MOV R15, RZ, RZ, -R15 ;  /* 0x000000ffff0f7224 */ /* 0x002fca00078e0a0f */
[----:B------:R-:W-:Y:S02]  /*3f90*/  PRMT R19, R15, 0x7710, RZ ;  /* 0x000077100f137816 */ /* 0x000fe400000000ff */
[----:B0-----:R-:W-:-:S07]  /*3fa0*/  LEA R17, R13, R12, 0x18 ;  /* 0x0000000c0d117211 */ /* 0x001fce00078ec0ff */
.L_x_343:
        /* <DEDUP_REMOVED lines=11> */
.L_x_342:
[----:B------:R-:W-:Y:S05]  /*4060*/  BSYNC.RECONVERGENT B0 ;  /* 0x0000000000007941 */ /* 0x000fea0003800200 */
.L_x_341:
[----:B------:R-:W-:Y:S05]  /*4070*/  BRA.U UP0, `(.L_x_344) ;  /* 0xffffffcd00947547 */ /* 0x000fea000b83ffff */
.L_x_295:
[----:B------:R-:W-:-:S04]  /*4080*/  ISETP.NE.U32.AND P0, PT, R2, RZ, PT ;  /* 0x000000ff0200720c */ /* 0x000fc80003f05070 */
[----:B------:R-:W-:-:S13]  /*4090*/  ISETP.NE.AND.EX P0, PT, RZ, RZ, PT, P0 ;  /* 0x000000ffff00720c */ /* 0x000fda0003f05300 */
[----:B------:R-:W-:Y:S05]  /*40a0*/  @!P0 EXIT ;  /* 0x000000000000894d */ /* 0x000fea0003800000 */
[----:B------:R-:W0:Y:S01]  /*40b0*/  S2UR UR8, SR_CgaCtaId ;  /* 0x00000000000879c3 */ /* 0x000e220000008800 */
[----:B------:R-:W-:Y:S01]  /*40c0*/  IMAD.IADD R5, R3, 0x1, -R0 ;  /* 0x0000000103057824 */ /* 0x000fe200078e0a00 */
[----:B------:R-:W-:Y:S02]  /*40d0*/  UMOV UR4, 0x400 ;  /* 0x0000040000047882 */ /* 0x000fe40000000000 */
[----:B------:R-:W-:Y:S02]  /*40e0*/  UIADD3 UR5, UPT, UPT, UR4, 0x4700, URZ ;  /* 0x0000470004057890 */ /* 0x000fe4000fffe0ff */
[C---:B------:R-:W-:Y:S02]  /*40f0*/  LOP3.LUT R7, R5.reuse, 0xfffffffc, RZ, 0xc0, !PT ;  /* 0xfffffffc05077812 */ /* 0x040fe400078ec0ff */
[----:B------:R-:W-:-:S03]  /*4100*/  LOP3.LUT R5, R5, 0x3, RZ, 0xc0, !PT ;  /* 0x0000000305057812 */ /* 0x000fc600078ec0ff */
[----:B------:R-:W-:Y:S01]  /*4110*/  IMAD.MOV R7, RZ, RZ, -R7 ;  /* 0x000000ffff077224 */ /* 0x000fe200078e0a07 */
[----:B0-----:R-:W-:Y:S02]  /*4120*/  ULEA UR9, UR8, UR4, 0x18 ;  /* 0x0000000408097291 */ /* 0x001fe4000f8ec0ff */
[----:B------:R-:W-:Y:S01]  /*4130*/  ULEA UR8, UR8, UR5, 0x18 ;  /* 0x0000000508087291 */ /* 0x000fe2000f8ec0ff */
[----:B------:R-:W-:Y:S02]  /*4140*/  UMOV UR4, URZ ;  /* 0x000000ff00047c82 */ /* 0x000fe40008000000 */
[----:B------:R-:W-:-:S09]  /*4150*/  UMOV UR5, URZ ;  /* 0x000000ff00057c82 */ /* 0x000fd20008000000 */
.L_x_357:
[----:B------:R-:W-:Y:S01]  /*4160*/  ISETP.GT.AND P1, PT, R3, R0, PT ;  /* 0x000000000300720c */ /* 0x000fe20003f24270 */
[----:B------:R-:W-:Y:S01]  /*4170*/  UIADD3 UR4, UP0, UPT, UR4, 0x1, URZ ;  /* 0x0000000104047890 */ /* 0x000fe2000ff1e0ff */
[----:B------:R-:W-:Y:S03]  /*4180*/  BSSY.RECONVERGENT B0, `(.L_x_345) ;  /* 0x0000091000007945 */ /* 0x000fe60003800200 */
[----:B------:R-:W-:Y:S02]  /*4190*/  UIADD3.X UR5, UPT, UPT, URZ, UR5, URZ, UP0, !UPT ;  /* 0x00000005ff057290 */ /* 0x000fe400087fe4ff */
[----:B------:R-:W-:-:S04]  /*41a0*/  ISETP.NE.U32.AND P0, PT, R2, UR4, PT ;  /* 0x0000000402007c0c */ /* 0x000fc8000bf05070 */
[----:B------:R-:W-:Y:S02]  /*41b0*/  ISETP.NE.AND.EX P0, PT, RZ, UR5, PT, P0 ;  /* 0x00000005ff007c0c */ /* 0x000fe4000bf05300 */
[----:B0-----:R-:W-:Y:S11]  /*41c0*/  @!P1 BRA `(.L_x_346) ;  /* 0x0000000800309947 */ /* 0x001ff60003800000 */
[----:B------:R-:W-:Y:S01]  /*41d0*/  LOP3.LUT R4, RZ, R0, RZ, 0x33, !PT ;  /* 0x00000000ff047212 */ /* 0x000fe200078e33ff */
[----:B------:R-:W-:Y:S01]  /*41e0*/  BSSY.RECONVERGENT B1, `(.L_x_347) ;  /* 0x0000056000017945 */ /* 0x000fe20003800200 */
[----:B------:R-:W-:Y:S01]  /*41f0*/  IMAD.MOV.U32 R21, RZ, RZ, R0 ;  /* 0x000000ffff157224 */ /* 0x000fe200078e0000 */
[----:B------:R-:W-:Y:S02]  /*4200*/  PRMT R8, RZ, 0x7610, R8 ;  /* 0x00007610ff087816 */ /* 0x000fe40000000008 */
[----:B------:R-:W-:-:S05]  /*4210*/  IMAD.IADD R4, R4, 0x1, R3 ;  /* 0x0000000104047824 */ /* 0x000fca00078e0203 */
[----:B------:R-:W-:-:S13]  /*4220*/  ISETP.GE.U32.AND P1, PT, R4, 0x3, PT ;  /* 0x000000030400780c */ /* 0x000fda0003f26070 */
[----:B------:R-:W-:Y:S05]  /*4230*/  @!P1 BRA `(.L_x_348) ;  /* 0x0000000400409947 */ /* 0x000fea0003800000 */
[C---:B------:R-:W-:Y:S01]  /*4240*/  LEA R4, R0.reuse, UR7, 0x1 ;  /* 0x0000000700047c11 */ /* 0x040fe2000f8e08ff */
[----:B------:R-:W0:Y:S01]  /*4250*/  LDC.U16 R6, c[0x0][0x3a0] ;  /* 0x0000e800ff067b82 */ /* 0x000e220000000400 */
[C---:B--2--5:R-:W-:Y:S01]  /*4260*/  LEA R18, R0.reuse, 0x8, 0x1 ;  /* 0x0000000800127811 */ /* 0x064fe200078e08ff */
[----:B------:R-:W-:Y:S01]  /*4270*/  BSSY.RECONVERGENT B2, `(.L_x_349) ;  /* 0x000004b000027945 */ /* 0x000fe20003800200 */
[----:B------:R-:W-:Y:S01]  /*4280*/  LEA R19, R0, UR7, 0x1 ;  /* 0x0000000700137c11 */ /* 0x000fe2000f8e08ff */
[----:B------:R-:W-:Y:S01]  /*4290*/  IMAD.MOV.U32 R16, RZ, RZ, R7 ;  /* 0x000000ffff107224 */ /* 0x000fe200078e0007 */
[----:B------:R-:W2:Y:S01]  /*42a0*/  LDS.U16 R4, [R4] ;  /* 0x0000000004047984 */ /* 0x000ea20000000400 */
[----:B------:R-:W-:Y:S01]  /*42b0*/  VIADD R20, R18, UR9 ;  /* 0x0000000912147c36 */ /* 0x000fe20008000000 */
[----:B------:R-:W-:Y:S01]  /*42c0*/  PRMT R8, RZ, 0x7610, R8 ;  /* 0x00007610ff087816 */ /* 0x000fe20000000008 */
[----:B------:R-:W5:Y:S01]  /*42d0*/  LDC.U16 R10, c[0x0][0x3a2] ;  /* 0x0000e880ff0a7b82 */ /* 0x000f620000000400 */
[----:B------:R-:W-:-:S02]  /*42e0*/  IMAD.MOV.U32 R21, RZ, RZ, R0 ;  /* 0x000000ffff157224 */ /* 0x000fc400078e0000 */
[----:B------:R-:W-:Y:S02]  /*42f0*/  VIADD R18, R18, UR8 ;  /* 0x0000000812127c36 */ /* 0x000fe40008000000 */
[----:B------:R-:W-:Y:S02]  /*4300*/  VIADD R19, R19, 0x4 ;  /* 0x0000000413137836 */ /* 0x000fe40000000000 */
[----:B0-----:R-:W-:-:S05]  /*4310*/  IMAD.MOV R6, RZ, RZ, -R6 ;  /* 0x000000ffff067224 */ /* 0x001fca00078e0a06 */
[----:B---3--:R-:W-:Y:S01]  /*4320*/  PRMT R15, R6, 0x7710, RZ ;  /* 0x00007710060f7816 */ /* 0x008fe200000000ff */
[----:B-----5:R-:W-:-:S05]  /*4330*/  IMAD.MOV R10, RZ, RZ, -R10 ;  /* 0x000000ffff0a7224 */ /* 0x020fca00078e0a0a */
[----:B--2---:R-:W-:-:S07]  /*4340*/  PRMT R17, R10, 0x7710, RZ ;  /* 0x000077100a117816 */ /* 0x004fce00000000ff */
.L_x_350:
[----:B------:R-:W0:Y:S01]  /*4350*/  LDS.U16 R12, [R20+-0x6] ;  /* 0xfffffa00140c7984 */ /* 0x000e220000000400 */
[----:B------:R-:W-:Y:S02]  /*4360*/  IMAD.IADD R8, R15, 0x1, R8 ;  /* 0x000000010f087824 */ /* 0x000fe400078e0208 */
[----:B------:R-:W-:Y:S01]  /*4370*/  IMAD.IADD R10, R17, 0x1, R4 ;  /* 0x00000001110a7824 */ /* 0x000fe200078e0204 */
[----:B------:R-:W1:Y:S01]  /*4380*/  LDS.U16 R6, [R19+-0x2] ;  /* 0xfffffe0013067984 */ /* 0x000e620000000400 */
[----:B------:R-:W-:Y:S02]  /*4390*/  VIADD R16, R16, 0x4 ;  /* 0x0000000410107836 */ /* 0x000fe40000000000 */
[----:B------:R-:W-:Y:S01]  /*43a0*/  VIADD R21, R21, 0x4 ;  /* 0x0000000415157836 */ /* 0x000fe20000000000 */
[----:B------:R-:W-:Y:S02]  /*43b0*/  VIMNMX.S16x2 R8, PT, PT, R8, R10, !PT ;  /* 0x0000000a08087248 */ /* 0x000fe40007fe0300 */
[----:B------:R-:W-:Y:S01]  /*43c0*/  ISETP.NE.AND P1, PT, R16, RZ, PT ;  /* 0x000000ff1000720c */ /* 0x000fe20003f25270 */
[----:B0-----:R-:W-:-:S02]  /*43d0*/  IMAD.IADD R12, R12, 0x1, R17 ;  /* 0x000000010c0c7824 */ /* 0x001fc400078e0211 */
[C---:B-1--4-:R-:W-:Y:S02]  /*43e0*/  IMAD.IADD R14, R6.reuse, 0x1, R15 ;  /* 0x00000001060e7824 */ /* 0x052fe400078e020f */
[----:B------:R-:W-:-:S03]  /*43f0*/  IMAD.IADD R10, R6, 0x1, R17 ;  /* 0x00000001060a7824 */ /* 0x000fc600078e0211 */
[----:B------:R-:W-:-:S04]  /*4400*/  VIMNMX.S16x2 R12, PT, PT, R14, R12, !PT ;  /* 0x0000000c0e0c7248 */ /* 0x000fc80007fe0300 */
[----:B------:R-:W-:Y:S01]  /*4410*/  VIMNMX3.S16x2.RELU R4, R4, R8, R12, !PT ;  /* 0x000000080404720f */ /* 0x000fe2000780130c */
[----:B------:R-:W-:Y:S01]  /*4420*/  IMAD.IADD R8, R8, 0x1, R15 ;  /* 0x0000000108087824 */ /* 0x000fe200078e020f */
[----:B------:R-:W-:Y:S02]  /*4430*/  PRMT R14, R12, 0x7610, R14 ;  /* 0x000076100c0e7816 */ /* 0x000fe4000000000e */
[----:B------:R-:W-:Y:S02]  /*4440*/  PRMT R22, R4, 0x7610, R22 ;  /* 0x0000761004167816 */ /* 0x000fe40000000016 */
[----:B------:R-:W-:Y:S01]  /*4450*/  VIMNMX.S16x2 R8, PT, PT, R8, R10, !PT ;  /* 0x0000000a08087248 */ /* 0x000fe20007fe0300 */
[----:B------:R-:W-:Y:S04]  /*4460*/  STS.U16 [R20+-0x6], R14 ;  /* 0xfffffa0e14007388 */ /* 0x000fe80000000400 */
[----:B------:R-:W-:Y:S04]  /*4470*/  STS.U16 [R18+-0x6], R22 ;  /* 0xfffffa1612007388 */ /* 0x000fe80000000400 */
[----:B------:R-:W0:Y:S04]  /*4480*/  LDS.U16 R12, [R20+-0x4] ;  /* 0xfffffc00140c7984 */ /* 0x000e280000000400 */
[----:B------:R-:W1:Y:S01]  /*4490*/  LDS.U16 R4, [R19] ;  /* 0x0000000013047984 */ /* 0x000e620000000400 */
[----:B0-----:R-:W-:-:S02]  /*44a0*/  IMAD.IADD R10, R12, 0x1, R17 ;  /* 0x000000010c0a7824 */ /* 0x001fc400078e0211 */
[----:B-1----:R-:W-:-:S05]  /*44b0*/  IMAD.IADD R12, R4, 0x1, R15 ;  /* 0x00000001040c7824 */ /* 0x002fca00078e020f */
[----:B------:R-:W-:-:S04]  /*44c0*/  VIMNMX.S16x2 R10, PT, PT, R12, R10, !PT ;  /* 0x0000000a0c0a7248 */ /* 0x000fc80007fe0300 */
[----:B------:R-:W-:Y:S01]  /*44d0*/  VIMNMX3.S16x2.RELU R6, R6, R8, R10, !PT ;  /* 0x000000080606720f */ /* 0x000fe2000780130a */
[----:B------:R-:W-:Y:S01]  /*44e0*/  IMAD.IADD R8, R8, 0x1, R15 ;  /* 0x0000000108087824 */ /* 0x000fe200078e020f */
[----:B------:R-:W-:Y:S01]  /*44f0*/  PRMT R22, R10, 0x7610, R22 ;  /* 0x000076100a167816 */ /* 0x000fe20000000016 */
[----:B------:R-:W-:Y:S01]  /*4500*/  IMAD.IADD R10, R4, 0x1, R17 ;  /* 0x00000001040a7824 */ /* 0x000fe200078e0211 */
[----:B------:R-:W-:-:S03]  /*4510*/  PRMT R23, R6, 0x7610, R23 ;  /* 0x0000761006177816 */ /* 0x000fc60000000017 */
[----:B------:R-:W-:Y:S01]  /*4520*/  STS.U16 [R20+-0x4], R22 ;  /* 0xfffffc1614007388 */ /* 0x000fe20000000400 */
[----:B------:R-:W-:-:S03]  /*4530*/  VIMNMX.S16x2 R14, PT, PT, R8, R10, !PT ;  /* 0x0000000a080e7248 */ /* 0x000fc60007fe0300 */
[----:B------:R-:W-:Y:S04]  /*4540*/  STS.U16 [R18+-0x4], R23 ;  /* 0xfffffc1712007388 */ /* 0x000fe80000000400 */
[----:B------:R-:W0:Y:S04]  /*4550*/  LDS.U16 R12, [R20+-0x2] ;  /* 0xfffffe00140c7984 */ /* 0x000e280000000400 */
[----:B------:R-:W1:Y:S01]  /*4560*/  LDS.U16 R6, [R19+0x2] ;  /* 0x0000020013067984 */ /* 0x000e620000000400 */
[----:B0-----:R-:W-:Y:S01]  /*4570*/  IMAD.IADD R8, R12, 0x1, R17 ;  /* 0x000000010c087824 */ /* 0x001fe200078e0211 */
[----:B------:R-:W-:Y:S01]  /*4580*/  PRMT R12, R14, 0x7610, R12 ;  /* 0x000076100e0c7816 */ /* 0x000fe2000000000c */
[----:B-1----:R-:W-:-:S05]  /*4590*/  IMAD.IADD R10, R6, 0x1, R15 ;  /* 0x00000001060a7824 */ /* 0x002fca00078e020f */
[----:B------:R-:W-:-:S04]  /*45a0*/  VIMNMX.S16x2 R8, PT, PT, R10, R8, !PT ;  /* 0x000000080a087248 */ /* 0x000fc80007fe0300 */
[----:B------:R-:W-:Y:S01]  /*45b0*/  VIMNMX3.S16x2.RELU R4, R4, R12, R8, !PT ;  /* 0x0000000c0404720f */ /* 0x000fe20007801308 */
[----:B------:R-:W-:Y:S01]  /*45c0*/  IMAD.IADD R12, R12, 0x1, R15 ;  /* 0x000000010c0c7824 */ /* 0x000fe200078e020f */
[----:B------:R-:W-:Y:S02]  /*45d0*/  PRMT R22, R8, 0x7610, R22 ;  /* 0x0000761008167816 */ /* 0x000fe40000000016 */
[----:B------:R-:W-:Y:S01]  /*45e0*/  PRMT R23, R4, 0x7610, R23 ;  /* 0x0000761004177816 */ /* 0x000fe20000000017 */
[----:B------:R-:W-:Y:S02]  /*45f0*/  IMAD.IADD R4, R6, 0x1, R17 ;  /* 0x0000000106047824 */ /* 0x000fe400078e0211 */
[----:B------:R-:W-:Y:S03]  /*4600*/  STS.U16 [R20+-0x2], R22 ;  /* 0xfffffe1614007388 */ /* 0x000fe60000000400 */
[----:B------:R-:W-:Y:S01]  /*4610*/  VIMNMX.S16x2 R12, PT, PT, R12, R4, !PT ;  /* 0x000000040c0c7248 */ /* 0x000fe20007fe0300 */
[----:B------:R-:W-:Y:S03]  /*4620*/  STS.U16 [R18+-0x2], R23 ;  /* 0xfffffe1712007388 */ /* 0x000fe60000000400 */
[----:B------:R-:W-:Y:S01]  /*4630*/  PRMT R8, R12, 0x7610, R8 ;  /* 0x000076100c087816 */ /* 0x000fe20000000008 */
[----:B------:R0:W1:Y:S04]  /*4640*/  LDS.U16 R14, [R19+0x4] ;  /* 0x00000400130e7984 */ /* 0x0000680000000400 */
[----:B------:R-:W2:Y:S01]  /*4650*/  LDS.U16 R10, [R20] ;  /* 0x00000000140a7984 */ /* 0x000ea20000000400 */
[----:B0-----:R-:W-:-:S02]  /*4660*/  VIADD R19, R19, 0x8 ;  /* 0x0000000813137836 */ /* 0x001fc40000000000 */
[----:B-1----:R-:W-:Y:S02]  /*4670*/  IMAD.IADD R4, R14, 0x1, R15 ;  /* 0x000000010e047824 */ /* 0x002fe400078e020f */
[----:B--2---:R-:W-:-:S05]  /*4680*/  IMAD.IADD R10, R10, 0x1, R17 ;  /* 0x000000010a0a7824 */ /* 0x004fca00078e0211 */
[----:B------:R-:W-:-:S04]  /*4690*/  VIMNMX.S16x2 R4, PT, PT, R4, R10, !PT ;  /* 0x0000000a04047248 */ /* 0x000fc80007fe0300 */
[----:B------:R-:W-:Y:S02]  /*46a0*/  PRMT R10, R4, 0x7610, R10 ;  /* 0x00007610040a7816 */ /* 0x000fe4000000000a */
[--C-:B------:R-:W-:Y:S02]  /*46b0*/  VIMNMX3.S16x2.RELU R6, R6, R8, R4.reuse, !PT ;  /* 0x000000080606720f */ /* 0x100fe40007801304 */
[----:B------:R-:W-:Y:S01]  /*46c0*/  PRMT R4, R14, 0x7610, R4 ;  /* 0x000076100e047816 */ /* 0x000fe20000000004 */
[----:B------:R0:W-:Y:S04]  /*46d0*/  STS.U16 [R20], R10 ;  /* 0x0000000a14007388 */ /* 0x0001e80000000400 */
[----:B------:R1:W-:Y:S01]  /*46e0*/  STS.U16 [R18], R6 ;  /* 0x0000000612007388 */ /* 0x0003e20000000400 */
[----:B0-----:R-:W-:-:S02]  /*46f0*/  VIADD R20, R20, 0x8 ;  /* 0x0000000814147836 */ /* 0x001fc40000000000 */
[----:B-1----:R-:W-:Y:S01]  /*4700*/  VIADD R18, R18, 0x8 ;  /* 0x0000000812127836 */ /* 0x002fe20000000000 */
[----:B------:R-:W-:Y:S06]  /*4710*/  @P1 BRA `(.L_x_350) ;  /* 0xfffffffc000c1947 */ /* 0x000fec000383ffff */
[----:B------:R-:W-:Y:S05]  /*4720*/  BSYNC.RECONVERGENT B2 ;  /* 0x0000000000027941 */ /* 0x000fea0003800200 */
.L_x_349:
[----:B------:R-:W-:-:S07]  /*4730*/  PRMT R14, R6, 0x7610, R14 ;  /* 0x00007610060e7816 */ /* 0x000fce000000000e */
.L_x_348:
[----:B------:R-:W-:Y:S05]  /*4740*/  BSYNC.RECONVERGENT B1 ;  /* 0x0000000000017941 */ /* 0x000fea0003800200 */
.L_x_347:
[----:B------:R-:W-:-:S13]  /*4750*/  ISETP.NE.AND P1, PT, R5, RZ, PT ;  /* 0x000000ff0500720c */ /* 0x000fda0003f25270 */
[----:B------:R-:W-:Y:S05]  /*4760*/  @!P1 BRA `(.L_x_346) ;  /* 0x0000000000c89947 */ /* 0x000fea0003800000 */
[C---:B------:R-:W-:Y:S01]  /*4770*/  LEA R16, R21.reuse, UR9, 0x1 ;  /* 0x0000000915107c11 */ /* 0x040fe2000f8e08ff */
[----:B---3--:R-:W0:Y:S01]  /*4780*/  LDC.U16 R12, c[0x0][0x3a2] ;  /* 0x0000e880ff0c7b82 */ /* 0x008e220000000400 */
[C---:B--2--5:R-:W-:Y:S02]  /*4790*/  LEA R18, R21.reuse, UR7, 0x1 ;  /* 0x0000000715127c11 */ /* 0x064fe4000f8e08ff */
[----:B------:R-:W-:Y:S01]  /*47a0*/  LEA R19, R21, UR8, 0x1 ;  /* 0x0000000815137c11 */ /* 0x000fe2000f8e08ff */
[----:B------:R-:W2:Y:S01]  /*47b0*/  LDS.U16 R6, [R16+0x2] ;  /* 0x0000020010067984 */ /* 0x000ea20000000400 */
[----:B------:R-:W-:-:S03]  /*47c0*/  ISETP.NE.AND P1, PT, R5, 0x1, PT ;  /* 0x000000010500780c */ /* 0x000fc60003f25270 */
[----:B------:R-:W3:Y:S01]  /*47d0*/  LDS.U16 R4, [R18+0x2] ;  /* 0x0000020012047984 */ /* 0x000ee20000000400 */
[----:B------:R-:W5:Y:S01]  /*47e0*/  LDC.U16 R10, c[0x0][0x3a0] ;  /* 0x0000e800ff0a7b82 */ /* 0x000f620000000400 */
[----:B0-----:R-:W-:-:S05]  /*47f0*/  IMAD.MOV R12, RZ, RZ, -R12 ;  /* 0x000000ffff0c7224 */ /* 0x001fca00078e0a0c */
[----:B------:R-:W-:Y:S01]  /*4800*/  PRMT R15, R12, 0x7710, RZ ;  /* 0x000077100c0f7816 */ /* 0x000fe200000000ff */
[----:B-----5:R-:W-:-:S05]  /*4810*/  IMAD.MOV R10, RZ, RZ, -R10 ;  /* 0x000000ffff0a7224 */ /* 0x020fca00078e0a0a */
[----:B------:R-:W-:-:S05]  /*4820*/  PRMT R17, R10, 0x7710, RZ ;  /* 0x000077100a117816 */ /* 0x000fca00000000ff */
[----:B------:R-:W-:Y:S02]  /*4830*/  IMAD.IADD R8, R17, 0x1, R8 ;  /* 0x0000000111087824 */ /* 0x000fe400078e0208 */
[----:B--2---:R-:W-:Y:S02]  /*4840*/  IMAD.IADD R6, R6, 0x1, R15 ;  /* 0x0000000106067824 */ /* 0x004fe400078e020f */
[----:B---3--:R-:W-:-:S05]  /*4850*/  IMAD.IADD R10, R4, 0x1, R17 ;  /* 0x00000001040a7824 */ /* 0x008fca00078e0211 */
[----:B------:R-:W-:-:S05]  /*4860*/  VIMNMX.S16x2 R12, PT, PT, R10, R6, !PT ;  /* 0x000000060a0c7248 */ /* 0x000fca0007fe0300 */
[----:B------:R-:W-:Y:S04]  /*4870*/  STS.U16 [R16+0x2], R12 ;  /* 0x0000020c10007388 */ /* 0x000fe80000000400 */
[----:B------:R-:W0:Y:S02]  /*4880*/  LDS.U16 R6, [R18] ;  /* 0x0000000012067984 */ /* 0x000e240000000400 */
[----:B0-----:R-:W-:-:S05]  /*4890*/  IMAD.IADD R10, R6, 0x1, R15 ;  /* 0x00000001060a7824 */ /* 0x001fca00078e020f */
[----:B------:R-:W-:-:S04]  /*48a0*/  VIMNMX.S16x2 R8, PT, PT, R8, R10, !PT ;  /* 0x0000000a08087248 */ /* 0x000fc80007fe0300 */
[----:B------:R-:W-:-:S04]  /*48b0*/  VIMNMX3.S16x2.RELU R6, R6, R8, R12, !PT ;  /* 0x000000080606720f */ /* 0x000fc8000780130c */
[----:B-1--4-:R-:W-:-:S05]  /*48c0*/  PRMT R14, R6, 0x7610, R14 ;  /* 0x00007610060e7816 */ /* 0x012fca000000000e */
[----:B------:R0:W-:Y:S01]  /*48d0*/  STS.U16 [R19+0x2], R14 ;  /* 0x0000020e13007388 */ /* 0x0001e20000000400 */
[----:B------:R-:W-:Y:S05]  /*48e0*/  @!P1 BRA `(.L_x_346) ;  /* 0x0000000000689947 */ /* 0x000fea0003800000 */
[----:B------:R-:W1:Y:S01]  /*48f0*/  LDS.U16 R12, [R16+0x4] ;  /* 0x00000400100c7984 */ /* 0x000e620000000400 */
[----:B------:R-:W-:Y:S01]  /*4900*/  IMAD.IADD R8, R8, 0x1, R17 ;  /* 0x0000000108087824 */ /* 0x000fe200078e0211 */
        /* <DEDUP_REMOVED lines=12> */
[----:B------:R-:W1:Y:S01]  /*49d0*/  LDS.U16 R4, [R18+0x6] ;  /* 0x0000060012047984 */ /* 0x000e620000000400 */
[----:B------:R-:W-:Y:S02]  /*49e0*/  IMAD.IADD R8, R8, 0x1, R17 ;  /* 0x0000000108087824 */ /* 0x000fe400078e0211 */
[----:B------:R-:W-:Y:S01]  /*49f0*/  IMAD.IADD R10, R6, 0x1, R15 ;  /* 0x00000001060a7824 */ /* 0x000fe200078e020f */
[----:B0-----:R-:W0:Y:S04]  /*4a00*/  LDS.U16 R12, [R16+0x6] ;  /* 0x00000600100c7984 */ /* 0x001e280000000400 */
[----:B------:R-:W-:Y:S01]  /*4a10*/  VIMNMX3.S16x2 R8, R8, R10, R6, !PT ;  /* 0x0000000a0808720f */ /* 0x000fe20007800306 */
[----:B-1----:R-:W-:Y:S02]  /*4a20*/  IMAD.IADD R4, R4, 0x1, R17 ;  /* 0x0000000104047824 */ /* 0x002fe400078e0211 */
[----:B0-----:R-:W-:-:S05]  /*4a30*/  IMAD.IADD R12, R12, 0x1, R15 ;  /* 0x000000010c0c7824 */ /* 0x001fca00078e020f */
[----:B------:R-:W-:-:S04]  /*4a40*/  VIMNMX.S16x2 R4, PT, PT, R4, R12, !PT ;  /* 0x0000000c04047248 */ /* 0x000fc80007fe0300 */
[----:B------:R-:W-:Y:S01]  /*4a50*/  VIMNMX.S16x2.RELU R8, PT, PT, R8, R4, !PT ;  /* 0x0000000408087248 */ /* 0x000fe20007fe1300 */
[----:B------:R0:W-:Y:S03]  /*4a60*/  STS.U16 [R16+0x6], R4 ;  /* 0x0000060410007388 */ /* 0x0001e60000000400 */
[----:B------:R-:W-:-:S05]  /*4a70*/  PRMT R14, R8, 0x7610, R14 ;  /* 0x00007610080e7816 */ /* 0x000fca000000000e */
[----:B------:R0:W-:Y:S02]  /*4a80*/  STS.U16 [R19+0x6], R14 ;  /* 0x0000060e13007388 */ /* 0x0001e40000000400 */
.L_x_346:
[----:B------:R-:W-:Y:S05]  /*4a90*/  BSYNC.RECONVERGENT B0 ;  /* 0x0000000000007941 */ /* 0x000fea0003800200 */
.L_x_345:
[----:B------:R-:W-:Y:S01]  /*4aa0*/  BAR.SYNC.DEFER_BLOCKING 0x0 ;  /* 0x0000000000007b1d */ /* 0x000fe20000010000 */
[----:B------:R-:W-:-:S05]  /*4ab0*/  ISETP.GT.U32.AND P1, PT, R9, 0x200, PT ;  /* 0x000002000900780c */ /* 0x000fca0003f24070 */
[----:B------:R-:W-:Y:S08]  /*4ac0*/  BSSY.RECONVERGENT B0, `(.L_x_351) ;  /* 0x0000014000007945 */ /* 0x000ff00003800200 */
[----:B------:R-:W-:Y:S05]  /*4ad0*/  @P1 BRA `(.L_x_352) ;  /* 0x0000000000481947 */ /* 0x000fea0003800000 */
[----:B0-----:R-:W0:Y:S01]  /*4ae0*/  LDC.U16 R4, c[0x0][0x3a2] ;  /* 0x0000e880ff047b82 */ /* 0x001e220000000400 */
[----:B---3--:R-:W-:Y:S01]  /*4af0*/  IMAD.IADD R12, R11, 0x1, R14 ;  /* 0x000000010b0c7824 */ /* 0x008fe200078e020e */
[----:B------:R-:W-:Y:S01]  /*4b00*/  PRMT R6, R14, 0x7610, R6 ;  /* 0x000076100e067816 */ /* 0x000fe20000000006 */
[----:B0-----:R-:W-:Y:S02]  /*4b10*/  IMAD.MOV R17, RZ, RZ, -R4 ;  /* 0x000000ffff117224 */ /* 0x001fe400078e0a04 */
[----:B------:R-:W-:-:S03]  /*4b20*/  IMAD.MOV.U32 R4, RZ, RZ, R9 ;  /* 0x000000ffff047224 */ /* 0x000fc600078e0009 */
[----:B------:R-:W-:-:S07]  /*4b30*/  PRMT R17, R17, 0x7710, RZ ;  /* 0x0000771011117816 */ /* 0x000fce00000000ff */
.L_x_353:
[----:B------:R-:W-:Y:S02]  /*4b40*/  LEA R8, R4, UR8, 0x1 ;  /* 0x0000000804087c11 */ /* 0x000fe4000f8e08ff */
[C---:B--2--5:R-:W-:Y:S02]  /*4b50*/  PRMT R15, R6.reuse, 0x9910, RZ ;  /* 0x00009910060f7816 */ /* 0x064fe400000000ff */
[----:B-1--4-:R-:W-:Y:S02]  /*4b60*/  PRMT R14, R6, 0x7610, R14 ;  /* 0x00007610060e7816 */ /* 0x012fe4000000000e */
[----:B------:R-:W0:Y:S02]  /*4b70*/  LDS.U16 R8, [R8+0x2] ;  /* 0x0000020008087984 */ /* 0x000e240000000400 */
[----:B0-----:R-:W-:-:S04]  /*4b80*/  PRMT R10, R8, 0x9910, RZ ;  /* 0x00009910080a7816 */ /* 0x001fc800000000ff */
[----:B------:R-:W-:-:S13]  /*4b90*/  ISETP.GT.AND P1, PT, R15, R10, PT ;  /* 0x0000000a0f00720c */ /* 0x000fda0003f24270 */
[----:B------:R-:W-:Y:S05]  /*4ba0*/  @!P1 BRA `(.L_x_352) ;  /* 0x0000000000149947 */ /* 0x000fea0003800000 */
[----:B------:R-:W-:Y:S02]  /*4bb0*/  VIADD R4, R4, 0x1 ;  /* 0x0000000104047836 */ /* 0x000fe40000000000 */
[----:B------:R-:W-:-:S03]  /*4bc0*/  IMAD.IADD R6, R17, 0x1, R6 ;  /* 0x0000000111067824 */ /* 0x000fc600078e0206 */
[----:B------:R-:W-:-:S13]  /*4bd0*/  ISETP.NE.AND P1, PT, R4, 0x201, PT ;  /* 0x000002010400780c */ /* 0x000fda0003f25270 */
[----:B------:R-:W-:Y:S05]  /*4be0*/  @P1 BRA `(.L_x_353) ;  /* 0xfffffffc00d41947 */ /* 0x000fea000383ffff */
[----:B------:R-:W-:-:S07]  /*4bf0*/  PRMT R14, R12, 0x7610, R14 ;  /* 0x000076100c0e7816 */ /* 0x000fce000000000e */
.L_x_352:
[----:B------:R-:W-:Y:S05]  /*4c00*/  BSYNC.RECONVERGENT B0 ;  /* 0x0000000000007941 */ /* 0x000fea0003800200 */
.L_x_351:
[----:B------:R-:W-:Y:S01]  /*4c10*/  BAR.SYNC.DEFER_BLOCKING 0x0 ;  /* 0x0000000000007b1d */ /* 0x000fe20000010000 */
[----:B------:R-:W-:-:S05]  /*4c20*/  ISETP.GT.AND P1, PT, R3, R0, PT ;  /* 0x000000000300720c */ /* 0x000fca0003f24270 */
[----:B------:R-:W-:Y:S08]  /*4c30*/  BSSY.RECONVERGENT B0, `(.L_x_354) ;  /* 0x0000011000007945 */ /* 0x000ff00003800200 */
[----:B------:R-:W-:Y:S05]  /*4c40*/  @!P1 BRA `(.L_x_355) ;  /* 0x00000000003c9947 */ /* 0x000fea0003800000 */
[----:B0-----:R-:W3:Y:S02]  /*4c50*/  LDC.U16 R4, c[0x0][0x3a0] ;  /* 0x0000e800ff047b82 */ /* 0x001ee40000000400 */
[----:B---3--:R-:W-:Y:S02]  /*4c60*/  IMAD.MOV R12, RZ, RZ, -R4 ;  /* 0x000000ffff0c7224 */ /* 0x008fe400078e0a04 */
[----:B------:R-:W-:-:S03]  /*4c70*/  IMAD.MOV.U32 R4, RZ, RZ, R0 ;  /* 0x000000ffff047224 */ /* 0x000fc600078e0000 */
[----:B------:R-:W-:-:S07]  /*4c80*/  PRMT R12, R12, 0x7710, RZ ;  /* 0x000077100c0c7816 */ /* 0x000fce00000000ff */
.L_x_356:
[----:B------:R-:W-:Y:S02]  /*4c90*/  LEA R10, R4, UR8, 0x1 ;  /* 0x00000008040a7c11 */ /* 0x000fe4000f8e08ff */
[----:B------:R-:W-:-:S03]  /*4ca0*/  PRMT R8, R13, 0x9910, RZ ;  /* 0x000099100d087816 */ /* 0x000fc600000000ff */
[----:B------:R-:W0:Y:S02]  /*4cb0*/  LDS.S16 R6, [R10+0x2] ;  /* 0x000002000a067984 */ /* 0x000e240000000600 */
[----:B--2--5:R-:W-:-:S05]  /*4cc0*/  VIADD R15, R8, -UR6 ;  /* 0x80000006080f7c36 */ /* 0x024fca0008000000 */
[----:B0-----:R-:W-:-:S13]  /*4cd0*/  ISETP.GE.AND P1, PT, R15, R6, PT ;  /* 0x000000060f00720c */ /* 0x001fda0003f26270 */
[----:B------:R-:W-:Y:S05]  /*4ce0*/  @!P1 BRA `(.L_x_355) ;  /* 0x0000000000149947 */ /* 0x000fea0003800000 */
[----:B-1--4-:R-:W-:Y:S02]  /*4cf0*/  IMAD.IADD R13, R12, 0x1, R13 ;  /* 0x000000010c0d7824 */ /* 0x012fe400078e020d */
[----:B------:R-:W-:-:S03]  /*4d00*/  VIADD R4, R4, 0x1 ;  /* 0x0000000104047836 */ /* 0x000fc60000000000 */
[----:B------:R0:W-:Y:S02]  /*4d10*/  STS.U16 [R10+0x2], R13 ;  /* 0x0000020d0a007388 */ /* 0x0001e40000000400 */
[----:B------:R-:W-:-:S13]  /*4d20*/  ISETP.NE.AND P1, PT, R4, R3, PT ;  /* 0x000000030400720c */ /* 0x000fda0003f25270 */
[----:B0-----:R-:W-:Y:S05]  /*4d30*/  @P1 BRA `(.L_x_356) ;  /* 0xfffffffc00d41947 */ /* 0x001fea000383ffff */
.L_x_355:
[----:B------:R-:W-:Y:S05]  /*4d40*/  BSYNC.RECONVERGENT B0 ;  /* 0x0000000000007941 */ /* 0x000fea0003800200 */
.L_x_354:
[----:B------:R-:W-:Y:S05]  /*4d50*/  @P0 BRA `(.L_x_357) ;  /* 0xfffffff400000947 */ /* 0x000fea000383ffff */
[----:B------:R-:W-:Y:S05]  /*4d60*/  EXIT ;  /* 0x000000000000794d */ /* 0x000fea0003800000 */
        .weak           $__internal_6_$__cuda_sm20_div_s64
        .type           $__internal_6_$__cuda_sm20_div_s64,@function
        .size           $__internal_6_$__cuda_sm20_div_s64,($__internal_7_$__cuda_sm20_div_u64 - $__internal_6_$__cuda_sm20_div_s64)
$__internal_6_$__cuda_sm20_div_s64:
        /* <DEDUP_REMOVED lines=26> */
[----:B------:R-:W-:-:S03]  /*4f10*/  IADD3 R19, P0, PT, RZ, -R10, RZ ;  /* 0x8000000aff137210 */ /* 0x000fc60007f1e0ff */
[----:B------:R-:W-:Y:S02]  /*4f20*/  IMAD R11, R17, R2, R11 ;  /* 0x00000002110b7224 */ /* 0x000fe400078e020b */
[----:B------:R-:W-:-:S04]  /*4f30*/  IMAD.HI.U32 R12, R13, R19, RZ ;  /* 0x000000130d0c7227 */ /* 0x000fc800078e00ff */
[----:B------:R-:W-:Y:S01]  /*4f40*/  IMAD.X R10, RZ, RZ, ~R11, P0 ;  /* 0x000000ffff0a7224 */ /* 0x000fe200000e0e0b */
[----:B------:R-:W-:-:S03]  /*4f50*/  IADD3 R11, P4, PT, RZ, -R16, RZ ;  /* 0x80000010ff0b7210 */ /* 0x000fc60007f9e0ff */
[----:B------:R-:W-:-:S04]  /*4f60*/  IMAD.WIDE.U32 R12, P0, R13, R10, R12 ;  /* 0x0000000a0d0c7225 */ /* 0x000fc8000780000c */
[----:B------:R-:W-:Y:S01]  /*4f70*/  IMAD.HI.U32 R12, P1, R17, R19, R12 ;  /* 0x00000013110c7227 */ /* 0x000fe2000782000c */
[----:B------:R-:W-:-:S03]  /*4f80*/  SEL R13, R11, R16, !P3 ;  /* 0x000000100b0d7207 */ /* 0x000fc60005800000 */
        /* <DEDUP_REMOVED lines=19> */
[----:B------:R-:W-:-:S03]  /*50c0*/  IMAD R11, R19, R3, R11 ;  /* 0x00000003130b7224 */ /* 0x000fc600078e020b */
[-C--:B------:R-:W-:Y:S01]  /*50d0*/  ISETP.GE.U32.AND P0, PT, R23, R2.reuse, PT ;  /* 0x000000021700720c */ /* 0x080fe20003f06070 */
[----:B------:R-:W-:-:S04]  /*50e0*/  IMAD R10, R21, R2, R11 ;  /* 0x00000002150a7224 */ /* 0x000fc800078e020b */
[----:B------:R-:W-:Y:S01]  /*50f0*/  IMAD.X R17, R17, 0x1, ~R10, P1 ;  /* 0x0000000111117824 */ /* 0x000fe200008e0e0a */
[----:B------:R-:W-:Y:S02]  /*5100*/  IADD3 R11, P1, PT, R23, -R2, RZ ;  /* 0x80000002170b7210 */ /* 0x000fe40007f3e0ff */
[----:B------:R-:W-:Y:S02]  /*5110*/  IADD3 R10, P2, PT, R19, 0x1, RZ ;  /* 0x00000001130a7810 */ /* 0x000fe40007f5e0ff */
[C---:B------:R-:W-:Y:S01]  /*5120*/  ISETP.GE.U32.AND.EX P0, PT, R17.reuse, R3, PT, P0 ;  /* 0x000000031100720c */ /* 0x040fe20003f06100 */
[----:B------:R-:W-:Y:S02]  /*5130*/  IMAD.X R13, R17, 0x1, ~R3, P1 ;  /* 0x00000001110d7824 */ /* 0x000fe400008e0e03 */
[----:B------:R-:W-:Y:S01]  /*5140*/  IMAD.X R12, RZ, RZ, R21, P2 ;  /* 0x000000ffff0c7224 */ /* 0x000fe200010e0615 */
[----:B------:R-:W-:Y:S02]  /*5150*/  SEL R11, R11, R23, P0 ;  /* 0x000000170b0b7207 */ /* 0x000fe40000000000 */
[----:B------:R-:W-:-:S02]  /*5160*/  SEL R19, R10, R19, P0 ;  /* 0x000000130a137207 */ /* 0x000fc40000000000 */
[----:B------:R-:W-:Y:S02]  /*5170*/  SEL R13, R13, R17, P0 ;  /* 0x000000110d0d7207 */ /* 0x000fe40000000000 */
[----:B------:R-:W-:Y:S02]  /*5180*/  ISETP.GE.U32.AND P1, PT, R11, R2, PT ;  /* 0x000000020b00720c */ /* 0x000fe40003f26070 */
[----:B------:R-:W-:Y:S02]  /*5190*/  SEL R10, R12, R21, P0 ;  /* 0x000000150c0a7207 */ /* 0x000fe40000000000 */
[----:B------:R-:W-:Y:S02]  /*51a0*/  IADD3 R2, P2, PT, R19, 0x1, RZ ;  /* 0x0000000113027810 */ /* 0x000fe40007f5e0ff */
        /* <DEDUP_REMOVED lines=15> */
[----:B------:R-:W-:Y:S06]  /*52a0*/  RET.REL.NODEC R2 `(_Z11swat_strip0PclS_lssl) ;  /* 0xffffffac02547950 */ /* 0x000fec0003c3ffff */
        .weak           $__internal_7_$__cuda_sm20_div_u64
        .type           $__internal_7_$__cuda_sm20_div_u64,@function
        .size           $__internal_7_$__cuda_sm20_div_u64,(.L_x_537 - $__internal_7_$__cuda_sm20_div_u64)
$__internal_7_$__cuda_sm20_div_u64:
        /* <DEDUP_REMOVED lines=41> */
[-C--:B------:R-:W-:Y:S01]  /*5540*/  IMAD R11, R15, R0.reuse, R11 ;  /* 0x000000000f0b7224 */ /* 0x080fe200078e020b */
[----:B------:R-:W-:Y:S02]  /*5550*/  IADD3 R17, P0, PT, -R10, R3, RZ ;  /* 0x000000030a117210 */ /* 0x000fe40007f1e1ff */
[----:B------:R-:W-:Y:S02]  /*5560*/  IADD3 R10, P2, PT, R13, 0x1, RZ ;  /* 0x000000010d0a7810 */ /* 0x000fe40007f5e0ff */
[CC--:B------:R-:W-:Y:S01]  /*5570*/  IADD3 R3, P1, PT, R17.reuse, -R0.reuse, RZ ;  /* 0x8000000011037210 */ /* 0x0c0fe20007f3e0ff */
[----:B------:R-:W-:Y:S01]  /*5580*/  IMAD.X R12, R8, 0x1, ~R11, P0 ;  /* 0x00000001080c7824 */ /* 0x000fe200000e0e0b */
[----:B------:R-:W-:Y:S01]  /*5590*/  ISETP.GE.U32.AND P0, PT, R17, R0, PT ;  /* 0x000000001100720c */ /* 0x000fe20003f06070 */
[----:B------:R-:W-:-:S03]  /*55a0*/  IMAD.X R8, RZ, RZ, R15, P2 ;  /* 0x000000ffff087224 */ /* 0x000fc600010e060f */
[C---:B------:R-:W-:Y:S02]  /*55b0*/  ISETP.GE.U32.AND.EX P0, PT, R12.reuse, RZ, PT, P0 ;  /* 0x000000ff0c00720c */ /* 0x040fe40003f06100 */
[----:B------:R-:W-:Y:S02]  /*55c0*/  IADD3.X R11, PT, PT, R12, -0x1, RZ, P1, !PT ;  /* 0xffffffff0c0b7810 */ /* 0x000fe40000ffe4ff */
[----:B------:R-:W-:Y:S02]  /*55d0*/  SEL R3, R3, R17, P0 ;  /* 0x0000001103037207 */ /* 0x000fe40000000000 */
[----:B------:R-:W-:Y:S02]  /*55e0*/  SEL R10, R10, R13, P0 ;  /* 0x0000000d0a0a7207 */ /* 0x000fe40000000000 */
[----:B------:R-:W-:Y:S02]  /*55f0*/  SEL R11, R11, R12, P0 ;  /* 0x0000000c0b0b7207 */ /* 0x000fe40000000000 */
[----:B------:R-:W-:-:S02]  /*5600*/  SEL R15, R8, R15, P0 ;  /* 0x0000000f080f7207 */ /* 0x000fc40000000000 */
[----:B------:R-:W-:Y:S02]  /*5610*/  ISETP.GE.U32.AND P0, PT, R3, R0, PT ;  /* 0x000000000300720c */ /* 0x000fe40003f06070 */
[----:B------:R-:W-:Y:S02]  /*5620*/  IADD3 R3, P2, PT, R10, 0x1, RZ ;  /* 0x000000010a037810 */ /* 0x000fe40007f5e0ff */
[----:B------:R-:W-:Y:S01]  /*5630*/  ISETP.GE.U32.AND.EX P0, PT, R11, RZ, PT, P0 ;  /* 0x000000ff0b00720c */ /* 0x000fe20003f06100 */
[----:B------:R-:W-:Y:S01]  /*5640*/  IMAD.MOV.U32 R11, RZ, RZ, 0x0 ;  /* 0x00000000ff0b7424 */ /* 0x000fe200078e00ff */
[----:B------:R-:W-:Y:S01]  /*5650*/  ISETP.NE.U32.AND P1, PT, R0, RZ, PT ;  /* 0x000000ff0000720c */ /* 0x000fe20003f25070 */
[----:B------:R-:W-:Y:S01]  /*5660*/  IMAD.X R8, RZ, RZ, R15, P2 ;  /* 0x000000ffff087224 */ /* 0x000fe200010e060f */
[----:B------:R-:W-:Y:S01]  /*5670*/  SEL R3, R3, R10, P0 ;  /* 0x0000000a03037207 */ /* 0x000fe20000000000 */
[----:B------:R-:W-:Y:S01]  /*5680*/  IMAD.MOV.U32 R10, RZ, RZ, R6 ;  /* 0x000000ffff0a7224 */ /* 0x000fe200078e0006 */
[----:B------:R-:W-:-:S02]  /*5690*/  ISETP.NE.AND.EX P1, PT, RZ, RZ, PT, P1 ;  /* 0x000000ffff00720c */ /* 0x000fc40003f25310 */
[----:B------:R-:W-:Y:S02]  /*56a0*/  SEL R8, R8, R15, P0 ;  /* 0x0000000f08087207 */ /* 0x000fe40000000000 */
[----:B------:R-:W-:Y:S02]  /*56b0*/  SEL R3, R3, 0xffffffff, P1 ;  /* 0xffffffff03037807 */ /* 0x000fe40000800000 */
[----:B------:R-:W-:Y:S01]  /*56c0*/  SEL R8, R8, 0xffffffff, P1 ;  /* 0xffffffff08087807 */ /* 0x000fe20000800000 */
[----:B------:R-:W-:Y:S06]  /*56d0*/  RET.REL.NODEC R10 `(_Z11swat_strip0PclS_lssl) ;  /* 0xffffffa80a487950 */ /* 0x000fec0003c3ffff */
.L_x_358:
        /* <DEDUP_REMOVED lines=10> */
.L_x_537:


//--------------------- .text._Z11swat_print1PclS_lss --------------------------
	.section	.text._Z11swat_print1PclS_lss,"ax",@progbits
	.align	128
        .global         _Z11swat_print1PclS_lss
        .type           _Z11swat_print1PclS_lss,@function
        .size           _Z11swat_print1PclS_lss,(.L_x_538 - _Z11swat_print1PclS_lss)
        .other          _Z11swat_print1PclS_lss,@"STO_CUDA_ENTRY STV_DEFAULT"
_Z11swat_print1PclS_lss:
.text._Z11swat_print1PclS_lss:
[----:B------:R-:W-:Y:S08]  /*0000*/  LDC R1, c[0x0][0x37c] ;  /* 0x0000df00ff017b82 */ /* 0x000ff00000000800 */
[----:B------:R-:W0:Y:S01]  /*0010*/  LDC.64 R4, c[0x0][0x398] ;  /* 0x0000e600ff047b82 */ /* 0x000e220000000a00 */
[----:B------:R-:W1:Y:S01]  /*0020*/  LDCU UR10, c[0x0][0x360] ;  /* 0x00006c00ff0a77ac */ /* 0x000e620008000800 */
[----:B------:R-:W2:Y:S06]  /*0030*/  LDCU UR7, c[0x0][0x370] ;  /* 0x00006e00ff0777ac */ /* 0x000eac0008000800 */
[----:B------:R-:W-:Y:S01]  /*0040*/  S2UR UR4, SR_CTAID.X ;  /* 0x00000000000479c3 */ /* 0x000fe20000002500 */
[----:B------:R-:W-:-:S07]  /*0050*/  UMOV UR5, URZ ;  /* 0x000000ff00057c82 */ /* 0x000fce0008000000 */
[----:B------:R-:W2:Y:S01]  /*0060*/  S2UR UR6, SR_CTAID.Y ;  /* 0x00000000000679c3 */ /* 0x000ea20000002600 */
[----:B0-----:R-:W-:-:S04]  /*0070*/  SHF.R.S32.HI R3, RZ, 0x1f, R5 ;  /* 0x0000001fff037819 */ /* 0x001fc80000011405 */
[----:B------:R-:W-:-:S05]  /*0080*/  LEA.HI R0, P0, R3, R4, RZ, 0xa ;  /* 0x0000000403007211 */ /* 0x000fca00078150ff */
[----:B------:R-:W-:-:S05]  /*0090*/  IMAD.X R3, RZ, RZ, R5, P0 ;  /* 0x000000ffff037224 */ /* 0x000fca00000e0605 */
[--C-:B------:R-:W-:Y:S01]  /*00a0*/  SHF.R.S64 R0, R0, 0xa, R3.reuse ;  /* 0x0000000a00007819 */ /* 0x100fe20000001003 */
[----:B--2---:R-:W-:Y:S01]  /*00b0*/  UIMAD.WIDE.U32 UR6, UR6, UR7, UR4 ;  /* 0x00000007060672a5 */ /* 0x004fe2000f8e0004 */
[----:B------:R-:W-:-:S05]  /*00c0*/  SHF.R.S32.HI R2, RZ, 0xa, R3 ;  /* 0x0000000aff027819 */ /* 0x000fca0000011403 */
[----:B------:R-:W-:Y:S01]  /*00d0*/  IMAD.U32 R5, RZ, RZ, UR7 ;  /* 0x00000007ff057e24 */ /* 0x000fe2000f8e00ff */
[----:B------:R-:W-:-:S04]  /*00e0*/  ISETP.LE.U32.AND P0, PT, R0, UR6, PT ;  /* 0x0000000600007c0c */ /* 0x000fc8000bf03070 */
[----:B------:R-:W-:-:S13]  /*00f0*/  ISETP.GE.AND.EX P0, PT, R5, R2, PT, P0 ;  /* 0x000000020500720c */ /* 0x000fda0003f06300 */
[----:B-1----:R-:W-:Y:S05]  /*0100*/  @P0 EXIT ;  /* 0x000000000000094d */ /* 0x002fea0003800000 */
[----:B------:R-:W0:Y:S01]  /*0110*/  S2R R0, SR_TID.X ;  /* 0x0000000000007919 */ /* 0x000e220000002100 */
[----:B------:R-:W0:Y:S01]  /*0120*/  LDCU.64 UR12, c[0x0][0x388] ;  /* 0x00007100ff0c77ac */ /* 0x000e220008000a00 */
[----:B------:R-:W-:Y:S01]  /*0130*/  BSSY.RECONVERGENT B0, `(.L_x_359) ;  /* 0x0000098000007945 */ /* 0x000fe20003800200 */
[----:B------:R-:W1:Y:S01]  /*0140*/  LDCU.64 UR8, c[0x0][0x358] ;  /* 0x00006b00ff0877ac */ /* 0x000e620008000a00 */
[----:B------:R-:W2:Y:S01]  /*0150*/  LDCU.64 UR14, c[0x0][0x380] ;  /* 0x00007000ff0e77ac */ /* 0x000ea20008000a00 */
[----:B------:R-:W3:Y:S01]  /*0160*/  LDCU.128 UR16, c[0x0][0x380] ;  /* 0x00007000ff1077ac */ /* 0x000ee20008000c00 */
[----:B------:R-:W-:Y:S01]  /*0170*/  UMOV UR4, URZ ;  /* 0x000000ff00047c82 */ /* 0x000fe20008000000 */
[----:B0-----:R-:W-:-:S04]  /*0180*/  ISETP.GE.U32.AND P0, PT, R0, UR12, PT ;  /* 0x0000000c00007c0c */ /* 0x001fc8000bf06070 */
[----:B------:R-:W-:-:S13]  /*0190*/  ISETP.GE.AND.EX P0, PT, RZ, UR13, PT, P0 ;  /* 0x0000000dff007c0c */ /* 0x000fda000bf06300 */
        /* <DEDUP_REMOVED lines=35> */
.L_x_362:
[----:B------:R-:W-:Y:S01]  /*03d0*/  IMAD.U32 R10, RZ, RZ, UR10 ;  /* 0x0000000aff0a7e24 */ /* 0x000fe2000f8e00ff */
[----:B------:R-:W-:-:S07]  /*03e0*/  MOV R4, 0x400 ;  /* 0x0000040000047802 */ /* 0x000fce0000000f00 */
[----:B------:R-:W-:Y:S05]  /*03f0*/  CALL.REL.NOINC `($__internal_8_$__cuda_sm20_div_u64) ;  /* 0x0000011000407944 */ /* 0x000fea0003c00000 */
[----:B------:R-:W-:Y:S02]  /*0400*/  IMAD.MOV.U32 R4, RZ, RZ, R9 ;  /* 0x000000ffff047224 */ /* 0x000fe400078e0009 */
[----:B------:R-:W-:-:S07]  /*0410*/  IMAD.MOV.U32 R5, RZ, RZ, R10 ;  /* 0x000000ffff057224 */ /* 0x000fce00078e000a */
.L_x_363:
[----:B------:R-:W-:Y:S05]  /*0420*/  BSYNC.RECONVERGENT B1 ;  /* 0x0000000000017941 */ /* 0x000fea0003800200 */
.L_x_361:
[----:B------:R-:W-:Y:S01]  /*0430*/  IADD3 R7, P0, PT, R4, R2, RZ ;  /* 0x0000000204077210 */ /* 0x000fe20007f1e0ff */
[----:B------:R-:W-:Y:S01]  /*0440*/  BSSY.RECONVERGENT B1, `(.L_x_364) ;  /* 0x000002a000017945 */ /* 0x000fe20003800200 */
[----:B------:R-:W-:Y:S02]  /*0450*/  IMAD.MOV.U32 R3, RZ, RZ, R0 ;  /* 0x000000ffff037224 */ /* 0x000fe400078e0000 */
[C---:B------:R-:W-:Y:S01]  /*0460*/  LOP3.LUT R2, R7.reuse, 0x3, RZ, 0xc0, !PT ;  /* 0x0000000307027812 */ /* 0x040fe200078ec0ff */
[----:B------:R-:W-:Y:S01]  /*0470*/  IMAD.X R4, RZ, RZ, R5, P0 ;  /* 0x000000ffff047224 */ /* 0x000fe200000e0605 */
[----:B------:R-:W-:Y:S02]  /*0480*/  ISETP.GE.U32.AND P0, PT, R7, 0x3, PT ;  /* 0x000000030700780c */ /* 0x000fe40003f06070 */
[----:B------:R-:W-:Y:S01]  /*0490*/  ISETP.NE.U32.AND P1, PT, R2, 0x3, PT ;  /* 0x000000030200780c */ /* 0x000fe20003f25070 */
[----:B------:R-:W-:Y:S01]  /*04a0*/  IMAD.MOV.U32 R2, RZ, RZ, RZ ;  /* 0x000000ffff027224 */ /* 0x000fe200078e00ff */
[----:B------:R-:W-:-:S02]  /*04b0*/  ISETP.GE.U32.AND.EX P0, PT, R4, RZ, PT, P0 ;  /* 0x000000ff0400720c */ /* 0x000fc40003f06100 */
        /* <DEDUP_REMOVED lines=16> */
.L_x_366:
        /* <DEDUP_REMOVED lines=16> */
[----:B------:R0:W-:Y:S01]  /*06c0*/  STS.U16 [R13], RZ ;  /* 0x000000ff0d007388 */ /* 0x0001e20000000400 */
[----:B------:R-:W-:Y:S05]  /*06d0*/  @P1 BRA `(.L_x_366) ;  /* 0xfffffffc00b81947 */ /* 0x000fea000383ffff */
.L_x_365:
[----:B------:R-:W-:Y:S05]  /*06e0*/  BSYNC.RECONVERGENT B1 ;  /* 0x0000000000017941 */ /* 0x000fea0003800200 */
.L_x_364:
[----:B------:R-:W-:Y:S05]  /*06f0*/  @!P0 BRA `(.L_x_360) ;  /* 0x0000000000ec8947 */ /* 0x000fea0003800000 */
[----:B------:R-:W1:Y:S01]  /*0700*/  S2R R5, SR_CgaCtaId ;  /* 0x0000000000057919 */ /* 0x000e620000008800 */
[----:B0-----:R-:W-:-:S05]  /*0710*/  MOV R4, 0x400 ;  /* 0x0000040000047802 */ /* 0x001fca0000000f00 */
[C---:B------:R-:W-:Y:S02]  /*0720*/  VIADD R6, R4.reuse, 0x2002 ;  /* 0x0000200204067836 */ /* 0x040fe40000000000 */
[C---:B------:R-:W-:Y:S02]  /*0730*/  VIADD R8, R4.reuse, 0x4004 ;  /* 0x0000400404087836 */ /* 0x040fe40000000000 */
[----:B------:R-:W-:Y:S01]  /*0740*/  VIADD R10, R4, 0x6006 ;  /* 0x00006006040a7836 */ /* 0x000fe20000000000 */
[C---:B-1----:R-:W-:Y:S02]  /*0750*/  LEA R4, R5.reuse, R4, 0x18 ;  /* 0x0000000405047211 */ /* 0x042fe400078ec0ff */
[C---:B------:R-:W-:Y:S02]  /*0760*/  LEA R6, R5.reuse, R6, 0x18 ;  /* 0x0000000605067211 */ /* 0x040fe400078ec0ff */
[C---:B------:R-:W-:Y:S02]  /*0770*/  LEA R8, R5.reuse, R8, 0x18 ;  /* 0x0000000805087211 */ /* 0x040fe400078ec0ff */
[----:B------:R-:W-:-:S07]  /*0780*/  LEA R22, R5, R10, 0x18 ;  /* 0x0000000a05167211 */ /* 0x000fce00078ec0ff */
.L_x_367:
        /* <DEDUP_REMOVED lines=23> */
[C---:B0-----:R-:W-:Y:S01]  /*0900*/  LEA R3, P0, R21.reuse, R3, 0x2 ;  /* 0x0000000315037211 */ /* 0x041fe200078010ff */
[C---:B------:R-:W-:Y:S02]  /*0910*/  IMAD R14, R26.reuse, 0x2, R11 ;  /* 0x000000021a0e7824 */ /* 0x040fe400078e020b */
[----:B------:R-:W-:Y:S01]  /*0920*/  IMAD R15, R26, 0x2, R12 ;  /* 0x000000021a0f7824 */ /* 0x000fe200078e020c */
[----:B------:R-:W-:-:S02]  /*0930*/  LEA.HI.X R2, R21, R2, RZ, 0x2, P0 ;  /* 0x0000000215027211 */ /* 0x000fc400000f14ff */
[----:B------:R-:W-:-:S04]  /*0940*/  ISETP.GE.U32.AND P0, PT, R3, UR18, PT ;  /* 0x0000001203007c0c */ /* 0x000fc8000bf06070 */
[----:B------:R-:W-:Y:S01]  /*0950*/  ISETP.GE.AND.EX P0, PT, R2, UR19, PT, P0 ;  /* 0x0000001302007c0c */ /* 0x000fe2000bf06300 */
[----:B--2---:R0:W-:Y:S04]  /*0960*/  STS.U8 [R24], R5 ;  /* 0x0000000518007388 */ /* 0x0041e80000000000 */
[----:B------:R1:W-:Y:S04]  /*0970*/  STS.U16 [R16], RZ ;  /* 0x000000ff10007388 */ /* 0x0003e80000000400 */
[----:B------:R-:W-:Y:S01]  /*0980*/  STS.U16 [R17], RZ ;  /* 0x000000ff11007388 */ /* 0x000fe20000000400 */
[----:B0-----:R-:W-:-:S03]  /*0990*/  VIADD R5, R24, UR10 ;  /* 0x0000000a18057c36 */ /* 0x001fc60008000000 */
[----:B------:R-:W-:Y:S01]  /*09a0*/  STS.U16 [R19], RZ ;  /* 0x000000ff13007388 */ /* 0x000fe20000000400 */
[----:B-1----:R-:W-:-:S03]  /*09b0*/  IMAD R16, R26, 0x2, R14 ;  /* 0x000000021a107824 */ /* 0x002fc600078e020e */
[----:B---3--:R0:W-:Y:S04]  /*09c0*/  STS.U8 [R24+UR10], R7 ;  /* 0x0000000718007988 */ /* 0x0081e8000800000a */
[----:B------:R1:W-:Y:S04]  /*09d0*/  STS.U16 [R9], RZ ;  /* 0x000000ff09007388 */ /* 0x0003e80000000400 */
[----:B------:R2:W-:Y:S01]  /*09e0*/  STS.U16 [R10], RZ ;  /* 0x000000ff0a007388 */ /* 0x0005e20000000400 */
[----:B0-----:R-:W-:-:S03]  /*09f0*/  VIADD R7, R5, UR10 ;  /* 0x0000000a05077c36 */ /* 0x001fc60008000000 */
[----:B------:R2:W-:Y:S01]  /*0a00*/  STS.U16 [R11], RZ ;  /* 0x000000ff0b007388 */ /* 0x0005e20000000400 */
[----:B-1----:R-:W-:-:S03]  /*0a10*/  IMAD R9, R26, 0x2, R13 ;  /* 0x000000021a097824 */ /* 0x002fc600078e020d */
[----:B-----5:R2:W-:Y:S04]  /*0a20*/  STS.U8 [R5+UR10], R18 ;  /* 0x0000001205007988 */ /* 0x0205e8000800000a */
[----:B------:R2:W-:Y:S04]  /*0a30*/  STS.U16 [R12], RZ ;  /* 0x000000ff0c007388 */ /* 0x0005e80000000400 */
[----:B------:R2:W-:Y:S04]  /*0a40*/  STS.U16 [R13], RZ ;  /* 0x000000ff0d007388 */ /* 0x0005e80000000400 */
[----:B------:R2:W-:Y:S04]  /*0a50*/  STS.U16 [R14], RZ ;  /* 0x000000ff0e007388 */ /* 0x0005e80000000400 */
[----:B------:R2:W-:Y:S04]  /*0a60*/  STS.U8 [R7+UR10], R20 ;  /* 0x0000001407007988 */ /* 0x0005e8000800000a */
[----:B------:R2:W-:Y:S04]  /*0a70*/  STS.U16 [R15], RZ ;  /* 0x000000ff0f007388 */ /* 0x0005e80000000400 */
[----:B------:R2:W-:Y:S04]  /*0a80*/  STS.U16 [R9], RZ ;  /* 0x000000ff09007388 */ /* 0x0005e80000000400 */
[----:B------:R2:W-:Y:S01]  /*0a90*/  STS.U16 [R16], RZ ;  /* 0x000000ff10007388 */ /* 0x0005e20000000400 */
[----:B------:R-:W-:Y:S05]  /*0aa0*/  @!P0 BRA `(.L_x_367) ;  /* 0xfffffffc00388947 */ /* 0x000fea000383ffff */
.L_x_360:
[----:B------:R-:W-:Y:S05]  /*0ab0*/  BSYNC.RECONVERGENT B0 ;  /* 0x0000000000007941 */ /* 0x000fea0003800200 */
.L_x_359:
[----:B------:R-:W-:Y:S01]  /*0ac0*/  IADD3 R8, P0, PT, R0, UR10, RZ ;  /* 0x0000000a00087c10 */ /* 0x000fe2000ff1e0ff */
[----:B------:R-:W-:Y:S01]  /*0ad0*/  USHF.L.U64.HI UR5, UR6, 0xa, UR7 ;  /* 0x0000000a06057899 */ /* 0x000fe20008010207 */
[----:B------:R-:W-:Y:S01]  /*0ae0*/  BSSY.RECONVERGENT B0, `(.L_x_368) ;  /* 0x0000027000007945 */ /* 0x000fe20003800200 */
[----:B------:R-:W-:Y:S01]  /*0af0*/  USHF.L.U32 UR6, UR6, 0xa, URZ ;  /* 0x0000000a06067899 */ /* 0x000fe200080006ff */
[C---:B------:R-:W-:Y:S01]  /*0b00*/  ISETP.GT.U32.AND P1, PT, R8.reuse, 0x400, PT ;  /* 0x000004000800780c */ /* 0x040fe20003f24070 */
[----:B------:R-:W-:Y:S01]  /*0b10*/  IMAD.X R2, RZ, RZ, RZ, P0 ;  /* 0x000000ffff027224 */ /* 0x000fe200000e06ff */
[----:B------:R-:W-:-:S04]  /*0b20*/  ISETP.GE.U32.AND P0, PT, R8, 0x400, PT ;  /* 0x000004000800780c */ /* 0x000fc80003f06070 */
[C---:B------:R-:W-:Y:S02]  /*0b30*/  ISETP.GT.U32.AND.EX P1, PT, R2.reuse, RZ, PT, P1 ;  /* 0x000000ff0200720c */ /* 0x040fe40003f24110 */
[----:B------:R-:W-:Y:S02]  /*0b40*/  ISETP.GE.U32.AND.EX P0, PT, R2, RZ, PT, P0 ;  /* 0x000000ff0200720c */ /* 0x000fe40003f06100 */
[----:B------:R-:W-:Y:S02]  /*0b50*/  SEL R6, R8, 0x400, P1 ;  /* 0x0000040008067807 */ /* 0x000fe40000800000 */
[----:B------:R-:W-:Y:S02]  /*0b60*/  SEL R3, RZ, 0x1, P0 ;  /* 0x00000001ff037807 */ /* 0x000fe40000000000 */
[----:B0-2---:R-:W-:Y:S02]  /*0b70*/  SEL R7, R2, RZ, P1 ;  /* 0x000000ff02077207 */ /* 0x005fe40000800000 */
        /* <DEDUP_REMOVED lines=24> */
.L_x_369:
[----:B------:R-:W-:Y:S01]  /*0d00*/  IMAD.U32 R10, RZ, RZ, UR10 ;  /* 0x0000000aff0a7e24 */ /* 0x000fe2000f8e00ff */
[----:B------:R-:W-:-:S07]  /*0d10*/  MOV R4, 0xd30 ;  /* 0x00000d3000047802 */ /* 0x000fce0000000f00 */
[----:B------:R-:W-:Y:S05]  /*0d20*/  CALL.REL.NOINC `($__internal_8_$__cuda_sm20_div_u64) ;  /* 0x0000010400f47944 */ /* 0x000fea0003c00000 */
[----:B------:R-:W-:Y:S02]  /*0d30*/  IMAD.MOV.U32 R4, RZ, RZ, R9 ;  /* 0x000000ffff047224 */ /* 0x000fe400078e0009 */
[----:B------:R-:W-:-:S07]  /*0d40*/  IMAD.MOV.U32 R5, RZ, RZ, R10 ;  /* 0x000000ffff057224 */ /* 0x000fce00078e000a */
.L_x_370:
[----:B------:R-:W-:Y:S05]  /*0d50*/  BSYNC.RECONVERGENT B0 ;  /* 0x0000000000007941 */ /* 0x000fea0003800200 */
.L_x_368:
[----:B------:R-:W-:Y:S01]  /*0d60*/  IADD3 R4, P0, PT, R4, R3, RZ ;  /* 0x0000000304047210 */ /* 0x000fe20007f1e0ff */
[----:B------:R-:W-:Y:S01]  /*0d70*/  BSSY.RECONVERGENT B0, `(.L_x_371) ;  /* 0x000001f000007945 */ /* 0x000fe20003800200 */
[----:B------:R-:W-:Y:S02]  /*0d80*/  IMAD.MOV.U32 R6, RZ, RZ, RZ ;  /* 0x000000ffff067224 */ /* 0x000fe400078e00ff */
        /* <DEDUP_REMOVED lines=16> */
[----:B------:R-:W-:-:S07]  /*0e90*/  IMAD.MOV.U32 R6, RZ, RZ, RZ ;  /* 0x000000ffff067224 */ /* 0x000fce00078e00ff */
.L_x_373:
[----:B01----:R-:W-:-:S04]  /*0ea0*/  IADD3 R4, P1, P2, R12, UR6, R0 ;  /* 0x000000060c047c10 */ /* 0x003fc8000fa3e000 */
[----:B------:R-:W-:-:S05]  /*0eb0*/  IADD3.X R5, PT, PT, R13, UR5, R6, P1, P2 ;  /* 0x000000050d057c10 */ /* 0x000fca0008fe4406 */
        /* <DEDUP_REMOVED lines=10> */
.L_x_372:
[----:B------:R-:W-:Y:S05]  /*0f60*/  BSYNC.RECONVERGENT B0 ;  /* 0x0000000000007941 */ /* 0x000fea0003800200 */
.L_x_371:
[----:B------:R-:W-:Y:S04]  /*0f70*/  BSSY.RECONVERGENT B0, `(.L_x_374) ;  /* 0x0000020000007945 */ /* 0x000fe80003800200 */
[----:B------:R-:W-:Y:S05]  /*0f80*/  @!P0 BRA `(.L_x_375) ;  /* 0x0000000000788947 */ /* 0x000fea0003800000 */
[----:B------:R-:W1:Y:S01]  /*0f90*/  S2R R10, SR_CgaCtaId ;  /* 0x00000000000a7919 */ /* 0x000e620000008800 */
[----:B0-----:R-:W0:Y:S01]  /*0fa0*/  LDC.64 R4, c[0x0][0x390] ;  /* 0x0000e400ff047b82 */ /* 0x001e220000000a00 */
[----:B------:R-:W-:-:S05]  /*0fb0*/  MOV R3, 0x400 ;  /* 0x0000040000037802 */ /* 0x000fca0000000f00 */
[----:B------:R-:W-:-:S05]  /*0fc0*/  VIADD R3, R3, 0x1001 ;  /* 0x0000100103037836 */ /* 0x000fca0000000000 */
[----:B-1----:R-:W-:-:S07]  /*0fd0*/  LEA R9, R10, R3, 0x18 ;  /* 0x000000030a097211 */ /* 0x002fce00078ec0ff */
.L_x_376:
[----:B01----:R-:W-:-:S04]  /*0fe0*/  IADD3 R16, P0, P1, R4, UR6, R0 ;  /* 0x0000000604107c10 */ /* 0x003fc8000f91e000 */
[----:B------:R-:W-:Y:S02]  /*0ff0*/  IADD3.X R17, PT, PT, R5, UR5, R6, P0, P1 ;  /* 0x0000000505117c10 */ /* 0x000fe400087e2406 */
        /* <DEDUP_REMOVED lines=8> */
[----:B------:R-:W-:-:S05]  /*1080*/  IMAD.X R15, RZ, RZ, R13, P0 ;  /* 0x000000ffff0f7224 */ /* 0x000fca00000e060d */
[----:B------:R-:W5:Y:S01]  /*1090*/  LDG.E.U8 R14, desc[UR8][R14.64] ;  /* 0x000000080e0e7981 */ /* 0x000f62000c1e1100 */
[----:B------:R-:W0:Y:S01]  /*10a0*/  LDC R21, c[0x0][0x360] ;  /* 0x0000d800ff157b82 */ /* 0x000e220000000800 */
[----:B------:R-:W-:-:S04]  /*10b0*/  IMAD.IADD R19, R9, 0x1, R0 ;  /* 0x0000000109137824 */ /* 0x000fc800078e0200 */
[----:B------:R-:W-:-:S04]  /*10c0*/  VIADD R3, R19, UR10 ;  /* 0x0000000a13037c36 */ /* 0x000fc80008000000 */
[----:B------:R-:W-:Y:S01]  /*10d0*/  VIADD R7, R3, UR10 ;  /* 0x0000000a03077c36 */ /* 0x000fe20008000000 */
[----:B0-----:R-:W-:-:S04]  /*10e0*/  LEA R0, P0, R21, R0, 0x2 ;  /* 0x0000000015007211 */ /* 0x001fc800078010ff */
[----:B------:R-:W-:Y:S02]  /*10f0*/  LEA.HI.X R6, R21, R6, RZ, 0x2, P0 ;  /* 0x0000000615067211 */ /* 0x000fe400000f14ff */
[----:B------:R-:W-:-:S04]  /*1100*/  ISETP.GE.U32.AND P0, PT, R0, 0x400, PT ;  /* 0x000004000000780c */ /* 0x000fc80003f06070 */
[----:B------:R-:W-:Y:S01]  /*1110*/  ISETP.GE.U32.AND.EX P0, PT, R6, RZ, PT, P0 ;  /* 0x000000ff0600720c */ /* 0x000fe20003f06100 */
[----:B--2---:R1:W-:Y:S04]  /*1120*/  STS.U8 [R19], R16 ;  /* 0x0000001013007388 */ /* 0x0043e80000000000 */
[----:B---3--:R1:W-:Y:S04]  /*1130*/  STS.U8 [R19+UR10], R10 ;  /* 0x0000000a13007988 */ /* 0x0083e8000800000a */
[----:B----4-:R1:W-:Y:S04]  /*1140*/  STS.U8 [R3+UR10], R12 ;  /* 0x0000000c03007988 */ /* 0x0103e8000800000a */
[----:B-----5:R1:W-:Y:S01]  /*1150*/  STS.U8 [R7+UR10], R14 ;  /* 0x0000000e07007988 */ /* 0x0203e2000800000a */
[----:B------:R-:W-:Y:S05]  /*1160*/  @!P0 BRA `(.L_x_376) ;  /* 0xfffffffc009c8947 */ /* 0x000fea000383ffff */
.L_x_375:
[----:B------:R-:W-:Y:S05]  /*1170*/  BSYNC.RECONVERGENT B0 ;  /* 0x0000000000007941 */ /* 0x000fea0003800200 */
.L_x_374:
[----:B------:R-:W2:Y:S01]  /*1180*/  LDCU.64 UR8, c[0x0][0x388] ;  /* 0x00007100ff0877ac */ /* 0x000ea20008000a00 */
[----:B------:R-:W3:Y:S01]  /*1190*/  S2UR UR6, SR_CgaCtaId ;  /* 0x00000000000679c3 */ /* 0x000ee20000008800 */
[----:B------:R-:W-:Y:S01]  /*11a0*/  BSSY.RECONVERGENT B0, `(.L_x_377) ;  /* 0x000002a000007945 */ /* 0x000fe20003800200 */
[----:B------:R-:W-:Y:S02]  /*11b0*/  UMOV UR5, 0x400 ;  /* 0x0000040000057882 */ /* 0x000fe40000000000 */
[----:B------:R-:W-:-:S04]  /*11c0*/  UIADD3 UR5, UPT, UPT, UR5, 0x4004, URZ ;  /* 0x0000400405057890 */ /* 0x000fc8000fffe0ff */
[----:B------:R-:W-:Y:S01]  /*11d0*/  BAR.SYNC.DEFER_BLOCKING 0x0 ;  /* 0x0000000000007b1d */ /* 0x000fe20000010000 */
[C---:B--2---:R-:W-:Y:S02]  /*11e0*/  ISETP.GT.U32.AND P1, PT, R8.reuse, UR8, PT ;  /* 0x0000000808007c0c */ /* 0x044fe4000bf24070 */
[----:B------:R-:W-:Y:S02]  /*11f0*/  ISETP.GE.U32.AND P0, PT, R8, UR8, PT ;  /* 0x0000000808007c0c */ /* 0x000fe4000bf06070 */
[C---:B------:R-:W-:Y:S02]  /*1200*/  ISETP.GT.AND.EX P1, PT, R2.reuse, UR9, PT, P1 ;  /* 0x0000000902007c0c */ /* 0x040fe4000bf24310 */
[----:B------:R-:W-:Y:S01]  /*1210*/  ISETP.GE.AND.EX P0, PT, R2, UR9, PT, P0 ;  /* 0x0000000902007c0c */ /* 0x000fe2000bf06300 */
[----:B---3--:R-:W-:Y:S01]  /*1220*/  ULEA UR5, UR6, UR5, 0x18 ;  /* 0x0000000506057291 */ /* 0x008fe2000f8ec0ff */
[----:B------:R-:W-:Y:S02]  /*1230*/  SEL R6, R8, UR8, P1 ;  /* 0x0000000808067c07 */ /* 0x000fe40008800000 */
[----:B------:R-:W-:Y:S01]  /*1240*/  SEL R5, RZ, 0x1, P0 ;  /* 0x00000001ff057807 */ /* 0x000fe20000000000 */
[----:B------:R-:W-:Y:S01]  /*1250*/  ULEA UR5, UR8, UR5, 0x1 ;  /* 0x0000000508057291 */ /* 0x000fe2000f8e08ff */
[----:B01----:R-:W-:-:S02]  /*1260*/  SEL R7, R2, UR9, P1 ;  /* 0x0000000902077c07 */ /* 0x003fc40008800000 */
        /* <DEDUP_REMOVED lines=24> */
.L_x_378:
[----:B------:R-:W-:Y:S01]  /*13f0*/  IMAD.U32 R10, RZ, RZ, UR10 ;  /* 0x0000000aff0a7e24 */ /* 0x000fe2000f8e00ff */
[----:B------:R-:W-:-:S07]  /*1400*/  MOV R4, 0x1420 ;  /* 0x0000142000047802 */ /* 0x000fce0000000f00 */
[----:B------:R-:W-:Y:S05]  /*1410*/  CALL.REL.NOINC `($__internal_8_$__cuda_sm20_div_u64) ;  /* 0x0000010000387944 */ /* 0x000fea0003c00000 */
[----:B------:R-:W-:Y:S02]  /*1420*/  IMAD.MOV.U32 R2, RZ, RZ, R9 ;  /* 0x000000ffff027224 */ /* 0x000fe400078e0009 */
[----:B------:R-:W-:-:S07]  /*1430*/  IMAD.MOV.U32 R3, RZ, RZ, R10 ;  /* 0x000000ffff037224 */ /* 0x000fce00078e000a */
.L_x_379:
[----:B------:R-:W-:Y:S05]  /*1440*/  BSYNC.RECONVERGENT B0 ;  /* 0x0000000000007941 */ /* 0x000fea0003800200 */
.L_x_377:
[----:B------:R-:W0:Y:S01]  /*1450*/  S2R R7, SR_TID.X ;  /* 0x0000000000077919 */ /* 0x000e220000002100 */
[----:B------:R-:W1:Y:S01]  /*1460*/  LDC.U16 R6, c[0x0][0x3a0] ;  /* 0x0000e800ff067b82 */ /* 0x000e620000000400 */
[----:B------:R-:W-:Y:S01]  /*1470*/  IADD3 R5, P0, PT, R2, R5, RZ ;  /* 0x0000000502057210 */ /* 0x000fe20007f1e0ff */
[----:B------:R-:W-:Y:S01]  /*1480*/  IMAD.MOV.U32 R2, RZ, RZ, RZ ;  /* 0x000000ffff027224 */ /* 0x000fe200078e00ff */
[----:B------:R-:W2:Y:S01]  /*1490*/  LDCU.U16 UR11, c[0x0][0x3a2] ;  /* 0x00007440ff0b77ac */ /* 0x000ea20008000400 */
[----:B------:R-:W-:Y:S02]  /*14a0*/  IMAD.MOV.U32 R18, RZ, RZ, RZ ;  /* 0x000000ffff127224 */ /* 0x000fe400078e00ff */
[----:B------:R-:W-:Y:S02]  /*14b0*/  IMAD.X R4, RZ, RZ, R3, P0 ;  /* 0x000000ffff047224 */ /* 0x000fe400000e0603 */
[----:B------:R-:W-:-:S07]  /*14c0*/  VIADD R3, R8, UR10 ;  /* 0x0000000a08037c36 */ /* 0x000fce0008000000 */
.L_x_480:
[----:B------:R-:W3:Y:S01]  /*14d0*/  S2UR UR6, SR_CgaCtaId ;  /* 0x00000000000679c3 */ /* 0x000ee20000008800 */
[----:B------:R-:W-:Y:S02]  /*14e0*/  UMOV UR4, 0x400 ;  /* 0x0000040000047882 */ /* 0x000fe40000000000 */
[----:B------:R-:W-:-:S04]  /*14f0*/  UIADD3 UR4, UPT, UPT, UR4, 0x1001, URZ ;  /* 0x0000100104047890 */ /* 0x000fc8000fffe0ff */
[----:B---3--:R-:W-:Y:S01]  /*1500*/  ULEA UR4, UR6, UR4, 0x18 ;  /* 0x0000000406047291 */ /* 0x008fe2000f8ec0ff */
[----:B0-----:R-:W0:Y:S05]  /*1510*/  LDCU.64 UR6, c[0x0][0x388] ;  /* 0x00007100ff0677ac */ /* 0x001e2a0008000a00 */
[----:B------:R-:W-:-:S03]  /*1520*/  VIADD R0, R2, UR4 ;  /* 0x0000000402007c36 */ /* 0x000fc60008000000 */
[----:B--2---:R3:W4:Y:S01]  /*1530*/  LDS.U8 R9, [R2+UR4] ;  /* 0x0000000402097984 */ /* 0x0047220008000000 */
[----:B0-----:R-:W-:-:S04]  /*1540*/  ISETP.GE.U32.AND P0, PT, R7, UR6, PT ;  /* 0x0000000607007c0c */ /* 0x001fc8000bf06070 */
[----:B------:R-:W-:Y:S01]  /*1550*/  ISETP.GE.AND.EX P0, PT, RZ, UR7, PT, P0 ;  /* 0x00000007ff007c0c */ /* 0x000fe2000bf06300 */
[----:B------:R-:W-:Y:S05]  /*1560*/  WARPSYNC.ALL ;  /* 0x0000000000007948 */ /* 0x000fea0003800000 */
[----:B------:R-:W-:Y:S01]  /*1570*/  BAR.SYNC.DEFER_BLOCKING 0x0 ;  /* 0x0000000000007b1d */ /* 0x000fe20000010000 */
[----:B---3--:R-:W-:-:S05]  /*1580*/  IADD3 R2, P1, PT, R2, 0x4, RZ ;  /* 0x0000000402027810 */ /* 0x008fca0007f3e0ff */
[----:B------:R-:W-:Y:S01]  /*1590*/  IMAD.X R18, RZ, RZ, R18, P1 ;  /* 0x000000ffff127224 */ /* 0x000fe200008e0612 */
[----:B------:R-:W-:Y:S01]  /*15a0*/  ISETP.NE.U32.AND P1, PT, R2, 0x400, PT ;  /* 0x000004000200780c */ /* 0x000fe20003f25070 */
[----:B------:R-:W-:Y:S03]  /*15b0*/  BSSY B0, `(.L_x_380) ;  /* 0x0000404000007945 */ /* 0x000fe60003800000 */
[----:B------:R-:W-:Y:S01]  /*15c0*/  ISETP.NE.AND.EX P1, PT, R18, RZ, PT, P1 ;  /* 0x000000ff1200720c */ /* 0x000fe20003f25310 */
[----:B------:R-:W-:-:S12]  /*15d0*/  @P0 BRA `(.L_x_381) ;  /* 0x0000004000040947 */ /* 0x000fd80003800000 */
[----:B------:R-:W-:Y:S02]  /*15e0*/  VIADD R16, R5, 0x1 ;  /* 0x0000000105107836 */ /* 0x000fe40000000000 */
[----:B------:R-:W-:Y:S02]  /*15f0*/  VIADD R25, R7, 0x1 ;  /* 0x0000000107197836 */ /* 0x000fe40000000000 */
[----:B------:R-:W-:Y:S01]  /*1600*/  IMAD.MOV.U32 R11, RZ, RZ, R7 ;  /* 0x000000ffff0b7224 */ /* 0x000fe200078e0007 */
[----:B------:R-:W-:Y:S01]  /*1610*/  LOP3.LUT R16, R16, 0x3, RZ, 0xc0, !PT ;  /* 0x0000000310107812 */ /* 0x000fe200078ec0ff */
[----:B------:R-:W-:Y:S02]  /*1620*/  IMAD.MOV.U32 R12, RZ, RZ, RZ ;  /* 0x000000ffff0c7224 */ /* 0x000fe400078e00ff */
[----:B------:R-:W-:Y:S01]  /*1630*/  IMAD.MOV.U32 R17, RZ, RZ, R25 ;  /* 0x000000ffff117224 */ /* 0x000fe200078e0019 */
[----:B------:R-:W-:-:S04]  /*1640*/  ISETP.NE.U32.AND P2, PT, R16, RZ, PT ;  /* 0x000000ff1000720c */ /* 0x000fc80003f45070 */
[----:B------:R-:W-:-:S13]  /*1650*/  ISETP.NE.AND.EX P2, PT, RZ, RZ, PT, P2 ;  /* 0x000000ffff00720c */ /* 0x000fda0003f45320 */
[----:B------:R-:W-:Y:S05]  /*1660*/  @!P2 BRA `(.L_x_382) ;  /* 0x0000001800dca947 */ /* 0x000fea0003800000 */
[----:B------:R-:W0:Y:S01]  /*1670*/  S2R R15, SR_TID.X ;  /* 0x00000000000f7919 */ /* 0x000e220000002100 */
[----:B------:R-:W3:Y:S01]  /*1680*/  S2UR UR6, SR_CgaCtaId ;  /* 0x00000000000679c3 */ /* 0x000ee20000008800 */
[----:B------:R-:W-:Y:S01]  /*1690*/  UMOV UR4, 0x400 ;  /* 0x0000040000047882 */ /* 0x000fe20000000000 */
[----:B------:R-:W-:Y:S01]  /*16a0*/  MOV R13, 0x400 ;  /* 0x00000400000d7802 */ /* 0x000fe20000000f00 */
[----:B------:R-:W-:Y:S01]  /*16b0*/  UIADD3 UR4, UPT, UPT, UR4, 0x4004, URZ ;  /* 0x0000400404047890 */ /* 0x000fe2000fffe0ff */
[----:B------:R-:W5:Y:S01]  /*16c0*/  S2R R14, SR_CgaCtaId ;  /* 0x00000000000e7919 */ /* 0x000f620000008800 */
[----:B------:R-:W-:Y:S02]  /*16d0*/  ISETP.NE.AND P3, PT, R7, RZ, PT ;  /* 0x000000ff0700720c */ /* 0x000fe40003f65270 */
[----:B------:R-:W-:Y:S01]  /*16e0*/  VIADD R11, R13, 0x2002 ;  /* 0x000020020d0b7836 */ /* 0x000fe20000000000 */
[----:B---3--:R-:W-:-:S06]  /*16f0*/  ULEA UR4, UR6, UR4, 0x18 ;  /* 0x0000000406047291 */ /* 0x008fcc000f8ec0ff */
[----:B0-----:R-:W-:-:S05]  /*1700*/  LEA R21, R15, UR4, 0x1 ;  /* 0x000000040f157c11 */ /* 0x001fca000f8e08ff */
[----:B------:R-:W0:Y:S01]  /*1710*/  LDCU.U16 UR4, c[0x0][0x3a0] ;  /* 0x00007400ff0477ac */ /* 0x000e220008000400 */
[----:B------:R-:W3:Y:S01]  /*1720*/  LDS.U16 R10, [R21+0x2] ;  /* 0x00000200150a7984 */ /* 0x000ee20000000400 */
[C---:B-----5:R-:W-:Y:S02]  /*1730*/  LEA R12, R14.reuse, R11, 0x18 ;  /* 0x0000000b0e0c7211 */ /* 0x060fe400078ec0ff */
[----:B------:R-:W-:Y:S01]  /*1740*/  LEA R20, R14, R13, 0x18 ;  /* 0x0000000d0e147211 */ /* 0x000fe200078ec0ff */
[----:B------:R-:W-:Y:S02]  /*1750*/  VIADD R13, R13, 0x6006 ;  /* 0x000060060d0d7836 */ /* 0x000fe40000000000 */
[----:B------:R-:W-:Y:S02]  /*1760*/  IMAD R23, R15, 0x2, R12 ;  /* 0x000000020f177824 */ /* 0x000fe400078e020c */
[----:B------:R-:W-:Y:S01]  /*1770*/  IMAD.IADD R20, R20, 0x1, R15 ;  /* 0x0000000114147824 */ /* 0x000fe200078e020f */
[----:B------:R-:W-:-:S05]  /*1780*/  LEA R22, R14, R13, 0x18 ;  /* 0x0000000d0e167211 */ /* 0x000fca00078ec0ff */
[----:B------:R-:W-:Y:S01]  /*1790*/  IMAD R19, R15, 0x2, R22 ;  /* 0x000000020f137824 */ /* 0x000fe200078e0216 */
[----:B0-----:R-:W-:-:S04]  /*17a0*/  UIADD3 UR4, UPT, UPT, URZ, -UR4, URZ ;  /* 0x80000004ff047290 */ /* 0x001fc8000fffe0ff */
[----:B------:R-:W-:-:S06]  /*17b0*/  UPRMT UR4, UR4, 0x7710, URZ ;  /* 0x0000771004047896 */ /* 0x000fcc00080000ff */
[----:B---3--:R-:W-:Y:S01]  /*17c0*/  VIADD R10, R10, UR4 ;  /* 0x000000040a0a7c36 */ /* 0x008fe20008000000 */
[----:B------:R-:W-:Y:S05]  /*17d0*/  WARPSYNC.ALL ;  /* 0x0000000000007948 */ /* 0x000fea0003800000 */
[----:B------:R-:W-:Y:S01]  /*17e0*/  STS.U16 [R23+0x2], R10 ;  /* 0x0000020a17007388 */ /* 0x000fe20000000400 */
[----:B------:R-:W-:Y:S03]  /*17f0*/  BSSY.RECONVERGENT B1, `(.L_x_383) ;  /* 0x0000071000017945 */ /* 0x000fe60003800200 */
[----:B------:R-:W4:Y:S04]  /*1800*/  LDS.U8 R12, [R20] ;  /* 0x00000000140c7984 */ /* 0x000f280000000000 */
[----:B------:R-:W0:Y:S04]  /*1810*/  LDS.U16 R11, [R21] ;  /* 0x00000000150b7984 */ /* 0x000e280000000400 */
[----:B------:R-:W3:Y:S01]  /*1820*/  LDS.S16 R17, [R19] ;  /* 0x0000000013117984 */ /* 0x000ee20000000600 */
[----:B----4-:R-:W-:Y:S01]  /*1830*/  ISETP.NE.AND P2, PT, R12, R9, PT ;  /* 0x000000090c00720c */ /* 0x010fe20003f45270 */
[----:B0-----:R-:W-:-:S12]  /*1840*/  VIADD R12, R11, 0x4 ;  /* 0x000000040b0c7836 */ /* 0x001fd80000000000 */
[----:B------:R-:W-:Y:S01]  /*1850*/  @P2 IMAD.MOV R12, RZ, RZ, R11 ;  /* 0x000000ffff0c2224 */ /* 0x000fe200078e020b */
[----:B-1----:R-:W-:-:S03]  /*1860*/  PRMT R11, R6, 0x9910, RZ ;  /* 0x00009910060b7816 */ /* 0x002fc600000000ff */
[----:B------:R-:W-:-:S05]  /*1870*/  VIADD R12, R12, 0xfffffffe ;  /* 0xfffffffe0c0c7836 */ /* 0x000fca0000000000 */
[----:B------:R-:W-:Y:S01]  /*1880*/  VIMNMX.S16x2.RELU R10, PT, PT, R12, R10, !PT ;  /* 0x0000000a0c0a7248 */ /* 0x000fe20007fe1300 */
[----:B------:R-:W-:-:S03]  /*1890*/  IMAD.MOV.U32 R12, RZ, RZ, R11 ;  /* 0x000000ffff0c7224 */ /* 0x000fc600078e000b */
[----:B------:R-:W-:Y:S01]  /*18a0*/  LOP3.LUT R11, R10, 0xffff, RZ, 0xc0, !PT ;  /* 0x0000ffff0a0b7812 */ /* 0x000fe200078ec0ff */
[----:B---3--:R-:W-:Y:S01]  /*18b0*/  IMAD.IADD R12, R17, 0x1, -R12 ;  /* 0x00000001110c7824 */ /* 0x008fe200078e0a0c */
[----:B------:R-:W-:Y:S04]  /*18c0*/  STS.U16 [R19+0x2], R10 ;  /* 0x0000020a13007388 */ /* 0x000fe80000000400 */
[----:B------:R-:W-:Y:S01]  /*18d0*/  ISETP.GT.AND P2, PT, R12, R11, PT ;  /* 0x0000000b0c00720c */ /* 0x000fe20003f44270 */
[----:B------:R-:W-:-:S03]  /*18e0*/  IMAD.MOV.U32 R11, RZ, RZ, 0xffff ;  /* 0x0000ffffff0b7424 */ /* 0x000fc600078e00ff */
[----:B------:R-:W-:-:S05]  /*18f0*/  SEL R12, R7, 0xffff, P2 ;  /* 0x0000ffff070c7807 */ /* 0x000fca0001000000 */
[----:B------:R-:W-:Y:S04]  /*1900*/  STS.U16 [R21], R12 ;  /* 0x0000000c15007388 */ /* 0x000fe80000000400 */
[----:B------:R-:W-:Y:S01]  /*1910*/  @!P3 STS.U16 [UR5], R11 ;  /* 0x0000000bff00b988 */ /* 0x000fe20008000405 */
[----:B------:R-:W-:Y:S06]  /*1920*/  BAR.SYNC.DEFER_BLOCKING 0x0 ;  /* 0x0000000000007b1d */ /* 0x000fec0000010000 */
[----:B------:R-:W-:Y:S04]  /*1930*/  STS.U16 [R21], R11 ;  /* 0x0000000b15007388 */ /* 0x000fe80000000400 */
[----:B------:R-:W-:Y:S01]  /*1940*/  STS.U16 [R21+0x2], R11 ;  /* 0x0000020b15007388 */ /* 0x000fe20000000400 */
[----:B------:R-:W-:Y:S06]  /*1950*/  BAR.SYNC.DEFER_BLOCKING 0x0 ;  /* 0x0000000000007b1d */ /* 0x000fec0000010000 */
[----:B------:R-:W0:Y:S02]  /*1960*/  LDS.S16 R22, [R21] ;  /* 0x0000000015167984 */ /* 0x000e240000000600 */
[----:B0-----:R-:W-:-:S13]  /*1970*/  ISETP.NE.AND P2, PT, R7, R22, PT ;  /* 0x000000160700720c */ /* 0x001fda0003f45270 */
[----:B------:R-:W-:Y:S05]  /*1980*/  @P2 BRA `(.L_x_384) ;  /* 0x00000004005c2947 */ /* 0x000fea0003800000 */
[----:B------:R-:W0:Y:S01]  /*1990*/  LDS.U16 R17, [R19] ;  /* 0x0000000013117984 */ /* 0x000e220000000400 */
[----:B------:R-:W-:Y:S02]  /*19a0*/  IMAD.MOV.U32 R12, RZ, RZ, R7 ;  /* 0x000000ffff0c7224 */ /* 0x000fe400078e0007 */
[----:B------:R-:W-:Y:S02]  /*19b0*/  IMAD.MOV.U32 R22, RZ, RZ, RZ ;  /* 0x000000ffff167224 */ /* 0x000fe400078e00ff */
[----:B0-----:R-:W-:-:S07]  /*19c0*/  IMAD.IADD R17, R17, 0x1, -R6 ;  /* 0x0000000111117824 */ /* 0x001fce00078e0a06 */
.L_x_385:
[----:B------:R-:W0:Y:S01]  /*19d0*/  LDC.64 R10, c[0x0][0x388] ;  /* 0x0000e200ff0a7b82 */ /* 0x000e220000000a00 */
[----:B------:R-:W-:-:S05]  /*19e0*/  IADD3 R27, P3, PT, R12, 0x1, RZ ;  /* 0x000000010c1b7810 */ /* 0x000fca0007f7e0ff */
[----:B------:R-:W-:Y:S02]  /*19f0*/  IMAD.X R28, RZ, RZ, R22, P3 ;  /* 0x000000ffff1c7224 */ /* 0x000fe400018e0616 */
[----:B------:R-:W-:Y:S01]  /*1a00*/  IMAD.MOV.U32 R25, RZ, RZ, R27 ;  /* 0x000000ffff197224 */ /* 0x000fe200078e001b */
[----:B0-----:R-:W-:-:S04]  /*1a10*/  ISETP.GE.U32.AND P2, PT, R12, R10, PT ;  /* 0x0000000a0c00720c */ /* 0x001fc80003f46070 */
[----:B------:R-:W-:-:S13]  /*1a20*/  ISETP.GE.AND.EX P2, PT, R22, R11, PT, P2 ;  /* 0x0000000b1600720c */ /* 0x000fda0003f46320 */
[----:B------:R-:W-:Y:S05]  /*1a30*/  @P2 BRA `(.L_x_384) ;  /* 0x0000000400302947 */ /* 0x000fea0003800000 */
[----:B------:R-:W0:Y:S01]  /*1a40*/  S2R R30, SR_CgaCtaId ;  /* 0x00000000001e7919 */ /* 0x000e220000008800 */
[----:B------:R-:W-:Y:S01]  /*1a50*/  MOV R26, 0x400 ;  /* 0x00000400001a7802 */ /* 0x000fe20000000f00 */
[----:B------:R-:W-:-:S04]  /*1a60*/  IMAD.IADD R24, R7, 0x1, -R12 ;  /* 0x0000000107187824 */ /* 0x000fc800078e0a0c */
[----:B------:R-:W-:Y:S02]  /*1a70*/  VIADD R23, R26, 0x6006 ;  /* 0x000060061a177836 */ /* 0x000fe40000000000 */
[----:B--2---:R-:W-:-:S05]  /*1a80*/  IMAD R24, R24, UR11, R17 ;  /* 0x0000000b18187c24 */ /* 0x004fca000f8e0211 */
[----:B------:R-:W-:Y:S02]  /*1a90*/  PRMT R24, R24, 0x9910, RZ ;  /* 0x0000991018187816 */ /* 0x000fe400000000ff */
[----:B0-----:R-:W-:-:S05]  /*1aa0*/  LEA R23, R30, R23, 0x18 ;  /* 0x000000171e177211 */ /* 0x001fca00078ec0ff */
[----:B------:R-:W-:-:S05]  /*1ab0*/  IMAD R23, R12, 0x2, R23 ;  /* 0x000000020c177824 */ /* 0x000fca00078e0217 */
[----:B------:R-:W0:Y:S02]  /*1ac0*/  LDS.S16 R25, [R23+0x2] ;  /* 0x0000020017197984 */ /* 0x000e240000000600 */
[----:B0-----:R-:W-:Y:S01]  /*1ad0*/  ISETP.GT.AND P2, PT, R24, R25, PT ;  /* 0x000000191800720c */ /* 0x001fe20003f44270 */
[----:B------:R-:W-:-:S12]  /*1ae0*/  IMAD.MOV.U32 R25, RZ, RZ, R27 ;  /* 0x000000ffff197224 */ /* 0x000fd800078e001b */
[----:B------:R-:W-:Y:S05]  /*1af0*/  @!P2 BRA `(.L_x_384) ;  /* 0x000000040000a947 */ /* 0x000fea0003800000 */
[----:B------:R-:W-:-:S05]  /*1b00*/  VIADD R25, R26, 0x4004 ;  /* 0x000040041a197836 */ /* 0x000fca0000000000 */
[----:B------:R-:W-:-:S05]  /*1b10*/  LEA R25, R30, R25, 0x18 ;  /* 0x000000191e197211 */ /* 0x000fca00078ec0ff */
[----:B------:R-:W-:-:S05]  /*1b20*/  IMAD R24, R12, 0x2, R25 ;  /* 0x000000020c187824 */ /* 0x000fca00078e0219 */
[----:B------:R-:W0:Y:S04]  /*1b30*/  LDS.U16 R25, [R24+0x2] ;  /* 0x0000020018197984 */ /* 0x000e280000000400 */
[----:B------:R1:W-:Y:S01]  /*1b40*/  STS.U16 [R24+0x2], R7 ;  /* 0x0000020718007388 */ /* 0x0003e20000000400 */
[----:B0-----:R-:W-:-:S04]  /*1b50*/  PRMT R25, R25, 0x9910, RZ ;  /* 0x0000991019197816 */ /* 0x001fc800000000ff */
[----:B------:R-:W-:Y:S01]  /*1b60*/  ISETP.NE.AND P2, PT, R25, -0x1, PT ;  /* 0xffffffff1900780c */ /* 0x000fe20003f45270 */
[----:B------:R-:W-:-:S12]  /*1b70*/  IMAD.MOV.U32 R25, RZ, RZ, R27 ;  /* 0x000000ffff197224 */ /* 0x000fd800078e001b */
[----:B-1----:R-:W-:Y:S05]  /*1b80*/  @P2 BRA `(.L_x_384) ;  /* 0x0000000000dc2947 */ /* 0x002fea0003800000 */
[----:B------:R-:W-:Y:S02]  /*1b90*/  ISETP.GE.U32.AND P2, PT, R27, R10, PT ;  /* 0x0000000a1b00720c */ /* 0x000fe40003f46070 */
[----:B------:R-:W-:Y:S02]  /*1ba0*/  IADD3 R26, P3, PT, R12, 0x2, RZ ;  /* 0x000000020c1a7810 */ /* 0x000fe40007f7e0ff */
[----:B------:R-:W-:-:S03]  /*1bb0*/  ISETP.GE.AND.EX P2, PT, R28, R11, PT, P2 ;  /* 0x0000000b1c00720c */ /* 0x000fc60003f46320 */
[----:B------:R-:W-:Y:S02]  /*1bc0*/  IMAD.X R32, RZ, RZ, R22, P3 ;  /* 0x000000ffff207224 */ /* 0x000fe400018e0616 */
[----:B------:R-:W-:-:S08]  /*1bd0*/  IMAD.MOV.U32 R25, RZ, RZ, R26 ;  /* 0x000000ffff197224 */ /* 0x000fd000078e001a */
[----:B------:R-:W-:Y:S05]  /*1be0*/  @P2 BRA `(.L_x_384) ;  /* 0x0000000000c42947 */ /* 0x000fea0003800000 */
[----:B------:R-:W0:Y:S01]  /*1bf0*/  LDS.S16 R30, [R23+0x4] ;  /* 0x00000400171e7984 */ /* 0x000e220000000600 */
[----:B------:R-:W-:-:S04]  /*1c00*/  IMAD.IADD R28, R7, 0x1, -R27 ;  /* 0x00000001071c7824 */ /* 0x000fc800078e0a1b */
[----:B------:R-:W-:-:S05]  /*1c10*/  IMAD R28, R28, UR11, R17 ;  /* 0x0000000b1c1c7c24 */ /* 0x000fca000f8e0211 */
[----:B------:R-:W-:-:S04]  /*1c20*/  PRMT R25, R28, 0x9910, RZ ;  /* 0x000099101c197816 */ /* 0x000fc800000000ff */
[----:B0-----:R-:W-:Y:S01]  /*1c30*/  ISETP.GT.AND P2, PT, R25, R30, PT ;  /* 0x0000001e1900720c */ /* 0x001fe20003f44270 */
[----:B------:R-:W-:-:S12]  /*1c40*/  IMAD.MOV.U32 R25, RZ, RZ, R26 ;  /* 0x000000ffff197224 */ /* 0x000fd800078e001a */
[----:B------:R-:W-:Y:S05]  /*1c50*/  @!P2 BRA `(.L_x_384) ;  /* 0x0000000000a8a947 */ /* 0x000fea0003800000 */
        /* <DEDUP_REMOVED lines=28> */
[----:B------:R-:W-:-:S10]  /*1e20*/  IMAD.X R22, RZ, RZ, R22, P3 ;  /* 0x000000ffff167224 */ /* 0x000fd400018e0616 */
[----:B------:R-:W-:Y:S05]  /*1e30*/  @P2 BRA `(.L_x_384) ;  /* 0x0000000000302947 */ /* 0x000fea0003800000 */
[----:B------:R-:W0:Y:S01]  /*1e40*/  LDS.S16 R23, [R23+0x8] ;  /* 0x0000080017177984 */ /* 0x000e220000000600 */
[----:B------:R-:W-:-:S04]  /*1e50*/  IMAD.IADD R10, R7, 0x1, -R27 ;  /* 0x00000001070a7824 */ /* 0x000fc800078e0a1b */
[----:B------:R-:W-:-:S05]  /*1e60*/  IMAD R10, R10, UR11, R17 ;  /* 0x0000000b0a0a7c24 */ /* 0x000fca000f8e0211 */
[----:B------:R-:W-:-:S04]  /*1e70*/  PRMT R10, R10, 0x9910, RZ ;  /* 0x000099100a0a7816 */ /* 0x000fc800000000ff */
[----:B0-----:R-:W-:-:S13]  /*1e80*/  ISETP.GT.AND P2, PT, R10, R23, PT ;  /* 0x000000170a00720c */ /* 0x001fda0003f44270 */
[----:B------:R-:W-:Y:S05]  /*1e90*/  @!P2 BRA `(.L_x_384) ;  /* 0x000000000018a947 */ /* 0x000fea0003800000 */
[----:B------:R-:W0:Y:S01]  /*1ea0*/  LDS.U16 R10, [R24+0x8] ;  /* 0x00000800180a7984 */ /* 0x000e220000000400 */
[----:B------:R-:W-:-:S03]  /*1eb0*/  IMAD.MOV.U32 R12, RZ, RZ, R25 ;  /* 0x000000ffff0c7224 */ /* 0x000fc600078e0019 */
[----:B------:R1:W-:Y:S01]  /*1ec0*/  STS.U16 [R24+0x8], R7 ;  /* 0x0000080718007388 */ /* 0x0003e20000000400 */
[----:B0-----:R-:W-:-:S04]  /*1ed0*/  PRMT R10, R10, 0x9910, RZ ;  /* 0x000099100a0a7816 */ /* 0x001fc800000000ff */
[----:B------:R-:W-:-:S13]  /*1ee0*/  ISETP.NE.AND P2, PT, R10, -0x1, PT ;  /* 0xffffffff0a00780c */ /* 0x000fda0003f45270 */
[----:B-1----:R-:W-:Y:S05]  /*1ef0*/  @!P2 BRA `(.L_x_385) ;  /* 0xfffffff800b4a947 */ /* 0x002fea000383ffff */
.L_x_384:
[----:B--2---:R-:W-:Y:S05]  /*1f00*/  BSYNC.RECONVERGENT B1 ;  /* 0x0000000000017941 */ /* 0x004fea0003800200 */
.L_x_383:
[----:B------:R-:W-:Y:S01]  /*1f10*/  BAR.SYNC.DEFER_BLOCKING 0x0 ;  /* 0x0000000000007b1d */ /* 0x000fe20000010000 */
[----:B------:R-:W-:Y:S01]  /*1f20*/  ISETP.NE.U32.AND P2, PT, R16, 0x1, PT ;  /* 0x000000011000780c */ /* 0x000fe20003f45070 */
[----:B------:R-:W-:Y:S01]  /*1f30*/  VIADD R17, R25, UR10 ;  /* 0x0000000a19117c36 */ /* 0x000fe20008000000 */
[----:B------:R-:W-:Y:S01]  /*1f40*/  IADD3 RZ, P3, PT, R15, UR10, RZ ;  /* 0x0000000a0fff7c10 */ /* 0x000fe2000ff7e0ff */
[----:B------:R-:W-:Y:S01]  /*1f50*/  IMAD.MOV.U32 R11, RZ, RZ, R8 ;  /* 0x000000ffff0b7224 */ /* 0x000fe200078e0008 */
[----:B------:R-:W-:-:S03]  /*1f60*/  ISETP.NE.AND.EX P2, PT, RZ, RZ, PT, P2 ;  /* 0x000000ffff00720c */ /* 0x000fc60003f45320 */
[----:B------:R-:W-:-:S04]  /*1f70*/  IMAD.X R23, RZ, RZ, RZ, P3 ;  /* 0x000000ffff177224 */ /* 0x000fc800018e06ff */
[----:B------:R-:W-:-:S06]  /*1f80*/  IMAD.MOV.U32 R12, RZ, RZ, R23 ;  /* 0x000000ffff0c7224 */ /* 0x000fcc00078e0017 */
[----:B------:R-:W-:Y:S05]  /*1f90*/  @!P2 BRA `(.L_x_382) ;  /* 0x000000100090a947 */ /* 0x000fea0003800000 */
[----:B------:R-:W0:Y:S01]  /*1fa0*/  S2UR UR7, SR_CgaCtaId ;  /* 0x00000000000779c3 */ /* 0x000e220000008800 */
[----:B------:R-:W-:Y:S02]  /*1fb0*/  UMOV UR4, 0x400 ;  /* 0x0000040000047882 */ /* 0x000fe40000000000 */
[----:B------:R-:W-:Y:S02]  /*1fc0*/  UIADD3 UR6, UPT, UPT, UR4, 0x4004, URZ ;  /* 0x0000400404067890 */ /* 0x000fe4000fffe0ff */
[----:B------:R-:W-:-:S03]  /*1fd0*/  UIADD3 UR4, UPT, UPT, UR4, 0x2002, URZ ;  /* 0x0000200204047890 */ /* 0x000fc6000fffe0ff */
[----:B------:R-:W1:Y:S01]  /*1fe0*/  LDC R22, c[0x0][0x360] ;  /* 0x0000d800ff167b82 */ /* 0x000e620000000800 */
[----:B0-----:R-:W-:-:S06]  /*1ff0*/  ULEA UR6, UR7, UR6, 0x18 ;  /* 0x0000000607067291 */ /* 0x001fcc000f8ec0ff */
[----:B------:R-:W-:Y:S01]  /*2000*/  LEA R11, R17, UR6, 0x1 ;  /* 0x00000006110b7c11 */ /* 0x000fe2000f8e08ff */
[C---:B-1----:R-:W-:Y:S02]  /*2010*/  IMAD R21, R22.reuse, 0x2, R21 ;  /* 0x0000000216157824 */ /* 0x042fe400078e0215 */
[----:B------:R-:W-:Y:S02]  /*2020*/  IMAD R26, R22, 0x2, R19 ;  /* 0x00000002161a7824 */ /* 0x000fe400078e0213 */
[----:B------:R-:W0:Y:S01]  /*2030*/  LDS.U16 R10, [R11] ;  /* 0x000000000b0a7984 */ /* 0x000e220000000400 */
[----:B------:R-:W1:Y:S02]  /*2040*/  LDCU.U16 UR6, c[0x0][0x3a0] ;  /* 0x00007400ff0677ac */ /* 0x000e640008000400 */
[----:B-1----:R-:W-:Y:S02]  /*2050*/  UIADD3 UR8, UPT, UPT, URZ, -UR6, URZ ;  /* 0x80000006ff087290 */ /* 0x002fe4000fffe0ff */
[----:B------:R-:W-:-:S02]  /*2060*/  ULEA UR6, UR7, UR4, 0x18 ;  /* 0x0000000407067291 */ /* 0x000fc4000f8ec0ff */
[----:B------:R-:W-:-:S04]  /*2070*/  UPRMT UR4, UR8, 0x7710, URZ ;  /* 0x0000771008047896 */ /* 0x000fc800080000ff */
[C---:B------:R-:W-:Y:S02]  /*2080*/  LEA R25, R17.reuse, UR6, 0x1 ;  /* 0x0000000611197c11 */ /* 0x040fe4000f8e08ff */
[----:B0-----:R-:W-:Y:S01]  /*2090*/  VIADD R10, R10, UR4 ;  /* 0x000000040a0a7c36 */ /* 0x001fe20008000000 */
[----:B------:R-:W-:Y:S02]  /*20a0*/  UMOV UR4, 0x400 ;  /* 0x0000040000047882 */ /* 0x000fe40000000000 */
[----:B------:R-:W-:Y:S02]  /*20b0*/  UIADD3 UR4, UPT, UPT, UR4, 0x6006, URZ ;  /* 0x0000600604047890 */ /* 0x000fe4000fffe0ff */
[----:B------:R0:W-:Y:S02]  /*20c0*/  STS.U16 [R25], R10 ;  /* 0x0000000a19007388 */ /* 0x0001e40000000400 */
[----:B------:R-:W-:Y:S02]  /*20d0*/  ULEA UR4, UR7, UR4, 0x18 ;  /* 0x0000000407047291 */ /* 0x000fe4000f8ec0ff */
[----:B------:R1:W2:Y:S04]  /*20e0*/  LDS.U8 R24, [R20+UR10] ;  /* 0x0000000a14187984 */ /* 0x0002a80008000000 */
[----:B------:R-:W3:Y:S01]  /*20f0*/  LDS.U16 R12, [R21] ;  /* 0x00000000150c7984 */ /* 0x000ee20000000400 */
[----:B0-----:R-:W-:Y:S01]  /*2100*/  LEA R25, R17, UR4, 0x1 ;  /* 0x0000000411197c11 */ /* 0x001fe2000f8e08ff */
[----:B------:R-:W-:Y:S05]  /*2110*/  WARPSYNC.ALL ;  /* 0x0000000000007948 */ /* 0x000fea0003800000 */
[----:B------:R-:W-:Y:S01]  /*2120*/  BSSY.RECONVERGENT B1, `(.L_x_386) ;  /* 0x0000072000017945 */ /* 0x000fe20003800200 */
[----:B-1----:R-:W-:Y:S01]  /*2130*/  VIADD R20, R20, UR10 ;  /* 0x0000000a14147c36 */ /* 0x002fe20008000000 */
[----:B--2---:R-:W-:Y:S01]  /*2140*/  ISETP.NE.AND P2, PT, R24, R9, PT ;  /* 0x000000091800720c */ /* 0x004fe20003f45270 */
[----:B---3--:R-:W-:-:S12]  /*2150*/  VIADD R24, R12, 0x4 ;  /* 0x000000040c187836 */ /* 0x008fd80000000000 */
[----:B------:R-:W-:-:S04]  /*2160*/  @P2 IMAD.MOV R24, RZ, RZ, R12 ;  /* 0x000000ffff182224 */ /* 0x000fc800078e020c */
[----:B------:R-:W-:Y:S01]  /*2170*/  VIADD R12, R24, 0xfffffffe ;  /* 0xfffffffe180c7836 */ /* 0x000fe20000000000 */
[----:B------:R-:W-:-:S04]  /*2180*/  PRMT R24, R6, 0x9910, RZ ;  /* 0x0000991006187816 */ /* 0x000fc800000000ff */
[----:B------:R-:W-:-:S04]  /*2190*/  VIMNMX.S16x2.RELU R10, PT, PT, R12, R10, !PT ;  /* 0x0000000a0c0a7248 */ /* 0x000fc80007fe1300 */
[----:B------:R-:W-:Y:S01]  /*21a0*/  LOP3.LUT R12, R10, 0xffff, RZ, 0xc0, !PT ;  /* 0x0000ffff0a0c7812 */ /* 0x000fe200078ec0ff */
[----:B------:R-:W-:Y:S04]  /*21b0*/  STS.U16 [R25], R10 ;  /* 0x0000000a19007388 */ /* 0x000fe80000000400 */
[----:B------:R-:W0:Y:S02]  /*21c0*/  LDS.S16 R19, [R26] ;  /* 0x000000001a137984 */ /* 0x000e240000000600 */
[----:B0-----:R-:W-:Y:S02]  /*21d0*/  IMAD.IADD R19, R19, 0x1, -R24 ;  /* 0x0000000113137824 */ /* 0x001fe400078e0a18 */
[----:B------:R-:W-:-:S03]  /*21e0*/  IMAD.MOV.U32 R24, RZ, RZ, 0xffff ;  /* 0x0000ffffff187424 */ /* 0x000fc600078e00ff */
[----:B------:R-:W-:-:S04]  /*21f0*/  ISETP.GT.AND P2, PT, R19, R12, PT ;  /* 0x0000000c1300720c */ /* 0x000fc80003f44270 */
[----:B------:R-:W-:-:S05]  /*2200*/  SEL R12, R8, 0xffff, P2 ;  /* 0x0000ffff080c7807 */ /* 0x000fca0001000000 */
[----:B------:R-:W-:Y:S01]  /*2210*/  STS.U16 [R21], R12 ;  /* 0x0000000c15007388 */ /* 0x000fe20000000400 */
[----:B------:R-:W-:Y:S06]  /*2220*/  BAR.SYNC.DEFER_BLOCKING 0x0 ;  /* 0x0000000000007b1d */ /* 0x000fec0000010000 */
[----:B------:R-:W-:Y:S04]  /*2230*/  STS.U16 [R11+-0x2], R24 ;  /* 0xfffffe180b007388 */ /* 0x000fe80000000400 */
[----:B------:R-:W-:Y:S01]  /*2240*/  STS.U16 [R11], R24 ;  /* 0x000000180b007388 */ /* 0x000fe20000000400 */
[----:B------:R-:W-:Y:S06]  /*2250*/  BAR.SYNC.DEFER_BLOCKING 0x0 ;  /* 0x0000000000007b1d */ /* 0x000fec0000010000 */
[----:B------:R-:W0:Y:S02]  /*2260*/  LDS.S16 R19, [R21] ;  /* 0x0000000015137984 */ /* 0x000e240000000600 */
[----:B0-----:R-:W-:-:S02]  /*2270*/  ISETP.NE.U32.AND P2, PT, R8, R19, PT ;  /* 0x000000130800720c */ /* 0x001fc40003f45070 */
[----:B------:R-:W-:-:S04]  /*2280*/  SHF.R.S32.HI R10, RZ, 0x1f, R19 ;  /* 0x0000001fff0a7819 */ /* 0x000fc80000011413 */
[----:B------:R-:W-:-:S13]  /*2290*/  ISETP.NE.AND.EX P2, PT, R23, R10, PT, P2 ;  /* 0x0000000a1700720c */ /* 0x000fda0003f45320 */
[----:B------:R-:W-:Y:S05]  /*22a0*/  @P2 BRA `(.L_x_387) ;  /* 0x0000000400642947 */ /* 0x000fea0003800000 */
[----:B------:R-:W0:Y:S01]  /*22b0*/  LDS.U16 R11, [R26] ;  /* 0x000000001a0b7984 */ /* 0x000e220000000400 */
[----:B------:R-:W-:Y:S02]  /*22c0*/  IMAD.MOV.U32 R19, RZ, RZ, R8 ;  /* 0x000000ffff137224 */ /* 0x000fe400078e0008 */
[----:B------:R-:W-:Y:S02]  /*22d0*/  IMAD.MOV.U32 R12, RZ, RZ, R23 ;  /* 0x000000ffff0c7224 */ /* 0x000fe400078e0017 */
[----:B0-----:R-:W-:-:S07]  /*22e0*/  IMAD.IADD R24, R11, 0x1, -R6 ;  /* 0x000000010b187824 */ /* 0x001fce00078e0a06 */
.L_x_388:
        /* <DEDUP_REMOVED lines=8> */
[----:B------:R-:W-:-:S05]  /*2370*/  MOV R27, 0x400 ;  /* 0x00000400001b7802 */ /* 0x000fca0000000f00 */
[----:B------:R-:W-:-:S05]  /*2380*/  VIADD R17, R27, 0x6006 ;  /* 0x000060061b117836 */ /* 0x000fca0000000000 */
[----:B0-----:R-:W-:Y:S01]  /*2390*/  LEA R28, R30, R17, 0x18 ;  /* 0x000000111e1c7211 */ /* 0x001fe200078ec0ff */
[----:B------:R-:W-:-:S04]  /*23a0*/  IMAD.IADD R17, R8, 0x1, -R19 ;  /* 0x0000000108117824 */ /* 0x000fc800078e0a13 */
[----:B------:R-:W-:Y:S02]  /*23b0*/  IMAD R25, R19, 0x2, R28 ;  /* 0x0000000213197824 */ /* 0x000fe400078e021c */
[----:B------:R-:W-:-:S03]  /*23c0*/  IMAD R17, R17, UR11, R24 ;  /* 0x0000000b11117c24 */ /* 0x000fc6000f8e0218 */
[----:B------:R-:W0:Y:S02]  /*23d0*/  LDS.S16 R28, [R25+0x2] ;  /* 0x00000200191c7984 */ /* 0x000e240000000600 */
[----:B------:R-:W-:-:S04]  /*23e0*/  PRMT R17, R17, 0x9910, RZ ;  /* 0x0000991011117816 */ /* 0x000fc800000000ff */
        /* <DEDUP_REMOVED lines=62> */
[----:B------:R-:W-:Y:S02]  /*27d0*/  IMAD.MOV.U32 R11, RZ, RZ, R12 ;  /* 0x000000ffff0b7224 */ /* 0x000fe400078e000c */
[----:B------:R-:W-:Y:S01]  /*27e0*/  IMAD.MOV.U32 R19, RZ, RZ, R17 ;  /* 0x000000ffff137224 */ /* 0x000fe200078e0011 */
[----:B------:R1:W-:Y:S01]  /*27f0*/  STS.U16 [R27+0x8], R8 ;  /* 0x000008081b007388 */ /* 0x0003e20000000400 */
[----:B------:R-:W-:Y:S01]  /*2800*/  IMAD.MOV.U32 R12, RZ, RZ, R11 ;  /* 0x000000ffff0c7224 */ /* 0x000fe200078e000b */
[----:B0-----:R-:W-:-:S04]  /*2810*/  PRMT R10, R10, 0x9910, RZ ;  /* 0x000099100a0a7816 */ /* 0x001fc800000000ff */
[----:B------:R-:W-:-:S13]  /*2820*/  ISETP.NE.AND P2, PT, R10, -0x1, PT ;  /* 0xffffffff0a00780c */ /* 0x000fda0003f45270 */
[----:B-1----:R-:W-:Y:S05]  /*2830*/  @!P2 BRA `(.L_x_388) ;  /* 0xfffffff800aca947 */ /* 0x002fea000383ffff */
.L_x_387:
[----:B------:R-:W-:Y:S05]  /*2840*/  BSYNC.RECONVERGENT B1 ;  /* 0x0000000000017941 */ /* 0x000fea0003800200 */
.L_x_386:
[----:B------:R-:W-:Y:S01]  /*2850*/  BAR.SYNC.DEFER_BLOCKING 0x0 ;  /* 0x0000000000007b1d */ /* 0x000fe20000010000 */
[----:B------:R-:W-:Y:S01]  /*2860*/  ISETP.NE.U32.AND P2, PT, R16, 0x2, PT ;  /* 0x000000021000780c */ /* 0x000fe20003f45070 */
[----:B------:R-:W-:Y:S01]  /*2870*/  VIADD R17, R17, UR10 ;  /* 0x0000000a11117c36 */ /* 0x000fe20008000000 */
[----:B------:R-:W-:Y:S01]  /*2880*/  IADD3 RZ, P3, PT, R8, UR10, RZ ;  /* 0x0000000a08ff7c10 */ /* 0x000fe2000ff7e0ff */
[----:B------:R-:W-:Y:S01]  /*2890*/  IMAD.MOV.U32 R11, RZ, RZ, R3 ;  /* 0x000000ffff0b7224 */ /* 0x000fe200078e0003 */
[----:B------:R-:W-:-:S03]  /*28a0*/  ISETP.NE.AND.EX P2, PT, RZ, RZ, PT, P2 ;  /* 0x000000ffff00720c */ /* 0x000fc60003f45320 */
[----:B------:R-:W-:-:S10]  /*28b0*/  IMAD.X R12, RZ, RZ, R23, P3 ;  /* 0x000000ffff0c7224 */ /* 0x000fd400018e0617 */
[----:B------:R-:W-:Y:S05]  /*28c0*/  @!P2 BRA `(.L_x_382) ;  /* 0x000000080044a947 */ /* 0x000fea0003800000 */
[----:B------:R-:W0:Y:S01]  /*28d0*/  S2UR UR7, SR_CgaCtaId ;  /* 0x00000000000779c3 */ /* 0x000e220000008800 */
[----:B------:R-:W-:Y:S01]  /*28e0*/  UMOV UR4, 0x400 ;  /* 0x0000040000047882 */ /* 0x000fe20000000000 */
[----:B------:R-:W-:Y:S01]  /*28f0*/  IMAD R16, R22, 0x2, R21 ;  /* 0x0000000216107824 */ /* 0x000fe200078e0215 */
[----:B------:R-:W-:Y:S01]  /*2900*/  UIADD3 UR6, UPT, UPT, UR4, 0x4004, URZ ;  /* 0x0000400404067890 */ /* 0x000fe2000fffe0ff */
[----:B------:R-:W-:Y:S01]  /*2910*/  LEA R14, R14, R13, 0x18 ;  /* 0x0000000d0e0e7211 */ /* 0x000fe200078ec0ff */
[----:B------:R-:W-:-:S04]  /*2920*/  UIADD3 UR4, UPT, UPT, UR4, 0x2002, URZ ;  /* 0x0000200204047890 */ /* 0x000fc8000fffe0ff */
[----:B------:R-:W-:-:S04]  /*2930*/  IMAD R15, R15, 0x2, R14 ;  /* 0x000000020f0f7824 */ /* 0x000fc800078e020e */
[----:B------:R-:W-:Y:S01]  /*2940*/  IMAD R13, R22, 0x2, R15 ;  /* 0x00000002160d7824 */ /* 0x000fe200078e020f */
[----:B0-----:R-:W-:-:S06]  /*2950*/  ULEA UR6, UR7, UR6, 0x18 ;  /* 0x0000000607067291 */ /* 0x001fcc000f8ec0ff */
[----:B------:R-:W-:-:S05]  /*2960*/  LEA R11, R17, UR6, 0x1 ;  /* 0x00000006110b7c11 */ /* 0x000fca000f8e08ff */
[----:B------:R-:W0:Y:S01]  /*2970*/  LDS.U16 R10, [R11] ;  /* 0x000000000b0a7984 */ /* 0x000e220000000400 */
[----:B------:R-:W1:Y:S02]  /*2980*/  LDCU.U16 UR6, c[0x0][0x3a0] ;  /* 0x00007400ff0677ac */ /* 0x000e640008000400 */
[----:B-1----:R-:W-:Y:S02]  /*2990*/  UIADD3 UR8, UPT, UPT, URZ, -UR6, URZ ;  /* 0x80000006ff087290 */ /* 0x002fe4000fffe0ff */
[----:B------:R-:W-:Y:S02]  /*29a0*/  ULEA UR6, UR7, UR4, 0x18 ;  /* 0x0000000407067291 */ /* 0x000fe4000f8ec0ff */
[----:B------:R-:W-:-:S04]  /*29b0*/  UPRMT UR4, UR8, 0x7710, URZ ;  /* 0x0000771008047896 */ /* 0x000fc800080000ff */
[C---:B------:R-:W-:Y:S02]  /*29c0*/  LEA R23, R17.reuse, UR6, 0x1 ;  /* 0x0000000611177c11 */ /* 0x040fe4000f8e08ff */
[----:B0-----:R-:W-:Y:S01]  /*29d0*/  VIADD R10, R10, UR4 ;  /* 0x000000040a0a7c36 */ /* 0x001fe20008000000 */
[----:B------:R-:W-:Y:S02]  /*29e0*/  UMOV UR4, 0x400 ;  /* 0x0000040000047882 */ /* 0x000fe40000000000 */
[----:B------:R-:W-:Y:S02]  /*29f0*/  UIADD3 UR4, UPT, UPT, UR4, 0x6006, URZ ;  /* 0x0000600604047890 */ /* 0x000fe4000fffe0ff */
[----:B------:R-:W-:Y:S02]  /*2a00*/  STS.U16 [R23], R10 ;  /* 0x0000000a17007388 */ /* 0x000fe40000000400 */
[----:B------:R-:W-:Y:S02]  /*2a10*/  ULEA UR4, UR7, UR4, 0x18 ;  /* 0x0000000407047291 */ /* 0x000fe4000f8ec0ff */
[----:B------:R-:W0:Y:S04]  /*2a20*/  LDS.U8 R20, [R20+UR10] ;  /* 0x0000000a14147984 */ /* 0x000e280008000000 */
[----:B------:R-:W1:Y:S01]  /*2a30*/  LDS.U16 R16, [R16] ;  /* 0x0000000010107984 */ /* 0x000e620000000400 */
[----:B------:R-:W-:Y:S01]  /*2a40*/  LEA R15, R17, UR4, 0x1 ;  /* 0x00000004110f7c11 */ /* 0x000fe2000f8e08ff */
[----:B------:R-:W-:Y:S05]  /*2a50*/  WARPSYNC.ALL ;  /* 0x0000000000007948 */ /* 0x000fea0003800000 */
[----:B------:R-:W-:Y:S01]  /*2a60*/  BSSY.RECONVERGENT B1, `(.L_x_389) ;  /* 0x0000073000017945 */ /* 0x000fe20003800200 */
[----:B0-----:R-:W-:Y:S01]  /*2a70*/  ISETP.NE.AND P2, PT, R20, R9, PT ;  /* 0x000000091400720c */ /* 0x001fe20003f45270 */
[----:B------:R-:W-:-:S02]  /*2a80*/  IMAD R20, R22, 0x2, R13 ;  /* 0x0000000216147824 */ /* 0x000fc400078e020d */
[----:B------:R-:W-:Y:S02]  /*2a90*/  IMAD R22, R22, 0x2, R21 ;  /* 0x0000000216167824 */ /* 0x000fe400078e0215 */
[----:B-1----:R-:W-:-:S08]  /*2aa0*/  VIADD R19, R16, 0x4 ;  /* 0x0000000410137836 */ /* 0x002fd00000000000 */
[----:B------:R-:W-:Y:S02]  /*2ab0*/  @P2 IMAD.MOV R19, RZ, RZ, R16 ;  /* 0x000000ffff132224 */ /* 0x000fe400078e0210 */
[----:B------:R-:W-:Y:S02]  /*2ac0*/  IMAD.MOV.U32 R16, RZ, RZ, 0xffff ;  /* 0x0000ffffff107424 */ /* 0x000fe400078e00ff */
[----:B------:R-:W-:Y:S01]  /*2ad0*/  VIADD R14, R19, 0xfffffffe ;  /* 0xfffffffe130e7836 */ /* 0x000fe20000000000 */
[----:B------:R-:W-:-:S04]  /*2ae0*/  PRMT R19, R6, 0x9910, RZ ;  /* 0x0000991006137816 */ /* 0x000fc800000000ff */
[----:B------:R-:W-:-:S04]  /*2af0*/  VIMNMX.S16x2.RELU R10, PT, PT, R14, R10, !PT ;  /* 0x0000000a0e0a7248 */ /* 0x000fc80007fe1300 */
[----:B------:R-:W-:Y:S01]  /*2b00*/  LOP3.LUT R13, R10, 0xffff, RZ, 0xc0, !PT ;  /* 0x0000ffff0a0d7812 */ /* 0x000fe200078ec0ff */
[----:B------:R-:W-:Y:S04]  /*2b10*/  STS.U16 [R15], R10 ;  /* 0x0000000a0f007388 */ /* 0x000fe80000000400 */
[----:B------:R-:W0:Y:S02]  /*2b20*/  LDS.S16 R14, [R20] ;  /* 0x00000000140e7984 */ /* 0x000e240000000600 */
[----:B0-----:R-:W-:-:S05]  /*2b30*/  IMAD.IADD R14, R14, 0x1, -R19 ;  /* 0x000000010e0e7824 */ /* 0x001fca00078e0a13 */
[----:B------:R-:W-:Y:S02]  /*2b40*/  ISETP.GT.AND P2, PT, R14, R13, PT ;  /* 0x0000000d0e00720c */ /* 0x000fe40003f44270 */
[----:B------:R-:W-:Y:S02]  /*2b50*/  PRMT R14, R16, 0x7610, R14 ;  /* 0x00007610100e7816 */ /* 0x000fe4000000000e */
        /* <DEDUP_REMOVED lines=15> */
.L_x_391:
        /* <DEDUP_REMOVED lines=11> */
[----:B------:R-:W-:-:S05]  /*2d00*/  IMAD R20, R20, UR11, R13 ;  /* 0x0000000b14147c24 */ /* 0x000fca000f8e020d */
        /* <DEDUP_REMOVED lines=69> */
[----:B0-----:R-:W-:-:S04]  /*3160*/  PRMT R10, R10, 0x9910, RZ ;  /* 0x000099100a0a7816 */ /* 0x001fc800000000ff */
[----:B------:R-:W-:-:S13]  /*3170*/  ISETP.NE.AND P2, PT, R10, -0x1, PT ;  /* 0xffffffff0a00780c */ /* 0x000fda0003f45270 */
[----:B-1----:R-:W-:Y:S05]  /*3180*/  @!P2 BRA `(.L_x_391) ;  /* 0xfffffff800b0a947 */ /* 0x002fea000383ffff */
.L_x_390:
[----:B------:R-:W-:Y:S05]  /*3190*/  BSYNC.RECONVERGENT B1 ;  /* 0x0000000000017941 */ /* 0x000fea0003800200 */
.L_x_389:
[----:B------:R-:W-:Y:S01]  /*31a0*/  BAR.SYNC.DEFER_BLOCKING 0x0 ;  /* 0x0000000000007b1d */ /* 0x000fe20000010000 */
[----:B------:R-:W-:Y:S01]  /*31b0*/  IADD3 R11, P2, PT, R3, UR10, RZ ;  /* 0x0000000a030b7c10 */ /* 0x000fe2000ff5e0ff */
[----:B------:R-:W-:-:S04]  /*31c0*/  VIADD R17, R17, UR10 ;  /* 0x0000000a11117c36 */ /* 0x000fc80008000000 */
[----:B------:R-:W-:-:S08]  /*31d0*/  IMAD.X R12, RZ, RZ, R12, P2 ;  /* 0x000000ffff0c7224 */ /* 0x000fd000010e060c */
.L_x_382:
[----:B------:R-:W-:-:S04]  /*31e0*/  ISETP.GE.U32.AND P2, PT, R5, 0x3, PT ;  /* 0x000000030500780c */ /* 0x000fc80003f46070 */
[----:B------:R-:W-:-:S13]  /*31f0*/  ISETP.GE.U32.AND.EX P2, PT, R4, RZ, PT, P2 ;  /* 0x000000ff0400720c */ /* 0x000fda0003f46120 */
[----:B------:R-:W-:Y:S05]  /*3200*/  @!P2 BRA `(.L_x_381) ;  /* 0x0000002000f8a947 */ /* 0x000fea0003800000 */
.L_x_404:
[----:B------:R-:W0:Y:S01]  /*3210*/  S2UR UR7, SR_CgaCtaId ;  /* 0x00000000000779c3 */ /* 0x000e220000008800 */
[----:B------:R-:W-:Y:S01]  /*3220*/  UMOV UR4, 0x400 ;  /* 0x0000040000047882 */ /* 0x000fe20000000000 */
[----:B------:R-:W3:Y:S01]  /*3230*/  LDCU.U16 UR8, c[0x0][0x3a0] ;  /* 0x00007400ff0877ac */ /* 0x000ee20008000400 */
[----:B-1----:R-:W-:Y:S01]  /*3240*/  PRMT R21, R6, 0x9910, RZ ;  /* 0x0000991006157816 */ /* 0x002fe200000000ff */
[----:B------:R-:W-:Y:S02]  /*3250*/  UIADD3 UR6, UPT, UPT, UR4, 0x4004, URZ ;  /* 0x0000400404067890 */ /* 0x000fe4000fffe0ff */
[----:B------:R-:W-:Y:S02]  /*3260*/  UIADD3 UR9, UPT, UPT, UR4, 0x2002, URZ ;  /* 0x0000200204097890 */ /* 0x000fe4000fffe0ff */
[----:B---3--:R-:W-:Y:S02]  /*3270*/  UIADD3 UR8, UPT, UPT, URZ, -UR8, URZ ;  /* 0x80000008ff087290 */ /* 0x008fe4000fffe0ff */
[----:B0-----:R-:W-:-:S02]  /*3280*/  ULEA UR6, UR7, UR6, 0x18 ;  /* 0x0000000607067291 */ /* 0x001fc4000f8ec0ff */
[----:B------:R-:W-:Y:S02]  /*3290*/  ULEA UR9, UR7, UR9, 0x18 ;  /* 0x0000000907097291 */ /* 0x000fe4000f8ec0ff */
[----:B------:R-:W-:Y:S02]  /*32a0*/  UPRMT UR8, UR8, 0x7710, URZ ;  /* 0x0000771008087896 */ /* 0x000fe400080000ff */
[C---:B------:R-:W-:Y:S01]  /*32b0*/  LEA R19, R17.reuse, UR6, 0x1 ;  /* 0x0000000611137c11 */ /* 0x040fe2000f8e08ff */
[----:B------:R-:W-:Y:S01]  /*32c0*/  ULEA UR12, UR7, UR4, 0x18 ;  /* 0x00000004070c7291 */ /* 0x000fe2000f8ec0ff */
[----:B------:R-:W-:Y:S01]  /*32d0*/  LEA R15, R17, UR9, 0x1 ;  /* 0x00000009110f7c11 */ /* 0x000fe2000f8e08ff */
[----:B------:R-:W-:Y:S01]  /*32e0*/  UIADD3 UR4, UPT, UPT, UR4, 0x6006, URZ ;  /* 0x0000600604047890 */ /* 0x000fe2000fffe0ff */
[C---:B------:R-:W-:Y:S01]  /*32f0*/  LEA R20, R11.reuse, UR6, 0x1 ;  /* 0x000000060b147c11 */ /* 0x040fe2000f8e08ff */
[----:B------:R-:W0:Y:S02]  /*3300*/  LDS.U16 R10, [R19] ;  /* 0x00000000130a7984 */ /* 0x000e240000000400 */
[----:B------:R-:W-:Y:S01]  /*3310*/  ULEA UR4, UR7, UR4, 0x18 ;  /* 0x0000000407047291 */ /* 0x000fe2000f8ec0ff */
[----:B------:R-:W-:-:S05]  /*3320*/  VIADD R16, R11, UR12 ;  /* 0x0000000c0b107c36 */ /* 0x000fca0008000000 */
[----:B------:R-:W-:Y:S01]  /*3330*/  LEA R22, R11, UR4, 0x1 ;  /* 0x000000040b167c11 */ /* 0x000fe2000f8e08ff */
[----:B0-----:R-:W-:-:S05]  /*3340*/  VIADD R10, R10, UR8 ;  /* 0x000000080a0a7c36 */ /* 0x001fca0008000000 */
[----:B------:R0:W-:Y:S04]  /*3350*/  STS.U16 [R15], R10 ;  /* 0x0000000a0f007388 */ /* 0x0001e80000000400 */
[----:B------:R-:W4:Y:S04]  /*3360*/  LDS.U8 R14, [R11+UR12] ;  /* 0x0000000c0b0e7984 */ /* 0x000f280008000000 */
[----:B------:R-:W1:Y:S01]  /*3370*/  LDS.U16 R13, [R20] ;  /* 0x00000000140d7984 */ /* 0x000e620000000400 */
[----:B0-----:R-:W-:Y:S01]  /*3380*/  LEA R15, R17, UR4, 0x1 ;  /* 0x00000004110f7c11 */ /* 0x001fe2000f8e08ff */
[----:B------:R-:W-:Y:S05]  /*3390*/  WARPSYNC.ALL ;  /* 0x0000000000007948 */ /* 0x000fea0003800000 */
[----:B------:R-:W-:Y:S01]  /*33a0*/  BSSY.RECONVERGENT B1, `(.L_x_392) ;  /* 0x000007d000017945 */ /* 0x000fe20003800200 */
[----:B----4-:R-:W-:Y:S01]  /*33b0*/  ISETP.NE.AND P2, PT, R14, R9, PT ;  /* 0x000000090e00720c */ /* 0x010fe20003f45270 */
[----:B-1----:R-:W-:-:S12]  /*33c0*/  VIADD R14, R13, 0x4 ;  /* 0x000000040d0e7836 */ /* 0x002fd80000000000 */
[----:B------:R-:W-:Y:S01]  /*33d0*/  @P2 IMAD.MOV R14, RZ, RZ, R13 ;  /* 0x000000ffff0e2224 */ /* 0x000fe200078e020d */
[----:B------:R-:W-:-:S03]  /*33e0*/  ISETP.NE.U32.AND P2, PT, R11, RZ, PT ;  /* 0x000000ff0b00720c */ /* 0x000fc60003f45070 */
[----:B------:R-:W-:Y:S01]  /*33f0*/  VIADD R14, R14, 0xfffffffe ;  /* 0xfffffffe0e0e7836 */ /* 0x000fe20000000000 */
[----:B------:R-:W-:-:S04]  /*3400*/  ISETP.NE.AND.EX P2, PT, R12, RZ, PT, P2 ;  /* 0x000000ff0c00720c */ /* 0x000fc80003f45320 */
[----:B------:R-:W-:-:S04]  /*3410*/  VIMNMX.S16x2.RELU R14, PT, PT, R14, R10, !PT ;  /* 0x0000000a0e0e7248 */ /* 0x000fc80007fe1300 */
[----:B------:R-:W-:-:S04]  /*3420*/  PRMT R10, R14, 0x7610, R10 ;  /* 0x000076100e0a7816 */ /* 0x000fc8000000000a */
[----:B------:R-:W-:Y:S01]  /*3430*/  LOP3.LUT R13, R10, 0xffff, RZ, 0xc0, !PT ;  /* 0x0000ffff0a0d7812 */ /* 0x000fe200078ec0ff */
[----:B------:R-:W-:Y:S04]  /*3440*/  STS.U16 [R15], R10 ;  /* 0x0000000a0f007388 */ /* 0x000fe80000000400 */
[----:B------:R-:W0:Y:S02]  /*3450*/  LDS.S16 R14, [R22] ;  /* 0x00000000160e7984 */ /* 0x000e240000000600 */
[----:B0-----:R-:W-:-:S05]  /*3460*/  IMAD.IADD R14, R14, 0x1, -R21 ;  /* 0x000000010e0e7824 */ /* 0x001fca00078e0a15 */
[----:B------:R-:W-:Y:S01]  /*3470*/  ISETP.GT.AND P3, PT, R14, R13, PT ;  /* 0x0000000d0e00720c */ /* 0x000fe20003f64270 */
[----:B------:R-:W-:-:S03]  /*3480*/  IMAD.MOV.U32 R14, RZ, RZ, 0xffff ;  /* 0x0000ffffff0e7424 */ /* 0x000fc600078e00ff */
[----:B------:R-:W-:-:S05]  /*3490*/  SEL R13, R11, 0xffff, P3 ;  /* 0x0000ffff0b0d7807 */ /* 0x000fca0001800000 */
[----:B------:R-:W-:Y:S04]  /*34a0*/  STS.U16 [R20], R13 ;  /* 0x0000000d14007388 */ /* 0x000fe80000000400 */
[----:B------:R-:W-:Y:S01]  /*34b0*/  @!P2 STS.U16 [UR5], R14 ;  /* 0x0000000eff00a988 */ /* 0x000fe20008000405 */
        /* <DEDUP_REMOVED lines=10> */
[----:B------:R-:W1:Y:S01]  /*3560*/  LDC R13, c[0x0][0x3a0] ;  /* 0x0000e800ff0d7b82 */ /* 0x000e620000000800 */
[----:B------:R-:W3:Y:S01]  /*3570*/  LDCU UR4, c[0x0][0x3a0] ;  /* 0x00007400ff0477ac */ /* 0x000ee20008000800 */
[----:B------:R-:W-:Y:S02]  /*3580*/  VIADD R24, R20, 0x8 ;  /* 0x0000000814187836 */ /* 0x000fe40000000000 */
[----:B------:R-:W-:Y:S02]  /*3590*/  VIADD R19, R22, 0x8 ;  /* 0x0000000816137836 */ /* 0x000fe40000000000 */
[----:B------:R-:W-:Y:S02]  /*35a0*/  IMAD.MOV.U32 R23, RZ, RZ, R11 ;  /* 0x000000ffff177224 */ /* 0x000fe400078e000b */
[----:B------:R-:W4:Y:S01]  /*35b0*/  LDC.U16 R10, c[0x0][0x3a2] ;  /* 0x0000e880ff0a7b82 */ /* 0x000f220000000400 */
[----:B---3--:R-:W-:-:S04]  /*35c0*/  ULOP3.LUT UR4, UR4, 0xffff, URZ, 0xc0, !UPT ;  /* 0x0000ffff04047892 */ /* 0x008fc8000f8ec0ff */
[----:B--2---:R-:W-:Y:S01]  /*35d0*/  ULEA UR4, UR11, UR4, 0x1 ;  /* 0x000000040b047291 */ /* 0x004fe2000f8e08ff */
[----:B-1----:R-:W-:Y:S02]  /*35e0*/  LOP3.LUT R27, R13, 0xffff, RZ, 0xc0, !PT ;  /* 0x0000ffff0d1b7812 */ /* 0x002fe400078ec0ff */
[----:B------:R-:W-:-:S03]  /*35f0*/  IADD3 R13, P2, PT, R11, 0x4, RZ ;  /* 0x000000040b0d7810 */ /* 0x000fc60007f5e0ff */
[----:B------:R-:W-:Y:S02]  /*3600*/  IMAD.U32 R26, R27, 0x10000, RZ ;  /* 0x000100001b1a7824 */ /* 0x000fe400078e00ff */
[----:B------:R-:W-:Y:S02]  /*3610*/  IMAD.X R25, RZ, RZ, R12, P2 ;  /* 0x000000ffff197224 */ /* 0x000fe400010e060c */
[--C-:B----4-:R-:W-:Y:S01]  /*3620*/  IMAD R14, R10, 0x3, R27.reuse ;  /* 0x000000030a0e7824 */ /* 0x110fe200078e021b */
[C---:B0-----:R-:W-:Y:S01]  /*3630*/  IADD3 R27, PT, PT, R15.reuse, -R10, -R27 ;  /* 0x8000000a0f1b7210 */ /* 0x041fe20007ffe81b */
[C---:B------:R-:W-:Y:S02]  /*3640*/  IMAD R21, R15.reuse, 0x10000, -R26 ;  /* 0x000100000f157824 */ /* 0x040fe400078e0a1a */
[C---:B------:R-:W-:Y:S02]  /*3650*/  IMAD.IADD R14, R15.reuse, 0x1, -R14 ;  /* 0x000000010f0e7824 */ /* 0x040fe400078e0a0e */
[----:B------:R-:W-:-:S02]  /*3660*/  VIADD R15, R15, -UR4 ;  /* 0x800000040f0f7c36 */ /* 0x000fc40008000000 */
[----:B------:R-:W-:Y:S02]  /*3670*/  IMAD.U32 R27, R27, 0x10000, RZ ;  /* 0x000100001b1b7824 */ /* 0x000fe400078e00ff */
[----:B------:R-:W-:Y:S02]  /*3680*/  IMAD.U32 R29, R15, 0x10000, RZ ;  /* 0x000100000f1d7824 */ /* 0x000fe400078e00ff */
[----:B------:R-:W-:-:S07]  /*3690*/  IMAD.U32 R31, R14, 0x10000, RZ ;  /* 0x000100000e1f7824 */ /* 0x000fce00078e00ff */
.L_x_394:
[----:B------:R-:W0:Y:S01]  /*36a0*/  LDC.64 R14, c[0x0][0x388] ;  /* 0x0000e200ff0e7b82 */ /* 0x000e220000000a00 */
[----:B------:R-:W-:Y:S01]  /*36b0*/  IADD3 R17, P3, PT, R13, -0x4, RZ ;  /* 0xfffffffc0d117810 */ /* 0x000fe20007f7e0ff */
[----:B------:R-:W-:-:S03]  /*36c0*/  VIADD R28, R23, 0x1 ;  /* 0x00000001171c7836 */ /* 0x000fc60000000000 */
[----:B------:R-:W-:Y:S02]  /*36d0*/  IADD3.X R26, PT, PT, R25, -0x1, RZ, P3, !PT ;  /* 0xffffffff191a7810 */ /* 0x000fe40001ffe4ff */
[----:B0-----:R-:W-:Y:S01]  /*36e0*/  ISETP.GE.U32.AND P2, PT, R17, R14, PT ;  /* 0x0000000e1100720c */ /* 0x001fe20003f46070 */
[----:B------:R-:W-:-:S03]  /*36f0*/  IMAD.MOV.U32 R17, RZ, RZ, R28 ;  /* 0x000000ffff117224 */ /* 0x000fc600078e001c */
[----:B------:R-:W-:-:S13]  /*3700*/  ISETP.GE.AND.EX P2, PT, R26, R15, PT, P2 ;  /* 0x0000000f1a00720c */ /* 0x000fda0003f46320 */
[----:B------:R-:W-:Y:S05]  /*3710*/  @P2 BRA `(.L_x_393) ;  /* 0x0000000400142947 */ /* 0x000fea0003800000 */
[----:B------:R-:W0:Y:S01]  /*3720*/  LDS.S16 R26, [R19+-0x6] ;  /* 0xfffffa00131a7984 */ /* 0x000e220000000600 */
[----:B------:R-:W-:Y:S02]  /*3730*/  SHF.R.S32.HI R17, RZ, 0x10, R21 ;  /* 0x00000010ff117819 */ /* 0x000fe40000011415 */
[----:B------:R-:W-:Y:S02]  /*3740*/  IADD3 R33, P3, PT, R13, -0x3, RZ ;  /* 0xfffffffd0d217810 */ /* 0x000fe40007f7e0ff */
[----:B0-----:R-:W-:-:S03]  /*3750*/  ISETP.GT.AND P2, PT, R17, R26, PT ;  /* 0x0000001a1100720c */ /* 0x001fc60003f44270 */
[----:B------:R-:W-:-:S10]  /*3760*/  IMAD.MOV.U32 R17, RZ, RZ, R33 ;  /* 0x000000ffff117224 */ /* 0x000fd400078e0021 */
[----:B------:R-:W-:Y:S05]  /*3770*/  @!P2 BRA `(.L_x_393) ;  /* 0x0000000000fca947 */ /* 0x000fea0003800000 */
[----:B------:R-:W0:Y:S04]  /*3780*/  LDS.U16 R17, [R24+-0x6] ;  /* 0xfffffa0018117984 */ /* 0x000e280000000400 */
[----:B------:R1:W-:Y:S01]  /*3790*/  STS.U16 [R24+-0x6], R11 ;  /* 0xfffffa0b18007388 */ /* 0x0003e20000000400 */
[----:B0-----:R-:W-:-:S04]  /*37a0*/  PRMT R17, R17, 0x9910, RZ ;  /* 0x0000991011117816 */ /* 0x001fc800000000ff */
[----:B------:R-:W-:Y:S01]  /*37b0*/  ISETP.NE.AND P2, PT, R17, -0x1, PT ;  /* 0xffffffff1100780c */ /* 0x000fe20003f45270 */
[----:B------:R-:W-:-:S12]  /*37c0*/  IMAD.MOV.U32 R17, RZ, RZ, R28 ;  /* 0x000000ffff117224 */ /* 0x000fd800078e001c */
[----:B-1----:R-:W-:Y:S05]  /*37d0*/  @P2 BRA `(.L_x_393) ;  /* 0x0000000000e42947 */ /* 0x002fea0003800000 */
[----:B------:R-:W-:Y:S02]  /*37e0*/  ISETP.GE.U32.AND P2, PT, R33, R14, PT ;  /* 0x0000000e2100720c */ /* 0x000fe40003f46070 */
[----:B------:R-:W-:Y:S02]  /*37f0*/  IADD3.X R26, PT, PT, R25, -0x1, RZ, P3, !PT ;  /* 0xffffffff191a7810 */ /* 0x000fe40001ffe4ff */
[----:B------:R-:W-:Y:S02]  /*3800*/  IADD3 R33, P3, PT, R13, -0x2, RZ ;  /* 0xfffffffe0d217810 */ /* 0x000fe40007f7e0ff */
[----:B------:R-:W-:-:S03]  /*3810*/  ISETP.GE.AND.EX P2, PT, R26, R15, PT, P2 ;  /* 0x0000000f1a00720c */ /* 0x000fc60003f46320 */
[----:B------:R-:W-:-:S10]  /*3820*/  IMAD.MOV.U32 R17, RZ, RZ, R33 ;  /* 0x000000ffff117224 */ /* 0x000fd400078e0021 */
[----:B------:R-:W-:Y:S05]  /*3830*/  @P2 BRA `(.L_x_393) ;  /* 0x0000000000cc2947 */ /* 0x000fea0003800000 */
[----:B------:R-:W0:Y:S01]  /*3840*/  LDS.S16 R26, [R19+-0x4] ;  /* 0xfffffc00131a7984 */ /* 0x000e220000000600 */
[----:B------:R-:W-:-:S04]  /*3850*/  SHF.R.S32.HI R17, RZ, 0x10, R27 ;  /* 0x00000010ff117819 */ /* 0x000fc8000001141b */
[----:B0-----:R-:W-:Y:S01]  /*3860*/  ISETP.GT.AND P2, PT, R17, R26, PT ;  /* 0x0000001a1100720c */ /* 0x001fe20003f44270 */
[----:B------:R-:W-:-:S12]  /*3870*/  VIADD R17, R23, 0x2 ;  /* 0x0000000217117836 */ /* 0x000fd80000000000 */
[----:B------:R-:W-:Y:S05]  /*3880*/  @!P2 BRA `(.L_x_393) ;  /* 0x0000000000b8a947 */ /* 0x000fea0003800000 */
[----:B------:R-:W0:Y:S04]  /*3890*/  LDS.U16 R26, [R24+-0x4] ;  /* 0xfffffc00181a7984 */ /* 0x000e280000000400 */
[----:B------:R1:W-:Y:S01]  /*38a0*/  STS.U16 [R24+-0x4], R11 ;  /* 0xfffffc0b18007388 */ /* 0x0003e20000000400 */
[----:B0-----:R-:W-:-:S04]  /*38b0*/  PRMT R26, R26, 0x9910, RZ ;  /* 0x000099101a1a7816 */ /* 0x001fc800000000ff */
[----:B------:R-:W-:-:S13]  /*38c0*/  ISETP.NE.AND P2, PT, R26, -0x1, PT ;  /* 0xffffffff1a00780c */ /* 0x000fda0003f45270 */
[----:B-1----:R-:W-:Y:S05]  /*38d0*/  @P2 BRA `(.L_x_393) ;  /* 0x0000000000a42947 */ /* 0x002fea0003800000 */
[----:B------:R-:W-:Y:S01]  /*38e0*/  ISETP.GE.U32.AND P2, PT, R33, R14, PT ;  /* 0x0000000e2100720c */ /* 0x000fe20003f46070 */
[----:B------:R-:W-:Y:S01]  /*38f0*/  VIADD R17, R23, 0x3 ;  /* 0x0000000317117836 */ /* 0x000fe20000000000 */
[----:B------:R-:W-:-:S04]  /*3900*/  IADD3.X R26, PT, PT, R25, -0x1, RZ, P3, !PT ;  /* 0xffffffff191a7810 */ /* 0x000fc80001ffe4ff */
[----:B------:R-:W-:-:S13]  /*3910*/  ISETP.GE.AND.EX P2, PT, R26, R15, PT, P2 ;  /* 0x0000000f1a00720c */ /* 0x000fda0003f46320 */
[----:B------:R-:W-:Y:S05]  /*3920*/  @P2 BRA `(.L_x_393) ;  /* 0x0000000000902947 */ /* 0x000fea0003800000 */
[----:B------:R-:W0:Y:S01]  /*3930*/  LDS.S16 R33, [R19+-0x2] ;  /* 0xfffffe0013217984 */ /* 0x000e220000000600 */
[----:B------:R-:W-:-:S04]  /*3940*/  SHF.R.S32.HI R26, RZ, 0x10, R29 ;  /* 0x00000010ff1a7819 */ /* 0x000fc8000001141d */
[----:B0-----:R-:W-:-:S13]  /*3950*/  ISETP.GT.AND P2, PT, R26, R33, PT ;  /* 0x000000211a00720c */ /* 0x001fda0003f44270 */
[----:B------:R-:W-:Y:S05]  /*3960*/  @!P2 BRA `(.L_x_393) ;  /* 0x000000000080a947 */ /* 0x000fea0003800000 */
[----:B------:R-:W0:Y:S01]  /*3970*/  LDS.U16 R17, [R24+-0x2] ;  /* 0xfffffe0018117984 */ /* 0x000e220000000400 */
[----:B------:R-:W-:-:S03]  /*3980*/  IADD3 R33, P3, PT, R13, -0x1, RZ ;  /* 0xffffffff0d217810 */ /* 0x000fc60007f7e0ff */
[----:B------:R1:W-:Y:S01]  /*3990*/  STS.U16 [R24+-0x2], R11 ;  /* 0xfffffe0b18007388 */ /* 0x0003e20000000400 */
[----:B0-----:R-:W-:-:S04]  /*39a0*/  PRMT R17, R17, 0x9910, RZ ;  /* 0x0000991011117816 */ /* 0x001fc800000000ff */
[----:B------:R-:W-:Y:S01]  /*39b0*/  ISETP.NE.AND P2, PT, R17, -0x1, PT ;  /* 0xffffffff1100780c */ /* 0x000fe20003f45270 */
[----:B------:R-:W-:-:S12]  /*39c0*/  IMAD.MOV.U32 R17, RZ, RZ, R33 ;  /* 0x000000ffff117224 */ /* 0x000fd800078e0021 */
[----:B-1----:R-:W-:Y:S05]  /*39d0*/  @P2 BRA `(.L_x_393) ;  /* 0x0000000000642947 */ /* 0x002fea0003800000 */
[----:B------:R-:W-:Y:S01]  /*39e0*/  ISETP.GE.U32.AND P2, PT, R33, R14, PT ;  /* 0x0000000e2100720c */ /* 0x000fe20003f46070 */
[----:B------:R-:W-:Y:S01]  /*39f0*/  IMAD.MOV.U32 R17, RZ, RZ, R13 ;  /* 0x000000ffff117224 */ /* 0x000fe200078e000d */
[----:B------:R-:W-:-:S04]  /*3a00*/  IADD3.X R14, PT, PT, R25, -0x1, RZ, P3, !PT ;  /* 0xffffffff190e7810 */ /* 0x000fc80001ffe4ff */
[----:B------:R-:W-:-:S13]  /*3a10*/  ISETP.GE.AND.EX P2, PT, R14, R15, PT, P2 ;  /* 0x0000000f0e00720c */ /* 0x000fda0003f46320 */
[----:B------:R-:W-:Y:S05]  /*3a20*/  @P2 BRA `(.L_x_393) ;  /* 0x0000000000502947 */ /* 0x000fea0003800000 */
[----:B------:R-:W0:Y:S01]  /*3a30*/  LDS.S16 R15, [R19] ;  /* 0x00000000130f7984 */ /* 0x000e220000000600 */
[----:B------:R-:W-:Y:S01]  /*3a40*/  SHF.R.S32.HI R14, RZ, 0x10, R31 ;  /* 0x00000010ff0e7819 */ /* 0x000fe2000001141f */
[----:B------:R-:W-:-:S04]  /*3a50*/  VIADD R23, R23, 0x4 ;  /* 0x0000000417177836 */ /* 0x000fc80000000000 */
[----:B------:R-:W-:Y:S01]  /*3a60*/  IMAD.MOV.U32 R17, RZ, RZ, R23 ;  /* 0x000000ffff117224 */ /* 0x000fe200078e0017 */
[----:B0-----:R-:W-:-:S13]  /*3a70*/  ISETP.GT.AND P2, PT, R14, R15, PT ;  /* 0x0000000f0e00720c */ /* 0x001fda0003f44270 */
[----:B------:R-:W-:Y:S05]  /*3a80*/  @!P2 BRA `(.L_x_393) ;  /* 0x000000000038a947 */ /* 0x000fea0003800000 */
[----:B------:R-:W0:Y:S01]  /*3a90*/  LDS.U16 R14, [R24] ;  /* 0x00000000180e7984 */ /* 0x000e220000000400 */
[----:B------:R-:W-:Y:S01]  /*3aa0*/  IADD3 R13, P3, PT, R13, 0x4, RZ ;  /* 0x000000040d0d7810 */ /* 0x000fe20007f7e0ff */
[C---:B------:R-:W-:Y:S02]  /*3ab0*/  IMAD R31, R10.reuse, -0x40000, R31 ;  /* 0xfffc00000a1f7824 */ /* 0x040fe400078e021f */
[----:B------:R1:W-:Y:S01]  /*3ac0*/  STS.U16 [R24], R11 ;  /* 0x0000000b18007388 */ /* 0x0003e20000000400 */
[C---:B------:R-:W-:Y:S02]  /*3ad0*/  IMAD R29, R10.reuse, -0x40000, R29 ;  /* 0xfffc00000a1d7824 */ /* 0x040fe400078e021d */
[C---:B------:R-:W-:Y:S02]  /*3ae0*/  IMAD R27, R10.reuse, -0x40000, R27 ;  /* 0xfffc00000a1b7824 */ /* 0x040fe400078e021b */
[----:B------:R-:W-:Y:S02]  /*3af0*/  IMAD R21, R10, -0x40000, R21 ;  /* 0xfffc00000a157824 */ /* 0x000fe400078e0215 */
[----:B------:R-:W-:-:S02]  /*3b00*/  VIADD R19, R19, 0x8 ;  /* 0x0000000813137836 */ /* 0x000fc40000000000 */
[----:B------:R-:W-:Y:S02]  /*3b10*/  IMAD.X R25, RZ, RZ, R25, P3 ;  /* 0x000000ffff197224 */ /* 0x000fe400018e0619 */
[----:B-1----:R-:W-:Y:S01]  /*3b20*/  VIADD R24, R24, 0x8 ;  /* 0x0000000818187836 */ /* 0x002fe20000000000 */
[----:B0-----:R-:W-:-:S04]  /*3b30*/  PRMT R14, R14, 0x9910, RZ ;  /* 0x000099100e0e7816 */ /* 0x001fc800000000ff */
[----:B------:R-:W-:-:S13]  /*3b40*/  ISETP.NE.AND P2, PT, R14, -0x1, PT ;  /* 0xffffffff0e00780c */ /* 0x000fda0003f45270 */
[----:B------:R-:W-:Y:S05]  /*3b50*/  @!P2 BRA `(.L_x_394) ;  /* 0xfffffff800d0a947 */ /* 0x000fea000383ffff */
[----:B------:R-:W-:-:S07]  /*3b60*/  IMAD.MOV.U32 R17, RZ, RZ, R23 ;  /* 0x000000ffff117224 */ /* 0x000fce00078e0017 */
.L_x_393:
[----:B--2---:R-:W-:Y:S05]  /*3b70*/  BSYNC.RECONVERGENT B1 ;  /* 0x0000000000017941 */ /* 0x004fea0003800200 */
.L_x_392:
[----:B------:R-:W0:Y:S08]  /*3b80*/  S2UR UR7, SR_CgaCtaId ;  /* 0x00000000000779c3 */ /* 0x000e300000008800 */
[----:B------:R-:W-:Y:S01]  /*3b90*/  BAR.SYNC.DEFER_BLOCKING 0x0 ;  /* 0x0000000000007b1d */ /* 0x000fe20000010000 */
[----:B------:R-:W-:-:S05]  /*3ba0*/  VIADD R17, R17, UR10 ;  /* 0x0000000a11117c36 */ /* 0x000fca0008000000 */
[----:B------:R-:W-:Y:S02]  /*3bb0*/  UMOV UR4, 0x400 ;  /* 0x0000040000047882 */ /* 0x000fe40000000000 */
[----:B------:R-:W1:Y:S01]  /*3bc0*/  LDC R13, c[0x0][0x360] ;  /* 0x0000d800ff0d7b82 */ /* 0x000e620000000800 */
[----:B------:R-:W-:Y:S01]  /*3bd0*/  UIADD3 UR6, UPT, UPT, UR4, 0x4004, URZ ;  /* 0x0000400404067890 */ /* 0x000fe2000fffe0ff */
[----:B------:R-:W-:Y:S01]  /*3be0*/  BSSY.RECONVERGENT B1, `(.L_x_395) ;  /* 0x0000085000017945 */ /* 0x000fe20003800200 */
[----:B------:R-:W-:Y:S02]  /*3bf0*/  UIADD3 UR8, UPT, UPT, UR4, 0x2002, URZ ;  /* 0x0000200204087890 */ /* 0x000fe4000fffe0ff */
[----:B------:R-:W-:Y:S02]  /*3c00*/  UIADD3 UR4, UPT, UPT, UR4, 0x6006, URZ ;  /* 0x0000600604047890 */ /* 0x000fe4000fffe0ff */
[----:B0-----:R-:W-:Y:S02]  /*3c10*/  ULEA UR6, UR7, UR6, 0x18 ;  /* 0x0000000607067291 */ /* 0x001fe4000f8ec0ff */
[----:B------:R-:W-:-:S02]  /*3c20*/  ULEA UR8, UR7, UR8, 0x18 ;  /* 0x0000000807087291 */ /* 0x000fc4000f8ec0ff */
[----:B------:R-:W-:Y:S02]  /*3c30*/  ULEA UR4, UR7, UR4, 0x18 ;  /* 0x0000000407047291 */ /* 0x000fe4000f8ec0ff */
[C---:B------:R-:W-:Y:S02]  /*3c40*/  LEA R21, R17.reuse, UR6, 0x1 ;  /* 0x0000000611157c11 */ /* 0x040fe4000f8e08ff */
[----:B------:R-:W-:Y:S01]  /*3c50*/  LEA R15, R17, UR8, 0x1 ;  /* 0x00000008110f7c11 */ /* 0x000fe2000f8e08ff */
[----:B-1----:R-:W-:Y:S01]  /*3c60*/  IMAD R20, R13, 0x2, R20 ;  /* 0x000000020d147824 */ /* 0x002fe200078e0214 */
[----:B------:R-:W-:Y:S01]  /*3c70*/  LEA R23, R17, UR4, 0x1 ;  /* 0x0000000411177c11 */ /* 0x000fe2000f8e08ff */
[----:B------:R-:W0:Y:S01]  /*3c80*/  LDS.U16 R10, [R21] ;  /* 0x00000000150a7984 */ /* 0x000e220000000400 */
[----:B------:R-:W1:Y:S01]  /*3c90*/  LDCU.U16 UR6, c[0x0][0x3a0] ;  /* 0x00007400ff0677ac */ /* 0x000e620008000400 */
[----:B------:R-:W-:Y:S01]  /*3ca0*/  IMAD R22, R13, 0x2, R22 ;  /* 0x000000020d167824 */ /* 0x000fe200078e0216 */
[----:B-1----:R-:W-:-:S04]  /*3cb0*/  UIADD3 UR6, UPT, UPT, URZ, -UR6, URZ ;  /* 0x80000006ff067290 */ /* 0x002fc8000fffe0ff */
[----:B------:R-:W-:-:S06]  /*3cc0*/  UPRMT UR6, UR6, 0x7710, URZ ;  /* 0x0000771006067896 */ /* 0x000fcc00080000ff */
[----:B0-----:R-:W-:-:S05]  /*3cd0*/  VIADD R10, R10, UR6 ;  /* 0x000000060a0a7c36 */ /* 0x001fca0008000000 */
[----:B------:R-:W-:Y:S04]  /*3ce0*/  STS.U16 [R15], R10 ;  /* 0x0000000a0f007388 */ /* 0x000fe80000000400 */
[----:B------:R0:W1:Y:S04]  /*3cf0*/  LDS.U8 R24, [R16+UR10] ;  /* 0x0000000a10187984 */ /* 0x0000680008000000 */
[----:B------:R-:W2:Y:S01]  /*3d00*/  LDS.U16 R14, [R20] ;  /* 0x00000000140e7984 */ /* 0x000ea20000000400 */
[----:B0-----:R-:W-:Y:S01]  /*3d10*/  VIADD R16, R16, UR10 ;  /* 0x0000000a10107c36 */ /* 0x001fe20008000000 */
[----:B-1----:R-:W-:Y:S01]  /*3d20*/  ISETP.NE.AND P2, PT, R24, R9, PT ;  /* 0x000000091800720c */ /* 0x002fe20003f45270 */
[----:B--2---:R-:W-:-:S12]  /*3d30*/  VIADD R19, R14, 0x4 ;  /* 0x000000040e137836 */ /* 0x004fd80000000000 */
[----:B------:R-:W-:-:S04]  /*3d40*/  @P2 IMAD.MOV R19, RZ, RZ, R14 ;  /* 0x000000ffff132224 */ /* 0x000fc800078e020e */
[----:B------:R-:W-:-:S05]  /*3d50*/  VIADD R14, R19, 0xfffffffe ;  /* 0xfffffffe130e7836 */ /* 0x000fca0000000000 */
[----:B------:R-:W-:-:S04]  /*3d60*/  VIMNMX.S16x2.RELU R14, PT, PT, R14, R10, !PT ;  /* 0x0000000a0e0e7248 */ /* 0x000fc80007fe1300 */
[----:B------:R-:W-:Y:S02]  /*3d70*/  PRMT R10, R14, 0x7610, R10 ;  /* 0x000076100e0a7816 */ /* 0x000fe4000000000a */
[----:B------:R-:W-:Y:S02]  /*3d80*/  PRMT R14, R6, 0x9910, RZ ;  /* 0x00009910060e7816 */ /* 0x000fe400000000ff */
[----:B------:R-:W-:Y:S01]  /*3d90*/  LOP3.LUT R19, R10, 0xffff, RZ, 0xc0, !PT ;  /* 0x0000ffff0a137812 */ /* 0x000fe200078ec0ff */
[----:B------:R-:W-:Y:S04]  /*3da0*/  STS.U16 [R23], R10 ;  /* 0x0000000a17007388 */ /* 0x000fe80000000400 */
[----:B------:R-:W0:Y:S02]  /*3db0*/  LDS.S16 R15, [R22] ;  /* 0x00000000160f7984 */ /* 0x000e240000000600 */
[----:B0-----:R-:W-:Y:S01]  /*3dc0*/  IMAD.IADD R24, R15, 0x1, -R14 ;  /* 0x000000010f187824 */ /* 0x001fe200078e0a0e */
[----:B------:R-:W-:-:S04]  /*3dd0*/  IADD3 R15, P3, PT, R11, UR10, RZ ;  /* 0x0000000a0b0f7c10 */ /* 0x000fc8000ff7e0ff */
[----:B------:R-:W-:Y:S01]  /*3de0*/  ISETP.GT.AND P2, PT, R24, R19, PT ;  /* 0x000000131800720c */ /* 0x000fe20003f44270 */
[----:B------:R-:W-:Y:S02]  /*3df0*/  IMAD.MOV.U32 R24, RZ, RZ, 0xffff ;  /* 0x0000ffffff187424 */ /* 0x000fe400078e00ff */
[----:B------:R-:W-:Y:S01]  /*3e00*/  IMAD.X R19, RZ, RZ, R12, P3 ;  /* 0x000000ffff137224 */ /* 0x000fe200018e060c */
        /* <DEDUP_REMOVED lines=15> */
.L_x_397:
        /* <DEDUP_REMOVED lines=11> */
[----:B------:R-:W-:-:S03]  /*3fb0*/  IMAD R26, R26, UR11, R21 ;  /* 0x0000000b1a1a7c24 */ /* 0x000fc6000f8e0215 */
[----:B0-----:R-:W-:-:S05]  /*3fc0*/  LEA R17, R32, R17, 0x18 ;  /* 0x0000001120117211 */ /* 0x001fca00078ec0ff */
[----:B------:R-:W-:Y:S01]  /*3fd0*/  IMAD R23, R12, 0x2, R17 ;  /* 0x000000020c177824 */ /* 0x000fe200078e0211 */
[----:B------:R-:W-:-:S04]  /*3fe0*/  PRMT R17, R26, 0x9910, RZ ;  /* 0x000099101a117816 */ /* 0x000fc800000000ff */
        /* <DEDUP_REMOVED lines=68> */
.L_x_396:
[----:B------:R-:W-:Y:S05]  /*4430*/  BSYNC.RECONVERGENT B1 ;  /* 0x0000000000017941 */ /* 0x000fea0003800200 */
.L_x_395:
[----:B------:R-:W0:Y:S08]  /*4440*/  S2UR UR7, SR_CgaCtaId ;  /* 0x00000000000779c3 */ /* 0x000e300000008800 */
[----:B------:R-:W-:Y:S01]  /*4450*/  BAR.SYNC.DEFER_BLOCKING 0x0 ;  /* 0x0000000000007b1d */ /* 0x000fe20000010000 */
[----:B------:R-:W-:Y:S01]  /*4460*/  VIADD R17, R17, UR10 ;  /* 0x0000000a11117c36 */ /* 0x000fe20008000000 */
[----:B------:R-:W-:Y:S01]  /*4470*/  IADD3 R15, P3, PT, R15, UR10, RZ ;  /* 0x0000000a0f0f7c10 */ /* 0x000fe2000ff7e0ff */
[----:B------:R-:W-:-:S02]  /*4480*/  IMAD R20, R13, 0x2, R20 ;  /* 0x000000020d147824 */ /* 0x000fc400078e0214 */
[----:B------:R-:W-:Y:S01]  /*4490*/  IMAD R22, R13, 0x2, R22 ;  /* 0x000000020d167824 */ /* 0x000fe200078e0216 */
[----:B------:R-:W-:Y:S01]  /*44a0*/  UMOV UR4, 0x400 ;  /* 0x0000040000047882 */ /* 0x000fe20000000000 */
[----:B------:R-:W-:Y:S01]  /*44b0*/  IMAD.X R19, RZ, RZ, R19, P3 ;  /* 0x000000ffff137224 */ /* 0x000fe200018e0613 */
        /* <DEDUP_REMOVED lines=8> */
[----:B------:R-:W-:-:S03]  /*4540*/  LEA R21, R17, UR8, 0x1 ;  /* 0x0000000811157c11 */ /* 0x000fc6000f8e08ff */
[----:B------:R-:W0:Y:S01]  /*4550*/  LDS.U16 R10, [R11] ;  /* 0x000000000b0a7984 */ /* 0x000e220000000400 */
[----:B------:R-:W1:Y:S02]  /*4560*/  LDCU.U16 UR6, c[0x0][0x3a0] ;  /* 0x00007400ff0677ac */ /* 0x000e640008000400 */
[----:B-1----:R-:W-:-:S04]  /*4570*/  UIADD3 UR6, UPT, UPT, URZ, -UR6, URZ ;  /* 0x80000006ff067290 */ /* 0x002fc8000fffe0ff */
[----:B------:R-:W-:-:S06]  /*4580*/  UPRMT UR6, UR6, 0x7710, URZ ;  /* 0x0000771006067896 */ /* 0x000fcc00080000ff */
[----:B0-----:R-:W-:-:S05]  /*4590*/  VIADD R10, R10, UR6 ;  /* 0x000000060a0a7c36 */ /* 0x001fca0008000000 */
[----:B------:R0:W-:Y:S04]  /*45a0*/  STS.U16 [R21], R10 ;  /* 0x0000000a15007388 */ /* 0x0001e80000000400 */
[----:B------:R1:W2:Y:S04]  /*45b0*/  LDS.U8 R24, [R16+UR10] ;  /* 0x0000000a10187984 */ /* 0x0002a80008000000 */
[----:B------:R-:W3:Y:S01]  /*45c0*/  LDS.U16 R12, [R20] ;  /* 0x00000000140c7984 */ /* 0x000ee20000000400 */
[----:B0-----:R-:W-:Y:S01]  /*45d0*/  LEA R21, R17, UR4, 0x1 ;  /* 0x0000000411157c11 */ /* 0x001fe2000f8e08ff */
[----:B-1----:R-:W-:Y:S01]  /*45e0*/  VIADD R16, R16, UR10 ;  /* 0x0000000a10107c36 */ /* 0x002fe20008000000 */
[----:B--2---:R-:W-:Y:S01]  /*45f0*/  ISETP.NE.AND P2, PT, R24, R9, PT ;  /* 0x000000091800720c */ /* 0x004fe20003f45270 */
[----:B---3--:R-:W-:-:S12]  /*4600*/  VIADD R23, R12, 0x4 ;  /* 0x000000040c177836 */ /* 0x008fd80000000000 */
[----:B------:R-:W-:-:S04]  /*4610*/  @P2 IMAD.MOV R23, RZ, RZ, R12 ;  /* 0x000000ffff172224 */ /* 0x000fc800078e020c */
[----:B------:R-:W-:-:S05]  /*4620*/  VIADD R12, R23, 0xfffffffe ;  /* 0xfffffffe170c7836 */ /* 0x000fca0000000000 */
        /* <DEDUP_REMOVED lines=23> */
.L_x_400:
        /* <DEDUP_REMOVED lines=83> */
.L_x_399:
[----:B------:R-:W-:Y:S05]  /*4cd0*/  BSYNC.RECONVERGENT B1 ;  /* 0x0000000000017941 */ /* 0x000fea0003800200 */
.L_x_398:
[----:B------:R-:W0:Y:S08]  /*4ce0*/  S2UR UR7, SR_CgaCtaId ;  /* 0x00000000000779c3 */ /* 0x000e300000008800 */
[----:B------:R-:W-:Y:S01]  /*4cf0*/  BAR.SYNC.DEFER_BLOCKING 0x0 ;  /* 0x0000000000007b1d */ /* 0x000fe20000010000 */
[----:B------:R-:W-:Y:S01]  /*4d00*/  VIADD R17, R17, UR10 ;  /* 0x0000000a11117c36 */ /* 0x000fe20008000000 */
[----:B------:R-:W-:Y:S01]  /*4d10*/  IADD3 R15, P3, PT, R15, UR10, RZ ;  /* 0x0000000a0f0f7c10 */ /* 0x000fe2000ff7e0ff */
[----:B------:R-:W-:-:S02]  /*4d20*/  IMAD R20, R13, 0x2, R20 ;  /* 0x000000020d147824 */ /* 0x000fc400078e0214 */
[----:B------:R-:W-:Y:S01]  /*4d30*/  IMAD R22, R13, 0x2, R22 ;  /* 0x000000020d167824 */ /* 0x000fe200078e0216 */
[----:B------:R-:W-:Y:S01]  /*4d40*/  UMOV UR4, 0x400 ;  /* 0x0000040000047882 */ /* 0x000fe20000000000 */
[----:B------:R-:W-:Y:S01]  /*4d50*/  BSSY.RECONVERGENT B1, `(.L_x_401) ;  /* 0x0000081000017945 */ /* 0x000fe20003800200 */
[----:B------:R-:W-:Y:S02]  /*4d60*/  UIADD3 UR6, UPT, UPT, UR4, 0x4004, URZ ;  /* 0x0000400404067890 */ /* 0x000fe4000fffe0ff */
        /* <DEDUP_REMOVED lines=13> */
[----:B------:R-:W1:Y:S04]  /*4e40*/  LDS.U8 R16, [R16+UR10] ;  /* 0x0000000a10107984 */ /* 0x000e680008000000 */
[----:B------:R-:W2:Y:S01]  /*4e50*/  LDS.U16 R12, [R20] ;  /* 0x00000000140c7984 */ /* 0x000ea20000000400 */
[----:B0-----:R-:W-:Y:S02]  /*4e60*/  LEA R21, R17, UR4, 0x1 ;  /* 0x0000000411157c11 */ /* 0x001fe4000f8e08ff */
[----:B-1----:R-:W-:Y:S01]  /*4e70*/  ISETP.NE.AND P2, PT, R16, R9, PT ;  /* 0x000000091000720c */ /* 0x002fe20003f45270 */
[----:B--2---:R-:W-:-:S12]  /*4e80*/  VIADD R23, R12, 0x4 ;  /* 0x000000040c177836 */ /* 0x004fd80000000000 */
[----:B------:R-:W-:-:S04]  /*4e90*/  @P2 IMAD.MOV R23, RZ, RZ, R12 ;  /* 0x000000ffff172224 */ /* 0x000fc800078e020c */
[----:B------:R-:W-:-:S05]  /*4ea0*/  VIADD R12, R23, 0xfffffffe ;  /* 0xfffffffe170c7836 */ /* 0x000fca0000000000 */
[----:B------:R-:W-:-:S04]  /*4eb0*/  VIMNMX.S16x2.RELU R12, PT, PT, R12, R10, !PT ;  /* 0x0000000a0c0c7248 */ /* 0x000fc80007fe1300 */
[----:B------:R-:W-:-:S04]  /*4ec0*/  PRMT R10, R12, 0x7610, R10 ;  /* 0x000076100c0a7816 */ /* 0x000fc8000000000a */
[----:B------:R-:W-:Y:S01]  /*4ed0*/  LOP3.LUT R12, R10, 0xffff, RZ, 0xc0, !PT ;  /* 0x0000ffff0a0c7812 */ /* 0x000fe200078ec0ff */
[----:B------:R-:W-:Y:S04]  /*4ee0*/  STS.U16 [R21], R10 ;  /* 0x0000000a15007388 */ /* 0x000fe80000000400 */
[----:B------:R-:W0:Y:S02]  /*4ef0*/  LDS.S16 R13, [R22] ;  /* 0x00000000160d7984 */ /* 0x000e240000000600 */
[----:B0-----:R-:W-:Y:S02]  /*4f00*/  IMAD.IADD R13, R13, 0x1, -R14 ;  /* 0x000000010d0d7824 */ /* 0x001fe400078e0a0e */
[----:B------:R-:W-:-:S03]  /*4f10*/  IMAD.MOV.U32 R14, RZ, RZ, 0xffff ;  /* 0x0000ffffff0e7424 */ /* 0x000fc600078e00ff */
[----:B------:R-:W-:Y:S01]  /*4f20*/  ISETP.GT.AND P2, PT, R13, R12, PT ;  /* 0x0000000c0d00720c */ /* 0x000fe20003f44270 */
[----:B------:R-:W-:-:S03]  /*4f30*/  IMAD.X R12, RZ, RZ, R19, P3 ;  /* 0x000000ffff0c7224 */ /* 0x000fc600018e0613 */
        /* <DEDUP_REMOVED lines=15> */
.L_x_403:
        /* <DEDUP_REMOVED lines=83> */
.L_x_402:
[----:B------:R-:W-:Y:S05]  /*5560*/  BSYNC.RECONVERGENT B1 ;  /* 0x0000000000017941 */ /* 0x000fea0003800200 */
.L_x_401:
[----:B------:R-:W0:Y:S01]  /*5570*/  LDCU.64 UR6, c[0x0][0x388] ;  /* 0x00007100ff0677ac */ /* 0x000e220008000a00 */
[----:B------:R-:W-:Y:S01]  /*5580*/  BAR.SYNC.DEFER_BLOCKING 0x0 ;  /* 0x0000000000007b1d */ /* 0x000fe20000010000 */
[----:B------:R-:W-:Y:S01]  /*5590*/  IADD3 R11, P2, PT, R15, UR10, RZ ;  /* 0x0000000a0f0b7c10 */ /* 0x000fe2000ff5e0ff */
[----:B------:R-:W-:-:S04]  /*55a0*/  VIADD R17, R17, UR10 ;  /* 0x0000000a11117c36 */ /* 0x000fc80008000000 */
[----:B------:R-:W-:Y:S01]  /*55b0*/  IMAD.X R12, RZ, RZ, R12, P2 ;  /* 0x000000ffff0c7224 */ /* 0x000fe200010e060c */
[----:B0-----:R-:W-:-:S04]  /*55c0*/  ISETP.GE.U32.AND P2, PT, R11, UR6, PT ;  /* 0x000000060b007c0c */ /* 0x001fc8000bf46070 */
[----:B------:R-:W-:-:S13]  /*55d0*/  ISETP.GE.AND.EX P2, PT, R12, UR7, PT, P2 ;  /* 0x000000070c007c0c */ /* 0x000fda000bf46320 */
[----:B------:R-:W-:Y:S05]  /*55e0*/  @!P2 BRA `(.L_x_404) ;  /* 0xffffffdc0008a947 */ /* 0x000fea000383ffff */
.L_x_381:
[----:B--2---:R-:W-:Y:S05]  /*55f0*/  BSYNC B0 ;  /* 0x0000000000007941 */ /* 0x004fea0003800000 */
.L_x_380:
[----:B----4-:R0:W2:Y:S01]  /*5600*/  LDS.U8 R9, [R0+0x1] ;  /* 0x0000010000097984 */ /* 0x0100a20000000000 */
[----:B------:R-:W-:Y:S05]  /*5610*/  WARPSYNC.ALL ;  /* 0x0000000000007948 */ /* 0x000fea0003800000 */
[----:B------:R-:W-:Y:S01]  /*5620*/  BSSY B0, `(.L_x_405) ;  /* 0x00003f9000007945 */ /* 0x000fe20003800000 */
[----:B------:R-:W-:Y:S06]  /*5630*/  BAR.SYNC.DEFER_BLOCKING 0x0 ;  /* 0x0000000000007b1d */ /* 0x000fec0000010000 */
[----:B0-----:R-:W-:Y:S05]  /*5640*/  @P0 BRA `(.L_x_406) ;  /* 0x0000003c00d80947 */ /* 0x001fea0003800000 */
        /* <DEDUP_REMOVED lines=14> */
[----:B------:R-:W4:Y:S01]  /*5730*/  S2R R20, SR_CgaCtaId ;  /* 0x0000000000147919 */ /* 0x000f220000008800 */
[----:B------:R-:W-:Y:S02]  /*5740*/  ISETP.NE.AND P3, PT, R7, RZ, PT ;  /* 0x000000ff0700720c */ /* 0x000fe40003f65270 */
[----:B------:R-:W-:Y:S01]  /*5750*/  VIADD R11, R13, 0x2002 ;  /* 0x000020020d0b7836 */ /* 0x000fe20000000000 */
[----:B---3--:R-:W-:-:S06]  /*5760*/  ULEA UR4, UR6, UR4, 0x18 ;  /* 0x0000000406047291 */ /* 0x008fcc000f8ec0ff */
[----:B0-----:R-:W-:-:S05]  /*5770*/  LEA R14, R16, UR4, 0x1 ;  /* 0x00000004100e7c11 */ /* 0x001fca000f8e08ff */
[----:B------:R-:W0:Y:S01]  /*5780*/  LDCU.U16 UR4, c[0x0][0x3a0] ;  /* 0x00007400ff0477ac */ /* 0x000e220008000400 */
[----:B------:R-:W3:Y:S01]  /*5790*/  LDS.U16 R10, [R14+0x2] ;  /* 0x000002000e0a7984 */ /* 0x000ee20000000400 */
[C---:B----4-:R-:W-:Y:S02]  /*57a0*/  LEA R17, R20.reuse, R11, 0x18 ;  /* 0x0000000b14117211 */ /* 0x050fe400078ec0ff */
        /* <DEDUP_REMOVED lines=12> */
[----:B------:R-:W2:Y:S04]  /*5870*/  LDS.U8 R12, [R22] ;  /* 0x00000000160c7984 */ /* 0x000ea80000000000 */
[----:B------:R-:W0:Y:S04]  /*5880*/  LDS.U16 R11, [R14] ;  /* 0x000000000e0b7984 */ /* 0x000e280000000400 */
[----:B------:R-:W3:Y:S01]  /*5890*/  LDS.S16 R17, [R21] ;  /* 0x0000000015117984 */ /* 0x000ee20000000600 */
[----:B--2---:R-:W-:Y:S01]  /*58a0*/  ISETP.NE.AND P2, PT, R12, R9, PT ;  /* 0x000000090c00720c */ /* 0x004fe20003f45270 */
        /* <DEDUP_REMOVED lines=8> */
[----:B------:R-:W-:Y:S01]  /*5930*/  STS.U16 [R21+0x2], R10 ;  /* 0x0000020a15007388 */ /* 0x000fe20000000400 */
[----:B------:R-:W-:-:S03]  /*5940*/  IMAD.MOV.U32 R17, RZ, RZ, 0xffff ;  /* 0x0000ffffff117424 */ /* 0x000fc600078e00ff */
[----:B------:R-:W-:-:S04]  /*5950*/  ISETP.GT.AND P2, PT, R12, R11, PT ;  /* 0x0000000b0c00720c */ /* 0x000fc80003f44270 */
        /* <DEDUP_REMOVED lines=14> */
.L_x_410:
        /* <DEDUP_REMOVED lines=83> */
.L_x_409:
[----:B------:R-:W-:Y:S05]  /*5f70*/  BSYNC.RECONVERGENT B1 ;  /* 0x0000000000017941 */ /* 0x000fea0003800200 */
.L_x_408:
[----:B------:R-:W-:Y:S01]  /*5f80*/  BAR.SYNC.DEFER_BLOCKING 0x0 ;  /* 0x0000000000007b1d */ /* 0x000fe20000010000 */
[----:B------:R-:W-:Y:S01]  /*5f90*/  ISETP.NE.U32.AND P2, PT, R15, 0x1, PT ;  /* 0x000000010f00780c */ /* 0x000fe20003f45070 */
[----:B------:R-:W-:Y:S01]  /*5fa0*/  VIADD R17, R23, UR10 ;  /* 0x0000000a17117c36 */ /* 0x000fe20008000000 */
[----:B------:R-:W-:Y:S01]  /*5fb0*/  IADD3 RZ, P3, PT, R16, UR10, RZ ;  /* 0x0000000a10ff7c10 */ /* 0x000fe2000ff7e0ff */
[----:B------:R-:W-:Y:S01]  /*5fc0*/  IMAD.MOV.U32 R19, RZ, RZ, R8 ;  /* 0x000000ffff137224 */ /* 0x000fe200078e0008 */
[----:B------:R-:W-:-:S03]  /*5fd0*/  ISETP.NE.AND.EX P2, PT, RZ, RZ, PT, P2 ;  /* 0x000000ffff00720c */ /* 0x000fc60003f45320 */
[----:B------:R-:W-:-:S10]  /*5fe0*/  IMAD.X R20, RZ, RZ, RZ, P3 ;  /* 0x000000ffff147224 */ /* 0x000fd400018e06ff */
        /* <DEDUP_REMOVED lines=54> */
.L_x_413:
        /* <DEDUP_REMOVED lines=12> */
[----:B0-----:R-:W-:Y:S02]  /*6410*/  LEA R24, R32, R17, 0x18 ;  /* 0x0000001120187211 */ /* 0x001fe400078ec0ff */
[----:B------:R-:W-:-:S03]  /*6420*/  PRMT R17, R28, 0x9910, RZ ;  /* 0x000099101c117816 */ /* 0x000fc600000000ff */
        /* <DEDUP_REMOVED lines=67> */
[----:B------:R-:W-:Y:S01]  /*6860*/  ISETP.NE.AND P2, PT, R10, -0x1, PT ;  /* 0xffffffff0a00780c */ /* 0x000fe20003f45270 */
[----:B------:R-:W-:-:S04]  /*6870*/  IMAD.MOV.U32 R10, RZ, RZ, R12 ;  /* 0x000000ffff0a7224 */ /* 0x000fc800078e000c */
[----:B------:R-:W-:-:S08]  /*6880*/  IMAD.MOV.U32 R12, RZ, RZ, R10 ;  /* 0x000000ffff0c7224 */ /* 0x000fd000078e000a */
[----:B-1----:R-:W-:Y:S05]  /*6890*/  @!P2 BRA `(.L_x_413) ;  /* 0xfffffff800aca947 */ /* 0x002fea000383ffff */
.L_x_412:
[----:B------:R-:W-:Y:S05]  /*68a0*/  BSYNC.RECONVERGENT B1 ;  /* 0x0000000000017941 */ /* 0x000fea0003800200 */
.L_x_411:
        /* <DEDUP_REMOVED lines=10> */
[C---:B------:R-:W-:Y:S01]  /*6950*/  IMAD R24, R23.reuse, 0x2, R14 ;  /* 0x0000000217187824 */ /* 0x040fe200078e020e */
[----:B------:R-:W-:Y:S01]  /*6960*/  UIADD3 UR6, UPT, UPT, UR4, 0x4004, URZ ;  /* 0x0000400404067890 */ /* 0x000fe2000fffe0ff */
[----:B------:R-:W-:Y:S01]  /*6970*/  IMAD R16, R16, 0x2, R13 ;  /* 0x0000000210107824 */ /* 0x000fe200078e020d */
[----:B------:R-:W-:Y:S01]  /*6980*/  UIADD3 UR4, UPT, UPT, UR4, 0x2002, URZ ;  /* 0x0000200204047890 */ /* 0x000fe2000fffe0ff */
[C---:B------:R-:W-:Y:S02]  /*6990*/  IMAD R12, R23.reuse, 0x2, R24 ;  /* 0x00000002170c7824 */ /* 0x040fe400078e0218 */
[----:B------:R-:W-:-:S04]  /*69a0*/  IMAD R16, R23, 0x2, R16 ;  /* 0x0000000217107824 */ /* 0x000fc800078e0210 */
[C---:B------:R-:W-:Y:S02]  /*69b0*/  IMAD R16, R23.reuse, 0x2, R16 ;  /* 0x0000000217107824 */ /* 0x040fe400078e0210 */
        /* <DEDUP_REMOVED lines=12> */
[----:B------:R0:W-:Y:S02]  /*6a80*/  STS.U16 [R15], R10 ;  /* 0x0000000a0f007388 */ /* 0x0001e40000000400 */
[----:B------:R-:W-:Y:S02]  /*6a90*/  ULEA UR4, UR7, UR4, 0x18 ;  /* 0x0000000407047291 */ /* 0x000fe4000f8ec0ff */
[----:B------:R-:W1:Y:S04]  /*6aa0*/  LDS.U8 R22, [R22+UR10] ;  /* 0x0000000a16167984 */ /* 0x000e680008000000 */
[----:B------:R-:W2:Y:S01]  /*6ab0*/  LDS.U16 R12, [R12] ;  /* 0x000000000c0c7984 */ /* 0x000ea20000000400 */
[----:B0-----:R-:W-:Y:S01]  /*6ac0*/  LEA R15, R17, UR4, 0x1 ;  /* 0x00000004110f7c11 */ /* 0x001fe2000f8e08ff */
[----:B------:R-:W-:Y:S05]  /*6ad0*/  WARPSYNC.ALL ;  /* 0x0000000000007948 */ /* 0x000fea0003800000 */
[----:B------:R-:W-:Y:S01]  /*6ae0*/  BSSY.RECONVERGENT B1, `(.L_x_414) ;  /* 0x0000071000017945 */ /* 0x000fe20003800200 */
[----:B-1----:R-:W-:Y:S01]  /*6af0*/  ISETP.NE.AND P2, PT, R22, R9, PT ;  /* 0x000000091600720c */ /* 0x002fe20003f45270 */
[----:B--2---:R-:W-:-:S12]  /*6b00*/  VIADD R14, R12, 0x4 ;  /* 0x000000040c0e7836 */ /* 0x004fd80000000000 */
[----:B------:R-:W-:-:S04]  /*6b10*/  @P2 IMAD.MOV R14, RZ, RZ, R12 ;  /* 0x000000ffff0e2224 */ /* 0x000fc800078e020c */
[----:B------:R-:W-:-:S05]  /*6b20*/  VIADD R14, R14, 0xfffffffe ;  /* 0xfffffffe0e0e7836 */ /* 0x000fca0000000000 */
[----:B------:R-:W-:Y:S02]  /*6b30*/  VIMNMX.S16x2.RELU R10, PT, PT, R14, R10, !PT ;  /* 0x0000000a0e0a7248 */ /* 0x000fe40007fe1300 */
[----:B------:R-:W-:Y:S02]  /*6b40*/  PRMT R14, R6, 0x9910, RZ ;  /* 0x00009910060e7816 */ /* 0x000fe400000000ff */
[----:B------:R-:W-:Y:S01]  /*6b50*/  LOP3.LUT R12, R10, 0xffff, RZ, 0xc0, !PT ;  /* 0x0000ffff0a0c7812 */ /* 0x000fe200078ec0ff */
[----:B------:R-:W-:Y:S04]  /*6b60*/  STS.U16 [R15], R10 ;  /* 0x0000000a0f007388 */ /* 0x000fe80000000400 */
[----:B------:R-:W0:Y:S02]  /*6b70*/  LDS.S16 R13, [R16] ;  /* 0x00000000100d7984 */ /* 0x000e240000000600 */
[----:B0-----:R-:W-:-:S02]  /*6b80*/  IMAD.IADD R13, R13, 0x1, -R14 ;  /* 0x000000010d0d7824 */ /* 0x001fc400078e0a0e */
        /* <DEDUP_REMOVED lines=17> */
.L_x_416:
        /* <DEDUP_REMOVED lines=14> */
[----:B------:R-:W-:Y:S01]  /*6d80*/  PRMT R16, R17, 0x9910, RZ ;  /* 0x0000991011107816 */ /* 0x000fe200000000ff */
[----:B------:R-:W-:-:S03]  /*6d90*/  IMAD.MOV.U32 R17, RZ, RZ, R19 ;  /* 0x000000ffff117224 */ /* 0x000fc600078e0013 */
[----:B------:R-:W0:Y:S02]  /*6da0*/  LDS.S16 R21, [R15+0x2] ;  /* 0x000002000f157984 */ /* 0x000e240000000600 */
[----:B0-----:R-:W-:-:S13]  /*6db0*/  ISETP.GT.AND P2, PT, R16, R21, PT ;  /* 0x000000151000720c */ /* 0x001fda0003f44270 */
        /* <DEDUP_REMOVED lines=59> */
[----:B------:R-:W0:Y:S04]  /*7170*/  LDS.U16 R10, [R16+0x8] ;  /* 0x00000800100a7984 */ /* 0x000e280000000400 */
[----:B------:R1:W-:Y:S01]  /*7180*/  STS.U16 [R16+0x8], R3 ;  /* 0x0000080310007388 */ /* 0x0003e20000000400 */
[----:B0-----:R-:W-:-:S04]  /*7190*/  PRMT R10, R10, 0x9910, RZ ;  /* 0x000099100a0a7816 */ /* 0x001fc800000000ff */
[----:B------:R-:W-:Y:S01]  /*71a0*/  ISETP.NE.AND P2, PT, R10, -0x1, PT ;  /* 0xffffffff0a00780c */ /* 0x000fe20003f45270 */
[----:B------:R-:W-:Y:S02]  /*71b0*/  IMAD.MOV.U32 R10, RZ, RZ, R13 ;  /* 0x000000ffff0a7224 */ /* 0x000fe400078e000d */
[----:B------:R-:W-:Y:S02]  /*71c0*/  IMAD.MOV.U32 R13, RZ, RZ, R17 ;  /* 0x000000ffff0d7224 */ /* 0x000fe400078e0011 */
[----:B------:R-:W-:-:S08]  /*71d0*/  IMAD.MOV.U32 R14, RZ, RZ, R10 ;  /* 0x000000ffff0e7224 */ /* 0x000fd000078e000a */
[----:B-1----:R-:W-:Y:S05]  /*71e0*/  @!P2 BRA `(.L_x_416) ;  /* 0xfffffff800aca947 */ /* 0x002fea000383ffff */
.L_x_415:
[----:B------:R-:W-:Y:S05]  /*71f0*/  BSYNC.RECONVERGENT B1 ;  /* 0x0000000000017941 */ /* 0x000fea0003800200 */
.L_x_414:
[----:B------:R-:W-:Y:S01]  /*7200*/  BAR.SYNC.DEFER_BLOCKING 0x0 ;  /* 0x0000000000007b1d */ /* 0x000fe20000010000 */
[----:B------:R-:W-:Y:S01]  /*7210*/  IADD3 R19, P2, PT, R3, UR10, RZ ;  /* 0x0000000a03137c10 */ /* 0x000fe2000ff5e0ff */
[----:B------:R-:W-:-:S04]  /*7220*/  VIADD R17, R17, UR10 ;  /* 0x0000000a11117c36 */ /* 0x000fc80008000000 */
[----:B------:R-:W-:-:S08]  /*7230*/  IMAD.X R20, RZ, RZ, R20, P2 ;  /* 0x000000ffff147224 */ /* 0x000fd000010e0614 */
.L_x_407:
[----:B------:R-:W-:-:S04]  /*7240*/  ISETP.GE.U32.AND P2, PT, R5, 0x3, PT ;  /* 0x000000030500780c */ /* 0x000fc80003f46070 */
[----:B------:R-:W-:-:S13]  /*7250*/  ISETP.GE.U32.AND.EX P2, PT, R4, RZ, PT, P2 ;  /* 0x000000ff0400720c */ /* 0x000fda0003f46120 */
[----:B------:R-:W-:Y:S05]  /*7260*/  @!P2 BRA `(.L_x_406) ;  /* 0x0000002000d0a947 */ /* 0x000fea0003800000 */
.L_x_429:
[----:B------:R-:W0:Y:S01]  /*7270*/  S2UR UR7, SR_CgaCtaId ;  /* 0x00000000000779c3 */ /* 0x000e220000008800 */
[----:B------:R-:W-:Y:S01]  /*7280*/  UMOV UR4, 0x400 ;  /* 0x0000040000047882 */ /* 0x000fe20000000000 */
[----:B------:R-:W3:Y:S01]  /*7290*/  LDCU.U16 UR8, c[0x0][0x3a0] ;  /* 0x00007400ff0877ac */ /* 0x000ee20008000400 */
[----:B------:R-:W-:Y:S01]  /*72a0*/  IMAD.MOV.U32 R16, RZ, RZ, 0xffff ;  /* 0x0000ffffff107424 */ /* 0x000fe200078e00ff */
        /* <DEDUP_REMOVED lines=14> */
[----:B------:R-:W-:Y:S02]  /*7390*/  LEA R23, R17, UR4, 0x1 ;  /* 0x0000000411177c11 */ /* 0x000fe4000f8e08ff */
[----:B------:R-:W-:Y:S01]  /*73a0*/  LEA R21, R19, UR4, 0x1 ;  /* 0x0000000413157c11 */ /* 0x000fe2000f8e08ff */
[----:B0-----:R-:W-:-:S05]  /*73b0*/  VIADD R10, R10, UR8 ;  /* 0x000000080a0a7c36 */ /* 0x001fca0008000000 */
[----:B------:R1:W-:Y:S04]  /*73c0*/  STS.U16 [R13], R10 ;  /* 0x0000000a0d007388 */ /* 0x0003e80000000400 */
[----:B------:R-:W2:Y:S01]  /*73d0*/  LDS.U8 R12, [R19+UR12] ;  /* 0x0000000c130c7984 */ /* 0x000ea20008000000 */
[----:B------:R-:W-:Y:S05]  /*73e0*/  WARPSYNC.ALL ;  /* 0x0000000000007948 */ /* 0x000fea0003800000 */
[----:B------:R-:W0:Y:S01]  /*73f0*/  LDS.U16 R11, [R15] ;  /* 0x000000000f0b7984 */ /* 0x000e220000000400 */
[----:B-1----:R-:W-:Y:S01]  /*7400*/  PRMT R13, R6, 0x9910, RZ ;  /* 0x00009910060d7816 */ /* 0x002fe200000000ff */
[----:B------:R-:W-:Y:S01]  /*7410*/  BSSY.RECONVERGENT B1, `(.L_x_417) ;  /* 0x0000073000017945 */ /* 0x000fe20003800200 */
[----:B--2---:R-:W-:Y:S01]  /*7420*/  ISETP.NE.AND P2, PT, R12, R9, PT ;  /* 0x000000090c00720c */ /* 0x004fe20003f45270 */
[----:B0-----:R-:W-:-:S12]  /*7430*/  VIADD R12, R11, 0x4 ;  /* 0x000000040b0c7836 */ /* 0x001fd80000000000 */
        /* <DEDUP_REMOVED lines=10> */
[----:B------:R-:W-:-:S04]  /*74e0*/  ISETP.GT.AND P3, PT, R12, R11, PT ;  /* 0x0000000b0c00720c */ /* 0x000fc80003f64270 */
        /* <DEDUP_REMOVED lines=16> */
.L_x_419:
        /* <DEDUP_REMOVED lines=10> */
[----:B0-----:R-:W-:-:S05]  /*7690*/  LEA R17, R28, R17, 0x18 ;  /* 0x000000111c117211 */ /* 0x001fca00078ec0ff */
[----:B------:R-:W-:Y:S02]  /*76a0*/  IMAD R23, R12, 0x2, R17 ;  /* 0x000000020c177824 */ /* 0x000fe400078e0211 */
[----:B------:R-:W-:-:S03]  /*76b0*/  IMAD.IADD R17, R19, 0x1, -R12 ;  /* 0x0000000113117824 */ /* 0x000fc600078e0a0c */
[----:B------:R-:W0:Y:S01]  /*76c0*/  LDS.S16 R24, [R23+0x2] ;  /* 0x0000020017187984 */ /* 0x000e220000000600 */
[----:B------:R-:W-:-:S05]  /*76d0*/  IMAD R17, R17, UR11, R16 ;  /* 0x0000000b11117c24 */ /* 0x000fca000f8e0210 */
        /* <DEDUP_REMOVED lines=70> */
.L_x_418:
[----:B------:R-:W-:Y:S05]  /*7b40*/  BSYNC.RECONVERGENT B1 ;  /* 0x0000000000017941 */ /* 0x000fea0003800200 */
.L_x_417:
        /* <DEDUP_REMOVED lines=13> */
[C---:B------:R-:W-:Y:S01]  /*7c20*/  LEA R17, R23.reuse, UR8, 0x1 ;  /* 0x0000000817117c11 */ /* 0x040fe2000f8e08ff */
[----:B-1----:R-:W-:Y:S01]  /*7c30*/  IMAD R15, R14, 0x2, R15 ;  /* 0x000000020e0f7824 */ /* 0x002fe200078e020f */
[----:B------:R-:W-:Y:S01]  /*7c40*/  LEA R25, R23, UR4, 0x1 ;  /* 0x0000000417197c11 */ /* 0x000fe2000f8e08ff */
        /* <DEDUP_REMOVED lines=8> */
[----:B0-----:R-:W-:Y:S02]  /*7cd0*/  IMAD R17, R14, 0x2, R21 ;  /* 0x000000020e117824 */ /* 0x001fe400078e0215 */
        /* <DEDUP_REMOVED lines=30> */
.L_x_422:
        /* <DEDUP_REMOVED lines=83> */
.L_x_421:
[----:B------:R-:W-:Y:S05]  /*83f0*/  BSYNC.RECONVERGENT B1 ;  /* 0x0000000000017941 */ /* 0x000fea0003800200 */
.L_x_420:
        /* <DEDUP_REMOVED lines=54> */
.L_x_425:
        /* <DEDUP_REMOVED lines=83> */
.L_x_424:
[----:B------:R-:W-:Y:S05]  /*8c90*/  BSYNC.RECONVERGENT B1 ;  /* 0x0000000000017941 */ /* 0x000fea0003800200 */
.L_x_423:
        /* <DEDUP_REMOVED lines=53> */
.L_x_428:
        /* <DEDUP_REMOVED lines=9> */
[----:B------:R-:W-:-:S04]  /*9080*/  IMAD.MOV.U32 R23, RZ, RZ, R19 ;  /* 0x000000ffff177224 */ /* 0x000fc800078e0013 */
[----:B------:R-:W-:-:S05]  /*9090*/  VIADD R13, R21, 0x6006 ;  /* 0x00006006150d7836 */ /* 0x000fca0000000000 */
[----:B0-----:R-:W-:Y:S01]  /*90a0*/  LEA R22, R26, R13, 0x18 ;  /* 0x0000000d1a167211 */ /* 0x001fe200078ec0ff */
[----:B------:R-:W-:-:S04]  /*90b0*/  IMAD.IADD R13, R16, 0x1, -R15 ;  /* 0x00000001100d7824 */ /* 0x000fc800078e0a0f */
[----:B------:R-:W-:Y:S02]  /*90c0*/  IMAD R17, R15, 0x2, R22 ;  /* 0x000000020f117824 */ /* 0x000fe400078e0216 */
[----:B------:R-:W-:-:S03]  /*90d0*/  IMAD R13, R13, UR11, R12 ;  /* 0x0000000b0d0d7c24 */ /* 0x000fc6000f8e020c */
[----:B------:R-:W0:Y:S02]  /*90e0*/  LDS.S16 R22, [R17+0x2] ;  /* 0x0000020011167984 */ /* 0x000e240000000600 */
[----:B------:R-:W-:-:S04]  /*90f0*/  PRMT R13, R13, 0x9910, RZ ;  /* 0x000099100d0d7816 */ /* 0x000fc800000000ff */
[----:B0-----:R-:W-:-:S13]  /*9100*/  ISETP.GT.AND P2, PT, R13, R22, PT ;  /* 0x000000160d00720c */ /* 0x001fda0003f44270 */
[----:B------:R-:W-:Y:S05]  /*9110*/  @!P2 BRA `(.L_x_427) ;  /* 0x000000040000a947 */ /* 0x000fea0003800000 */
[----:B------:R-:W-:Y:S02]  /*9120*/  VIADD R21, R21, 0x4004 ;  /* 0x0000400415157836 */ /* 0x000fe40000000000 */
[----:B------:R-:W-:-:S03]  /*9130*/  IMAD.MOV.U32 R23, RZ, RZ, R19 ;  /* 0x000000ffff177224 */ /* 0x000fc600078e0013 */
[----:B------:R-:W-:-:S05]  /*9140*/  LEA R26, R26, R21, 0x18 ;  /* 0x000000151a1a7211 */ /* 0x000fca00078ec0ff */
[----:B------:R-:W-:-:S05]  /*9150*/  IMAD R13, R15, 0x2, R26 ;  /* 0x000000020f0d7824 */ /* 0x000fca00078e021a */
[----:B------:R-:W0:Y:S04]  /*9160*/  LDS.U16 R21, [R13+0x2] ;  /* 0x000002000d157984 */ /* 0x000e280000000400 */
[----:B------:R1:W-:Y:S01]  /*9170*/  STS.U16 [R13+0x2], R16 ;  /* 0x000002100d007388 */ /* 0x0003e20000000400 */
[----:B0-----:R-:W-:-:S04]  /*9180*/  PRMT R21, R21, 0x9910, RZ ;  /* 0x0000991015157816 */ /* 0x001fc800000000ff */
[----:B------:R-:W-:-:S13]  /*9190*/  ISETP.NE.AND P2, PT, R21, -0x1, PT ;  /* 0xffffffff1500780c */ /* 0x000fda0003f45270 */
        /* <DEDUP_REMOVED lines=8> */
[----:B------:R-:W-:Y:S02]  /*9220*/  IMAD.IADD R19, R16, 0x1, -R19 ;  /* 0x0000000110137824 */ /* 0x000fe400078e0a13 */
[----:B------:R-:W-:Y:S02]  /*9230*/  IMAD.MOV.U32 R23, RZ, RZ, R21 ;  /* 0x000000ffff177224 */ /* 0x000fe400078e0015 */
        /* <DEDUP_REMOVED lines=46> */
.L_x_427:
[----:B------:R-:W-:Y:S05]  /*9520*/  BSYNC.RECONVERGENT B1 ;  /* 0x0000000000017941 */ /* 0x000fea0003800200 */
.L_x_426:
        /* <DEDUP_REMOVED lines=8> */
.L_x_406:
[----:B------:R-:W-:Y:S05]  /*95b0*/  BSYNC B0 ;  /* 0x0000000000007941 */ /* 0x000fea0003800000 */
.L_x_405:
[----:B--2---:R0:W2:Y:S01]  /*95c0*/  LDS.U8 R9, [R0+0x2] ;  /* 0x0000020000097984 */ /* 0x0040a20000000000 */
        /* <DEDUP_REMOVED lines=48> */
[----:B------:R-:W-:Y:S01]  /*98d0*/  PRMT R11, R12, 0x7610, R11 ;  /* 0x000076100c0b7816 */ /* 0x000fe2000000000b */
[----:B---3--:R-:W-:Y:S02]  /*98e0*/  IMAD.IADD R17, R17, 0x1, -R10 ;  /* 0x0000000111117824 */ /* 0x008fe400078e0a0a */
[----:B------:R-:W-:Y:S01]  /*98f0*/  IMAD.MOV.U32 R12, RZ, RZ, 0xffff ;  /* 0x0000ffffff0c7424 */ /* 0x000fe200078e00ff */
[----:B------:R-:W-:Y:S01]  /*9900*/  LOP3.LUT R10, R11, 0xffff, RZ, 0xc0, !PT ;  /* 0x0000ffff0b0a7812 */ /* 0x000fe200078ec0ff */
[----:B------:R-:W-:Y:S03]  /*9910*/  STS.U16 [R20+0x2], R11 ;  /* 0x0000020b14007388 */ /* 0x000fe60000000400 */
        /* <DEDUP_REMOVED lines=15> */
.L_x_435:
        /* <DEDUP_REMOVED lines=83> */
.L_x_434:
[----:B------:R-:W-:Y:S05]  /*9f40*/  BSYNC.RECONVERGENT B1 ;  /* 0x0000000000017941 */ /* 0x000fea0003800200 */
.L_x_433:
        /* <DEDUP_REMOVED lines=9> */
[----:B------:R-:W-:Y:S01]  /*9fe0*/  UMOV UR4, 0x400 ;  /* 0x0000040000047882 */ /* 0x000fe20000000000 */
[----:B------:R-:W-:Y:S01]  /*9ff0*/  PRMT R27, R6, 0x9910, RZ ;  /* 0x00009910061b7816 */ /* 0x000fe200000000ff */
[----:B------:R-:W-:Y:S02]  /*a000*/  UIADD3 UR6, UPT, UPT, UR4, 0x4004, URZ ;  /* 0x0000400404067890 */ /* 0x000fe4000fffe0ff */
[----:B------:R-:W-:-:S03]  /*a010*/  UIADD3 UR4, UPT, UPT, UR4, 0x2002, URZ ;  /* 0x0000200204047890 */ /* 0x000fc6000fffe0ff */
[----:B------:R-:W1:Y:S01]  /*a020*/  LDC R23, c[0x0][0x360] ;  /* 0x0000d800ff177b82 */ /* 0x000e620000000800 */
[----:B0-----:R-:W-:-:S06]  /*a030*/  ULEA UR6, UR7, UR6, 0x18 ;  /* 0x0000000607067291 */ /* 0x001fcc000f8ec0ff */
[----:B------:R-:W-:Y:S01]  /*a040*/  LEA R11, R17, UR6, 0x1 ;  /* 0x00000006110b7c11 */ /* 0x000fe2000f8e08ff */
[----:B-1----:R-:W-:-:S04]  /*a050*/  IMAD R22, R23, 0x2, R22 ;  /* 0x0000000217167824 */ /* 0x002fc800078e0216 */
        /* <DEDUP_REMOVED lines=20> */
[----:B------:R-:W-:Y:S02]  /*a1a0*/  VIADD R12, R24, 0xfffffffe ;  /* 0xfffffffe180c7836 */ /* 0x000fe40000000000 */
[----:B------:R-:W-:-:S03]  /*a1b0*/  IMAD R24, R23, 0x2, R20 ;  /* 0x0000000217187824 */ /* 0x000fc600078e0214 */
[----:B------:R-:W-:-:S04]  /*a1c0*/  VIMNMX.S16x2.RELU R10, PT, PT, R12, R10, !PT ;  /* 0x0000000a0c0a7248 */ /* 0x000fc80007fe1300 */
[----:B------:R-:W-:Y:S01]  /*a1d0*/  LOP3.LUT R12, R10, 0xffff, RZ, 0xc0, !PT ;  /* 0x0000ffff0a0c7812 */ /* 0x000fe200078ec0ff */
[----:B------:R-:W-:Y:S04]  /*a1e0*/  STS.U16 [R25], R10 ;  /* 0x0000000a19007388 */ /* 0x000fe80000000400 */
[----:B------:R-:W0:Y:S02]  /*a1f0*/  LDS.S16 R20, [R24] ;  /* 0x0000000018147984 */ /* 0x000e240000000600 */
[----:B0-----:R-:W-:Y:S02]  /*a200*/  IMAD.IADD R27, R20, 0x1, -R27 ;  /* 0x00000001141b7824 */ /* 0x001fe400078e0a1b */
[----:B------:R-:W-:-:S03]  /*a210*/  IMAD.MOV.U32 R20, RZ, RZ, 0xffff ;  /* 0x0000ffffff147424 */ /* 0x000fc600078e00ff */
        /* <DEDUP_REMOVED lines=17> */
.L_x_438:
        /* <DEDUP_REMOVED lines=85> */
.L_x_437:
[----:B------:R-:W-:Y:S05]  /*a880*/  BSYNC.RECONVERGENT B1 ;  /* 0x0000000000017941 */ /* 0x000fea0003800200 */
.L_x_436:
        /* <DEDUP_REMOVED lines=35> */
[----:B-1----:R-:W-:-:S12]  /*aac0*/  VIADD R16, R12, 0x4 ;  /* 0x000000040c107836 */ /* 0x002fd80000000000 */
[----:B------:R-:W-:-:S04]  /*aad0*/  @P2 IMAD.MOV R16, RZ, RZ, R12 ;  /* 0x000000ffff102224 */ /* 0x000fc800078e020c */
[----:B------:R-:W-:-:S05]  /*aae0*/  VIADD R16, R16, 0xfffffffe ;  /* 0xfffffffe10107836 */ /* 0x000fca0000000000 */
[----:B------:R-:W-:Y:S01]  /*aaf0*/  VIMNMX.S16x2.RELU R10, PT, PT, R16, R10, !PT ;  /* 0x0000000a100a7248 */ /* 0x000fe20007fe1300 */
[C---:B------:R-:W-:Y:S01]  /*ab00*/  IMAD R16, R23.reuse, 0x2, R14 ;  /* 0x0000000217107824 */ /* 0x040fe200078e020e */
[----:B------:R-:W-:Y:S01]  /*ab10*/  PRMT R14, R6, 0x9910, RZ ;  /* 0x00009910060e7816 */ /* 0x000fe200000000ff */
[----:B------:R-:W-:Y:S01]  /*ab20*/  IMAD R23, R23, 0x2, R22 ;  /* 0x0000000217177824 */ /* 0x000fe200078e0216 */
[----:B------:R-:W-:Y:S01]  /*ab30*/  LOP3.LUT R12, R10, 0xffff, RZ, 0xc0, !PT ;  /* 0x0000ffff0a0c7812 */ /* 0x000fe200078ec0ff */
[----:B------:R-:W-:Y:S04]  /*ab40*/  STS.U16 [R15], R10 ;  /* 0x0000000a0f007388 */ /* 0x000fe80000000400 */
[----:B------:R-:W0:Y:S02]  /*ab50*/  LDS.S16 R13, [R16] ;  /* 0x00000000100d7984 */ /* 0x000e240000000600 */
[----:B0-----:R-:W-:-:S02]  /*ab60*/  IMAD.IADD R13, R13, 0x1, -R14 ;  /* 0x000000010d0d7824 */ /* 0x001fc400078e0a0e */
        /* <DEDUP_REMOVED lines=18> */
.L_x_441:
        /* <DEDUP_REMOVED lines=85> */
.L_x_440:
[----:B------:R-:W-:Y:S05]  /*b1e0*/  BSYNC.RECONVERGENT B1 ;  /* 0x0000000000017941 */ /* 0x000fea0003800200 */
.L_x_439:
[----:B------:R-:W-:Y:S01]  /*b1f0*/  BAR.SYNC.DEFER_BLOCKING 0x0 ;  /* 0x0000000000007b1d */ /* 0x000fe20000010000 */
[----:B------:R-:W-:Y:S01]  /*b200*/  IADD3 R11, P2, PT, R3, UR10, RZ ;  /* 0x0000000a030b7c10 */ /* 0x000fe2000ff5e0ff */
[----:B------:R-:W-:-:S04]  /*b210*/  VIADD R17, R17, UR10 ;  /* 0x0000000a11117c36 */ /* 0x000fc80008000000 */
[----:B------:R-:W-:-:S08]  /*b220*/  IMAD.X R19, RZ, RZ, R19, P2 ;  /* 0x000000ffff137224 */ /* 0x000fd000010e0613 */
.L_x_432:
[----:B------:R-:W-:-:S04]  /*b230*/  ISETP.GE.U32.AND P2, PT, R5, 0x3, PT ;  /* 0x000000030500780c */ /* 0x000fc80003f46070 */
[----:B------:R-:W-:-:S13]  /*b240*/  ISETP.GE.U32.AND.EX P2, PT, R4, RZ, PT, P2 ;  /* 0x000000ff0400720c */ /* 0x000fda0003f46120 */
[----:B------:R-:W-:Y:S05]  /*b250*/  @!P2 BRA `(.L_x_431) ;  /* 0x0000002000d0a947 */ /* 0x000fea0003800000 */
.L_x_454:
[----:B------:R-:W0:Y:S01]  /*b260*/  S2UR UR7, SR_CgaCtaId ;  /* 0x00000000000779c3 */ /* 0x000e220000008800 */
[----:B------:R-:W-:Y:S01]  /*b270*/  UMOV UR4, 0x400 ;  /* 0x0000040000047882 */ /* 0x000fe20000000000 */
[----:B------:R-:W3:Y:S01]  /*b280*/  LDCU.U16 UR8, c[0x0][0x3a0] ;  /* 0x00007400ff0877ac */ /* 0x000ee20008000400 */
[----:B------:R-:W-:Y:S02]  /*b290*/  UIADD3 UR6, UPT, UPT, UR4, 0x4004, URZ ;  /* 0x0000400404067890 */ /* 0x000fe4000fffe0ff */
[----:B------:R-:W-:Y:S02]  /*b2a0*/  UIADD3 UR9, UPT, UPT, UR4, 0x2002, URZ ;  /* 0x0000200204097890 */ /* 0x000fe4000fffe0ff */
[----:B---3--:R-:W-:Y:S02]  /*b2b0*/  UIADD3 UR8, UPT, UPT, URZ, -UR8, URZ ;  /* 0x80000008ff087290 */ /* 0x008fe4000fffe0ff */
[----:B0-----:R-:W-:Y:S02]  /*b2c0*/  ULEA UR6, UR7, UR6, 0x18 ;  /* 0x0000000607067291 */ /* 0x001fe4000f8ec0ff */
[----:B------:R-:W-:-:S02]  /*b2d0*/  ULEA UR9, UR7, UR9, 0x18 ;  /* 0x0000000907097291 */ /* 0x000fc4000f8ec0ff */
[----:B------:R-:W-:Y:S02]  /*b2e0*/  UPRMT UR8, UR8, 0x7710, URZ ;  /* 0x0000771008087896 */ /* 0x000fe400080000ff */
[C---:B------:R-:W-:Y:S01]  /*b2f0*/  LEA R15, R17.reuse, UR6, 0x1 ;  /* 0x00000006110f7c11 */ /* 0x040fe2000f8e08ff */
[----:B------:R-:W-:Y:S01]  /*b300*/  ULEA UR12, UR7, UR4, 0x18 ;  /* 0x00000004070c7291 */ /* 0x000fe2000f8ec0ff */
[----:B------:R-:W-:Y:S01]  /*b310*/  LEA R21, R17, UR9, 0x1 ;  /* 0x0000000911157c11 */ /* 0x000fe2000f8e08ff */
[----:B------:R-:W-:Y:S01]  /*b320*/  UIADD3 UR4, UPT, UPT, UR4, 0x6006, URZ ;  /* 0x0000600604047890 */ /* 0x000fe2000fffe0ff */
[----:B------:R-:W-:Y:S01]  /*b330*/  LEA R16, R11, UR6, 0x1 ;  /* 0x000000060b107c11 */ /* 0x000fe2000f8e08ff */
[----:B------:R-:W0:Y:S02]  /*b340*/  LDS.U16 R10, [R15] ;  /* 0x000000000f0a7984 */ /* 0x000e240000000400 */
[----:B------:R-:W-:-:S06]  /*b350*/  ULEA UR4, UR7, UR4, 0x18 ;  /* 0x0000000407047291 */ /* 0x000fcc000f8ec0ff */
[----:B------:R-:W-:Y:S01]  /*b360*/  LEA R20, R11, UR4, 0x1 ;  /* 0x000000040b147c11 */ /* 0x000fe2000f8e08ff */
[----:B0-----:R-:W-:-:S05]  /*b370*/  VIADD R10, R10, UR8 ;  /* 0x000000080a0a7c36 */ /* 0x001fca0008000000 */
[----:B------:R0:W-:Y:S04]  /*b380*/  STS.U16 [R21], R10 ;  /* 0x0000000a15007388 */ /* 0x0001e80000000400 */
[----:B------:R-:W2:Y:S04]  /*b390*/  LDS.U8 R14, [R11+UR12] ;  /* 0x0000000c0b0e7984 */ /* 0x000ea80008000000 */
[----:B------:R-:W3:Y:S01]  /*b3a0*/  LDS.U16 R12, [R16] ;  /* 0x00000000100c7984 */ /* 0x000ee20000000400 */
[----:B0-----:R-:W-:Y:S02]  /*b3b0*/  LEA R21, R17, UR4, 0x1 ;  /* 0x0000000411157c11 */ /* 0x001fe4000f8e08ff */
[----:B--2---:R-:W-:-:S02]  /*b3c0*/  ISETP.NE.AND P2, PT, R14, R9, PT ;  /* 0x000000090e00720c */ /* 0x004fc40003f45270 */
[----:B-1----:R-:W-:Y:S01]  /*b3d0*/  PRMT R14, R6, 0x9910, RZ ;  /* 0x00009910060e7816 */ /* 0x002fe200000000ff */
[----:B---3--:R-:W-:-:S10]  /*b3e0*/  VIADD R13, R12, 0x4 ;  /* 0x000000040c0d7836 */ /* 0x008fd40000000000 */
[----:B------:R-:W-:Y:S01]  /*b3f0*/  @P2 IMAD.MOV R13, RZ, RZ, R12 ;  /* 0x000000ffff0d2224 */ /* 0x000fe200078e020c */
[----:B------:R-:W-:-:S03]  /*b400*/  ISETP.NE.U32.AND P2, PT, R11, RZ, PT ;  /* 0x000000ff0b00720c */ /* 0x000fc60003f45070 */
[----:B------:R-:W-:Y:S01]  /*b410*/  VIADD R12, R13, 0xfffffffe ;  /* 0xfffffffe0d0c7836 */ /* 0x000fe20000000000 */
[----:B------:R-:W-:-:S04]  /*b420*/  ISETP.NE.AND.EX P2, PT, R19, RZ, PT, P2 ;  /* 0x000000ff1300720c */ /* 0x000fc80003f45320 */
[----:B------:R-:W-:-:S04]  /*b430*/  VIMNMX.S16x2.RELU R12, PT, PT, R12, R10, !PT ;  /* 0x0000000a0c0c7248 */ /* 0x000fc80007fe1300 */
[----:B------:R-:W-:-:S04]  /*b440*/  PRMT R10, R12, 0x7610, R10 ;  /* 0x000076100c0a7816 */ /* 0x000fc8000000000a */
[----:B------:R-:W-:Y:S01]  /*b450*/  LOP3.LUT R12, R10, 0xffff, RZ, 0xc0, !PT ;  /* 0x0000ffff0a0c7812 */ /* 0x000fe200078ec0ff */
[----:B------:R0:W-:Y:S04]  /*b460*/  STS.U16 [R21], R10 ;  /* 0x0000000a15007388 */ /* 0x0001e80000000400 */
[----:B------:R-:W1:Y:S01]  /*b470*/  LDS.S16 R13, [R20] ;  /* 0x00000000140d7984 */ /* 0x000e620000000600 */
[----:B0-----:R-:W-:Y:S01]  /*b480*/  VIADD R21, R11, UR12 ;  /* 0x0000000c0b157c36 */ /* 0x001fe20008000000 */
[----:B------:R-:W-:Y:S05]  /*b490*/  WARPSYNC.ALL ;  /* 0x0000000000007948 */ /* 0x000fea0003800000 */
[----:B------:R-:W-:Y:S01]  /*b4a0*/  BSSY.RECONVERGENT B1, `(.L_x_442) ;  /* 0x0000069000017945 */ /* 0x000fe20003800200 */
[----:B-1----:R-:W-:-:S05]  /*b4b0*/  IMAD.IADD R13, R13, 0x1, -R14 ;  /* 0x000000010d0d7824 */ /* 0x002fca00078e0a0e */
        /* <DEDUP_REMOVED lines=18> */
.L_x_444:
        /* <DEDUP_REMOVED lines=80> */
[----:B------:R-:W-:Y:S01]  /*bae0*/  IMAD.MOV.U32 R22, RZ, RZ, R26 ;  /* 0x000000ffff167224 */ /* 0x000fe200078e001a */
[----:B0-----:R-:W-:-:S04]  /*baf0*/  PRMT R10, R10, 0x9910, RZ ;  /* 0x000099100a0a7816 */ /* 0x001fc800000000ff */
[----:B------:R-:W-:Y:S01]  /*bb00*/  ISETP.NE.AND P2, PT, R10, -0x1, PT ;  /* 0xffffffff0a00780c */ /* 0x000fe20003f45270 */
[----:B------:R-:W-:-:S12]  /*bb10*/  IMAD.MOV.U32 R10, RZ, RZ, R17 ;  /* 0x000000ffff0a7224 */ /* 0x000fd800078e0011 */
[----:B-1----:R-:W-:Y:S05]  /*bb20*/  @!P2 BRA `(.L_x_444) ;  /* 0xfffffff800aca947 */ /* 0x002fea000383ffff */
.L_x_443:
[----:B------:R-:W-:Y:S05]  /*bb30*/  BSYNC.RECONVERGENT B1 ;  /* 0x0000000000017941 */ /* 0x000fea0003800200 */
.L_x_442:
        /* <DEDUP_REMOVED lines=14> */
[C---:B-1----:R-:W-:Y:S02]  /*bc20*/  IMAD R16, R13.reuse, 0x2, R16 ;  /* 0x000000020d107824 */ /* 0x042fe400078e0210 */
        /* <DEDUP_REMOVED lines=13> */
[----:B------:R-:W-:Y:S01]  /*bd00*/  VIADD R12, R23, 0xfffffffe ;  /* 0xfffffffe170c7836 */ /* 0x000fe20000000000 */
[----:B------:R-:W-:-:S04]  /*bd10*/  LEA R23, R17, UR4, 0x1 ;  /* 0x0000000411177c11 */ /* 0x000fc8000f8e08ff */
        /* <DEDUP_REMOVED lines=25> */
.L_x_447:
        /* <DEDUP_REMOVED lines=83> */
.L_x_446:
[----:B------:R-:W-:Y:S05]  /*c3e0*/  BSYNC.RECONVERGENT B1 ;  /* 0x0000000000017941 */ /* 0x000fea0003800200 */
.L_x_445:
        /* <DEDUP_REMOVED lines=54> */
.L_x_450:
        /* <DEDUP_REMOVED lines=83> */
.L_x_449:
[----:B------:R-:W-:Y:S05]  /*cc80*/  BSYNC.RECONVERGENT B1 ;  /* 0x0000000000017941 */ /* 0x000fea0003800200 */
.L_x_448:
        /* <DEDUP_REMOVED lines=53> */
.L_x_453:
        /* <DEDUP_REMOVED lines=83> */
.L_x_452:
[----:B------:R-:W-:Y:S05]  /*d510*/  BSYNC.RECONVERGENT B1 ;  /* 0x0000000000017941 */ /* 0x000fea0003800200 */
.L_x_451:
        /* <DEDUP_REMOVED lines=8> */
.L_x_431:
[----:B------:R-:W-:Y:S05]  /*d5a0*/  BSYNC B0 ;  /* 0x0000000000007941 */ /* 0x000fea0003800000 */
.L_x_430:
[----:B------:R-:W0:Y:S01]  /*d5b0*/  LDS.U8 R0, [R0+0x3] ;  /* 0x0000030000007984 */ /* 0x000e220000000000 */
[----:B------:R-:W-:Y:S05]  /*d5c0*/  WARPSYNC.ALL ;  /* 0x0000000000007948 */ /* 0x000fea0003800000 */
[----:B------:R-:W-:Y:S01]  /*d5d0*/  BSSY B0, `(.L_x_455) ;  /* 0x00003f0000007945 */ /* 0x000fe20003800000 */
[----:B------:R-:W-:Y:S06]  /*d5e0*/  BAR.SYNC.DEFER_BLOCKING 0x0 ;  /* 0x0000000000007b1d */ /* 0x000fec0000010000 */
[----:B------:R-:W-:Y:S05]  /*d5f0*/  @P0 BRA `(.L_x_456) ;  /* 0x0000003c00b40947 */ /* 0x000fea0003800000 */
[----:B--2---:R-:W-:Y:S02]  /*d600*/  VIADD R9, R5, 0x1 ;  /* 0x0000000105097836 */ /* 0x004fe40000000000 */
        /* <DEDUP_REMOVED lines=8> */
[----:B------:R-:W2:Y:S01]  /*d690*/  S2R R12, SR_TID.X ;  /* 0x00000000000c7919 */ /* 0x000ea20000002100 */
[----:B------:R-:W3:Y:S01]  /*d6a0*/  S2UR UR6, SR_CgaCtaId ;  /* 0x00000000000679c3 */ /* 0x000ee20000008800 */
[----:B------:R-:W-:Y:S01]  /*d6b0*/  UMOV UR4, 0x400 ;  /* 0x0000040000047882 */ /* 0x000fe20000000000 */
[----:B------:R-:W-:Y:S01]  /*d6c0*/  ISETP.NE.AND P2, PT, R7, RZ, PT ;  /* 0x000000ff0700720c */ /* 0x000fe20003f45270 */
[----:B------:R-:W-:-:S05]  /*d6d0*/  UIADD3 UR4, UPT, UPT, UR4, 0x4004, URZ ;  /* 0x0000400404047890 */ /* 0x000fca000fffe0ff */
[----:B------:R-:W4:Y:S01]  /*d6e0*/  S2UR UR7, SR_CgaCtaId ;  /* 0x00000000000779c3 */ /* 0x000f220000008800 */
[----:B---3--:R-:W-:-:S03]  /*d6f0*/  ULEA UR4, UR6, UR4, 0x18 ;  /* 0x0000000406047291 */ /* 0x008fc6000f8ec0ff */
[----:B------:R-:W-:Y:S02]  /*d700*/  UMOV UR6, 0x400 ;  /* 0x0000040000067882 */ /* 0x000fe40000000000 */
[----:B------:R-:W-:Y:S01]  /*d710*/  UIADD3 UR8, UPT, UPT, UR6, 0x2002, URZ ;  /* 0x0000200206087890 */ /* 0x000fe2000fffe0ff */
[C---:B--2---:R-:W-:Y:S01]  /*d720*/  LEA R17, R12.reuse, UR4, 0x1 ;  /* 0x000000040c117c11 */ /* 0x044fe2000f8e08ff */
[----:B----4-:R-:W-:Y:S02]  /*d730*/  ULEA UR9, UR7, UR6, 0x18 ;  /* 0x0000000607097291 */ /* 0x010fe4000f8ec0ff */
[----:B------:R-:W-:Y:S02]  /*d740*/  ULEA UR8, UR7, UR8, 0x18 ;  /* 0x0000000807087291 */ /* 0x000fe4000f8ec0ff */
[----:B------:R-:W2:Y:S01]  /*d750*/  LDS.U16 R10, [R17+0x2] ;  /* 0x00000200110a7984 */ /* 0x000ea20000000400 */
[----:B------:R-:W3:Y:S01]  /*d760*/  LDCU.U16 UR4, c[0x0][0x3a0] ;  /* 0x00007400ff0477ac */ /* 0x000ee20008000400 */
[----:B------:R-:W-:-:S02]  /*d770*/  VIADD R19, R12, UR9 ;  /* 0x000000090c137c36 */ /* 0x000fc40008000000 */
[----:B------:R-:W-:Y:S01]  /*d780*/  LEA R15, R12, UR8, 0x1 ;  /* 0x000000080c0f7c11 */ /* 0x000fe2000f8e08ff */
[----:B------:R-:W-:-:S04]  /*d790*/  UIADD3 UR6, UPT, UPT, UR6, 0x6006, URZ ;  /* 0x0000600606067890 */ /* 0x000fc8000fffe0ff */
[----:B------:R-:W-:-:S06]  /*d7a0*/  ULEA UR6, UR7, UR6, 0x18 ;  /* 0x0000000607067291 */ /* 0x000fcc000f8ec0ff */
[----:B------:R-:W-:Y:S01]  /*d7b0*/  LEA R16, R12, UR6, 0x1 ;  /* 0x000000060c107c11 */ /* 0x000fe2000f8e08ff */
[----:B---3--:R-:W-:-:S04]  /*d7c0*/  UIADD3 UR4, UPT, UPT, URZ, -UR4, URZ ;  /* 0x80000004ff047290 */ /* 0x008fc8000fffe0ff */
[----:B------:R-:W-:-:S06]  /*d7d0*/  UPRMT UR4, UR4, 0x7710, URZ ;  /* 0x0000771004047896 */ /* 0x000fcc00080000ff */
[----:B--2---:R-:W-:-:S05]  /*d7e0*/  VIADD R10, R10, UR4 ;  /* 0x000000040a0a7c36 */ /* 0x004fca0008000000 */
[----:B------:R-:W-:Y:S04]  /*d7f0*/  STS.U16 [R15+0x2], R10 ;  /* 0x0000020a0f007388 */ /* 0x000fe80000000400 */
[----:B------:R-:W0:Y:S01]  /*d800*/  LDS.U8 R13, [R12+UR9] ;  /* 0x000000090c0d7984 */ /* 0x000e220008000000 */
[----:B------:R-:W-:Y:S05]  /*d810*/  WARPSYNC.ALL ;  /* 0x0000000000007948 */ /* 0x000fea0003800000 */
[----:B------:R-:W2:Y:S01]  /*d820*/  LDS.U16 R11, [R17] ;  /* 0x00000000110b7984 */ /* 0x000ea20000000400 */
[----:B------:R-:W-:Y:S03]  /*d830*/  BSSY.RECONVERGENT B1, `(.L_x_458) ;  /* 0x000006e000017945 */ /* 0x000fe60003800200 */
[----:B------:R-:W3:Y:S01]  /*d840*/  LDS.S16 R20, [R16] ;  /* 0x0000000010147984 */ /* 0x000ee20000000600 */
[----:B0-----:R-:W-:Y:S01]  /*d850*/  ISETP.NE.AND P0, PT, R13, R0, PT ;  /* 0x000000000d00720c */ /* 0x001fe20003f05270 */
[----:B--2---:R-:W-:-:S12]  /*d860*/  VIADD R13, R11, 0x4 ;  /* 0x000000040b0d7836 */ /* 0x004fd80000000000 */
[----:B------:R-:W-:-:S04]  /*d870*/  @P0 IMAD.MOV R13, RZ, RZ, R11 ;  /* 0x000000ffff0d0224 */ /* 0x000fc800078e020b */
[----:B------:R-:W-:Y:S01]  /*d880*/  VIADD R14, R13, 0xfffffffe ;  /* 0xfffffffe0d0e7836 */ /* 0x000fe20000000000 */
[----:B-1----:R-:W-:-:S04]  /*d890*/  PRMT R13, R6, 0x9910, RZ ;  /* 0x00009910060d7816 */ /* 0x002fc800000000ff */
[----:B------:R-:W-:Y:S01]  /*d8a0*/  VIMNMX.S16x2.RELU R11, PT, PT, R14, R10, !PT ;  /* 0x0000000a0e0b7248 */ /* 0x000fe20007fe1300 */
[----:B---3--:R-:W-:-:S03]  /*d8b0*/  IMAD.IADD R15, R20, 0x1, -R13 ;  /* 0x00000001140f7824 */ /* 0x008fc600078e0a0d */
[----:B------:R-:W-:Y:S01]  /*d8c0*/  LOP3.LUT R10, R11, 0xffff, RZ, 0xc0, !PT ;  /* 0x0000ffff0b0a7812 */ /* 0x000fe200078ec0ff */
[----:B------:R-:W-:Y:S03]  /*d8d0*/  STS.U16 [R16+0x2], R11 ;  /* 0x0000020b10007388 */ /* 0x000fe60000000400 */
        /* <DEDUP_REMOVED lines=16> */
.L_x_460:
        /* <DEDUP_REMOVED lines=83> */
.L_x_459:
[----:B------:R-:W-:Y:S05]  /*df10*/  BSYNC.RECONVERGENT B1 ;  /* 0x0000000000017941 */ /* 0x000fea0003800200 */
.L_x_458:
        /* <DEDUP_REMOVED lines=11> */
[----:B------:R-:W-:Y:S02]  /*dfd0*/  UIADD3 UR8, UPT, UPT, UR4, 0x2002, URZ ;  /* 0x0000200204087890 */ /* 0x000fe4000fffe0ff */
[----:B------:R-:W-:Y:S01]  /*dfe0*/  UIADD3 UR4, UPT, UPT, UR4, 0x6006, URZ ;  /* 0x0000600604047890 */ /* 0x000fe2000fffe0ff */
[----:B------:R-:W1:Y:S01]  /*dff0*/  LDC R20, c[0x0][0x360] ;  /* 0x0000d800ff147b82 */ /* 0x000e620000000800 */
[----:B0-----:R-:W-:Y:S02]  /*e000*/  ULEA UR6, UR7, UR6, 0x18 ;  /* 0x0000000607067291 */ /* 0x001fe4000f8ec0ff */
[----:B------:R-:W-:-:S02]  /*e010*/  ULEA UR8, UR7, UR8, 0x18 ;  /* 0x0000000807087291 */ /* 0x000fc4000f8ec0ff */
[----:B------:R-:W-:Y:S02]  /*e020*/  ULEA UR4, UR7, UR4, 0x18 ;  /* 0x0000000407047291 */ /* 0x000fe4000f8ec0ff */
[C---:B------:R-:W-:Y:S02]  /*e030*/  LEA R11, R14.reuse, UR6, 0x1 ;  /* 0x000000060e0b7c11 */ /* 0x040fe4000f8e08ff */
[----:B------:R-:W-:Y:S01]  /*e040*/  LEA R21, R14, UR8, 0x1 ;  /* 0x000000080e157c11 */ /* 0x000fe2000f8e08ff */
[----:B-1----:R-:W-:Y:S02]  /*e050*/  IMAD R17, R20, 0x2, R17 ;  /* 0x0000000214117824 */ /* 0x002fe400078e0211 */
        /* <DEDUP_REMOVED lines=10> */
[----:B--2---:R-:W-:-:S02]  /*e100*/  ISETP.NE.AND P0, PT, R23, R0, PT ;  /* 0x000000001700720c */ /* 0x004fc40003f05270 */
[----:B------:R-:W-:Y:S01]  /*e110*/  LEA R23, R14, UR4, 0x1 ;  /* 0x000000040e177c11 */ /* 0x000fe2000f8e08ff */
[----:B------:R-:W-:Y:S05]  /*e120*/  WARPSYNC.ALL ;  /* 0x0000000000007948 */ /* 0x000fea0003800000 */
[----:B---3--:R-:W-:Y:S01]  /*e130*/  VIADD R22, R12, 0x4 ;  /* 0x000000040c167836 */ /* 0x008fe20000000000 */
[----:B------:R-:W-:Y:S04]  /*e140*/  BSSY.RECONVERGENT B1, `(.L_x_461) ;  /* 0x000006f000017945 */ /* 0x000fe80003800200 */
        /* <DEDUP_REMOVED lines=25> */
.L_x_463:
        /* <DEDUP_REMOVED lines=85> */
.L_x_462:
[----:B------:R-:W-:Y:S05]  /*e830*/  BSYNC.RECONVERGENT B1 ;  /* 0x0000000000017941 */ /* 0x000fea0003800200 */
.L_x_461:
        /* <DEDUP_REMOVED lines=13> */
[----:B------:R-:W-:Y:S02]  /*e910*/  UIADD3 UR8, UPT, UPT, UR4, 0x2002, URZ ;  /* 0x0000200204087890 */ /* 0x000fe4000fffe0ff */
[----:B------:R-:W-:Y:S02]  /*e920*/  UIADD3 UR4, UPT, UPT, UR4, 0x6006, URZ ;  /* 0x0000600604047890 */ /* 0x000fe4000fffe0ff */
[----:B0-----:R-:W-:Y:S02]  /*e930*/  ULEA UR6, UR7, UR6, 0x18 ;  /* 0x0000000607067291 */ /* 0x001fe4000f8ec0ff */
[----:B------:R-:W-:-:S02]  /*e940*/  ULEA UR8, UR7, UR8, 0x18 ;  /* 0x0000000807087291 */ /* 0x000fc4000f8ec0ff */
[----:B------:R-:W-:Y:S02]  /*e950*/  ULEA UR4, UR7, UR4, 0x18 ;  /* 0x0000000407047291 */ /* 0x000fe4000f8ec0ff */
[C---:B------:R-:W-:Y:S02]  /*e960*/  LEA R16, R14.reuse, UR6, 0x1 ;  /* 0x000000060e107c11 */ /* 0x040fe4000f8e08ff */
[C---:B------:R-:W-:Y:S02]  /*e970*/  LEA R23, R14.reuse, UR8, 0x1 ;  /* 0x000000080e177c11 */ /* 0x040fe4000f8e08ff */
[----:B------:R-:W-:Y:S01]  /*e980*/  LEA R22, R14, UR4, 0x1 ;  /* 0x000000040e167c11 */ /* 0x000fe2000f8e08ff */
[----:B------:R-:W0:Y:S01]  /*e990*/  LDS.U16 R10, [R16] ;  /* 0x00000000100a7984 */ /* 0x000e220000000400 */
[----:B------:R-:W1:Y:S02]  /*e9a0*/  LDCU.U16 UR6, c[0x0][0x3a0] ;  /* 0x00007400ff0677ac */ /* 0x000e640008000400 */
[----:B-1----:R-:W-:-:S04]  /*e9b0*/  UIADD3 UR6, UPT, UPT, URZ, -UR6, URZ ;  /* 0x80000006ff067290 */ /* 0x002fc8000fffe0ff */
[----:B------:R-:W-:-:S06]  /*e9c0*/  UPRMT UR6, UR6, 0x7710, URZ ;  /* 0x0000771006067896 */ /* 0x000fcc00080000ff */
[----:B0-----:R-:W-:Y:S01]  /*e9d0*/  VIADD R10, R10, UR6 ;  /* 0x000000060a0a7c36 */ /* 0x001fe20008000000 */
[----:B------:R-:W-:Y:S05]  /*e9e0*/  WARPSYNC.ALL ;  /* 0x0000000000007948 */ /* 0x000fea0003800000 */
[----:B------:R-:W-:Y:S01]  /*e9f0*/  STS.U16 [R23], R10 ;  /* 0x0000000a17007388 */ /* 0x000fe20000000400 */
[----:B------:R-:W-:Y:S03]  /*ea00*/  BSSY.RECONVERGENT B1, `(.L_x_464) ;  /* 0x0000072000017945 */ /* 0x000fe60003800200 */
[----:B------:R-:W0:Y:S04]  /*ea10*/  LDS.U8 R19, [R19+UR10] ;  /* 0x0000000a13137984 */ /* 0x000e280008000000 */
[----:B------:R-:W1:Y:S01]  /*ea20*/  LDS.U16 R9, [R17] ;  /* 0x0000000011097984 */ /* 0x000e620000000400 */
[----:B0-----:R-:W-:Y:S01]  /*ea30*/  ISETP.NE.AND P0, PT, R19, R0, PT ;  /* 0x000000001300720c */ /* 0x001fe20003f05270 */
[----:B-1----:R-:W-:-:S12]  /*ea40*/  VIADD R11, R9, 0x4 ;  /* 0x00000004090b7836 */ /* 0x002fd80000000000 */
[----:B------:R-:W-:-:S04]  /*ea50*/  @P0 IMAD.MOV R11, RZ, RZ, R9 ;  /* 0x000000ffff0b0224 */ /* 0x000fc800078e0209 */
[----:B------:R-:W-:Y:S02]  /*ea60*/  VIADD R12, R11, 0xfffffffe ;  /* 0xfffffffe0b0c7836 */ /* 0x000fe40000000000 */
[----:B------:R-:W-:-:S03]  /*ea70*/  IMAD.MOV.U32 R11, RZ, RZ, 0xffff ;  /* 0x0000ffffff0b7424 */ /* 0x000fc600078e00ff */
[----:B------:R-:W-:-:S04]  /*ea80*/  VIMNMX.S16x2.RELU R9, PT, PT, R12, R10, !PT ;  /* 0x0000000a0c097248 */ /* 0x000fc80007fe1300 */
[----:B------:R-:W-:Y:S01]  /*ea90*/  LOP3.LUT R10, R9, 0xffff, RZ, 0xc0, !PT ;  /* 0x0000ffff090a7812 */ /* 0x000fe200078ec0ff */
[----:B------:R-:W-:Y:S04]  /*eaa0*/  STS.U16 [R22], R9 ;  /* 0x0000000916007388 */ /* 0x000fe80000000400 */
[----:B------:R-:W0:Y:S02]  /*eab0*/  LDS.S16 R12, [R20] ;  /* 0x00000000140c7984 */ /* 0x000e240000000600 */
[----:B0-----:R-:W-:-:S05]  /*eac0*/  IMAD.IADD R13, R12, 0x1, -R13 ;  /* 0x000000010c0d7824 */ /* 0x001fca00078e0a0d */
        /* <DEDUP_REMOVED lines=13> */
[----:B------:R-:W1:Y:S01]  /*eba0*/  LDC.64 R10, c[0x0][0x388] ;  /* 0x0000e200ff0a7b82 */ /* 0x000e620000000a00 */
[----:B------:R-:W-:Y:S02]  /*ebb0*/  IMAD.MOV.U32 R13, RZ, RZ, R3 ;  /* 0x000000ffff0d7224 */ /* 0x000fe400078e0003 */
[----:B------:R-:W-:Y:S02]  /*ebc0*/  IMAD.MOV.U32 R16, RZ, RZ, R15 ;  /* 0x000000ffff107224 */ /* 0x000fe400078e000f */
[----:B0-----:R-:W-:-:S07]  /*ebd0*/  IMAD.IADD R9, R9, 0x1, -R6 ;  /* 0x0000000109097824 */ /* 0x001fce00078e0a06 */
.L_x_466:
[C---:B-1----:R-:W-:Y:S02]  /*ebe0*/  ISETP.GE.U32.AND P0, PT, R13.reuse, R10, PT ;  /* 0x0000000a0d00720c */ /* 0x042fe40003f06070 */
[----:B------:R-:W-:Y:S02]  /*ebf0*/  IADD3 R20, P2, PT, R13, 0x1, RZ ;  /* 0x000000010d147810 */ /* 0x000fe40007f5e0ff */
[----:B------:R-:W-:-:S03]  /*ec00*/  ISETP.GE.AND.EX P0, PT, R16, R11, PT, P0 ;  /* 0x0000000b1000720c */ /* 0x000fc60003f06300 */
[----:B------:R-:W-:Y:S02]  /*ec10*/  IMAD.X R22, RZ, RZ, R16, P2 ;  /* 0x000000ffff167224 */ /* 0x000fe400010e0610 */
[----:B------:R-:W-:-:S08]  /*ec20*/  IMAD.MOV.U32 R14, RZ, RZ, R20 ;  /* 0x000000ffff0e7224 */ /* 0x000fd000078e0014 */
[----:B------:R-:W-:Y:S05]  /*ec30*/  @P0 BRA `(.L_x_465) ;  /* 0x0000000400380947 */ /* 0x000fea0003800000 */
[----:B------:R-:W0:Y:S01]  /*ec40*/  S2R R23, SR_CgaCtaId ;  /* 0x0000000000177919 */ /* 0x000e220000008800 */
[----:B------:R-:W-:Y:S01]  /*ec50*/  MOV R21, 0x400 ;  /* 0x0000040000157802 */ /* 0x000fe20000000f00 */
[----:B------:R-:W-:-:S04]  /*ec60*/  IMAD.MOV.U32 R14, RZ, RZ, R20 ;  /* 0x000000ffff0e7224 */ /* 0x000fc800078e0014 */
[----:B------:R-:W-:-:S05]  /*ec70*/  VIADD R12, R21, 0x6006 ;  /* 0x00006006150c7836 */ /* 0x000fca0000000000 */
[----:B0-----:R-:W-:-:S05]  /*ec80*/  LEA R12, R23, R12, 0x18 ;  /* 0x0000000c170c7211 */ /* 0x001fca00078ec0ff */
[----:B------:R-:W-:Y:S02]  /*ec90*/  IMAD R17, R13, 0x2, R12 ;  /* 0x000000020d117824 */ /* 0x000fe400078e020c */
[----:B------:R-:W-:-:S03]  /*eca0*/  IMAD.IADD R12, R3, 0x1, -R13 ;  /* 0x00000001030c7824 */ /* 0x000fc600078e0a0d */
[----:B------:R-:W0:Y:S01]  /*ecb0*/  LDS.S16 R19, [R17+0x2] ;  /* 0x0000020011137984 */ /* 0x000e220000000600 */
[----:B------:R-:W-:-:S05]  /*ecc0*/  IMAD R12, R12, UR11, R9 ;  /* 0x0000000b0c0c7c24 */ /* 0x000fca000f8e0209 */
[----:B------:R-:W-:-:S04]  /*ecd0*/  PRMT R12, R12, 0x9910, RZ ;  /* 0x000099100c0c7816 */ /* 0x000fc800000000ff */
        /* <DEDUP_REMOVED lines=67> */
[----:B--2---:R-:W-:Y:S05]  /*f110*/  @!P0 BRA `(.L_x_466) ;  /* 0xfffffff800b08947 */ /* 0x004fea000383ffff */
.L_x_465:
[----:B------:R-:W-:Y:S05]  /*f120*/  BSYNC.RECONVERGENT B1 ;  /* 0x0000000000017941 */ /* 0x000fea0003800200 */
.L_x_464:
[----:B------:R-:W-:Y:S01]  /*f130*/  BAR.SYNC.DEFER_BLOCKING 0x0 ;  /* 0x0000000000007b1d */ /* 0x000fe20000010000 */
[----:B------:R-:W-:Y:S01]  /*f140*/  IADD3 R12, P0, PT, R3, UR10, RZ ;  /* 0x0000000a030c7c10 */ /* 0x000fe2000ff1e0ff */
[----:B------:R-:W-:-:S04]  /*f150*/  VIADD R14, R14, UR10 ;  /* 0x0000000a0e0e7c36 */ /* 0x000fc80008000000 */
[----:B------:R-:W-:-:S08]  /*f160*/  IMAD.X R15, RZ, RZ, R15, P0 ;  /* 0x000000ffff0f7224 */ /* 0x000fd000000e060f */
.L_x_457:
[----:B------:R-:W-:-:S04]  /*f170*/  ISETP.GE.U32.AND P0, PT, R5, 0x3, PT ;  /* 0x000000030500780c */ /* 0x000fc80003f06070 */
[----:B------:R-:W-:-:S13]  /*f180*/  ISETP.GE.U32.AND.EX P0, PT, R4, RZ, PT, P0 ;  /* 0x000000ff0400720c */ /* 0x000fda0003f06100 */
[----:B------:R-:W-:Y:S05]  /*f190*/  @!P0 BRA `(.L_x_456) ;  /* 0x0000002000cc8947 */ /* 0x000fea0003800000 */
.L_x_479:
[----:B------:R-:W2:Y:S01]  /*f1a0*/  S2UR UR7, SR_CgaCtaId ;  /* 0x00000000000779c3 */ /* 0x000ea20000008800 */
[----:B------:R-:W-:Y:S01]  /*f1b0*/  UMOV UR4, 0x400 ;  /* 0x0000040000047882 */ /* 0x000fe20000000000 */
[----:B------:R-:W3:Y:S01]  /*f1c0*/  LDCU.U16 UR8, c[0x0][0x3a0] ;  /* 0x00007400ff0877ac */ /* 0x000ee20008000400 */
[----:B------:R-:W-:Y:S01]  /*f1d0*/  IMAD.MOV.U32 R21, RZ, RZ, 0xffff ;  /* 0x0000ffffff157424 */ /* 0x000fe200078e00ff */
[----:B------:R-:W-:Y:S02]  /*f1e0*/  UIADD3 UR6, UPT, UPT, UR4, 0x4004, URZ ;  /* 0x0000400404067890 */ /* 0x000fe4000fffe0ff */
[----:B------:R-:W-:Y:S02]  /*f1f0*/  UIADD3 UR9, UPT, UPT, UR4, 0x2002, URZ ;  /* 0x0000200204097890 */ /* 0x000fe4000fffe0ff */
[----:B---3--:R-:W-:Y:S02]  /*f200*/  UIADD3 UR8, UPT, UPT, URZ, -UR8, URZ ;  /* 0x80000008ff087290 */ /* 0x008fe4000fffe0ff */
[----:B--2---:R-:W-:-:S02]  /*f210*/  ULEA UR6, UR7, UR6, 0x18 ;  /* 0x0000000607067291 */ /* 0x004fc4000f8ec0ff */
[----:B------:R-:W-:Y:S02]  /*f220*/  ULEA UR9, UR7, UR9, 0x18 ;  /* 0x0000000907097291 */ /* 0x000fe4000f8ec0ff */
[----:B------:R-:W-:Y:S02]  /*f230*/  UPRMT UR8, UR8, 0x7710, URZ ;  /* 0x0000771008087896 */ /* 0x000fe400080000ff */
[C---:B------:R-:W-:Y:S01]  /*f240*/  LEA R19, R14.reuse, UR6, 0x1 ;  /* 0x000000060e137c11 */ /* 0x040fe2000f8e08ff */
[----:B------:R-:W-:Y:S01]  /*f250*/  ULEA UR12, UR7, UR4, 0x18 ;  /* 0x00000004070c7291 */ /* 0x000fe2000f8ec0ff */
[----:B------:R-:W-:Y:S01]  /*f260*/  LEA R13, R14, UR9, 0x1 ;  /* 0x000000090e0d7c11 */ /* 0x000fe2000f8e08ff */
[----:B------:R-:W-:Y:S01]  /*f270*/  UIADD3 UR4, UPT, UPT, UR4, 0x6006, URZ ;  /* 0x0000600604047890 */ /* 0x000fe2000fffe0ff */
[C---:B------:R-:W-:Y:S01]  /*f280*/  LEA R16, R12.reuse, UR6, 0x1 ;  /* 0x000000060c107c11 */ /* 0x040fe2000f8e08ff */
[----:B------:R-:W2:Y:S02]  /*f290*/  LDS.U16 R10, [R19] ;  /* 0x00000000130a7984 */ /* 0x000ea40000000400 */
[----:B------:R-:W-:Y:S01]  /*f2a0*/  ULEA UR4, UR7, UR4, 0x18 ;  /* 0x0000000407047291 */ /* 0x000fe2000f8ec0ff */
[----:B------:R-:W-:-:S02]  /*f2b0*/  VIADD R17, R12, UR12 ;  /* 0x0000000c0c117c36 */ /* 0x000fc40008000000 */
[----:B--2---:R-:W-:-:S05]  /*f2c0*/  VIADD R10, R10, UR8 ;  /* 0x000000080a0a7c36 */ /* 0x004fca0008000000 */
[----:B------:R2:W-:Y:S04]  /*f2d0*/  STS.U16 [R13], R10 ;  /* 0x0000000a0d007388 */ /* 0x0005e80000000400 */
[----:B------:R-:W0:Y:S04]  /*f2e0*/  LDS.U8 R11, [R12+UR12] ;  /* 0x0000000c0c0b7984 */ /* 0x000e280008000000 */
[----:B------:R-:W3:Y:S01]  /*f2f0*/  LDS.U16 R9, [R16] ;  /* 0x0000000010097984 */ /* 0x000ee20000000400 */
[----:B--2---:R-:W-:Y:S02]  /*f300*/  LEA R13, R14, UR4, 0x1 ;  /* 0x000000040e0d7c11 */ /* 0x004fe4000f8e08ff */
[----:B0-----:R-:W-:Y:S01]  /*f310*/  ISETP.NE.AND P0, PT, R11, R0, PT ;  /* 0x000000000b00720c */ /* 0x001fe20003f05270 */
[----:B---3--:R-:W-:-:S12]  /*f320*/  VIADD R11, R9, 0x4 ;  /* 0x00000004090b7836 */ /* 0x008fd80000000000 */
[----:B------:R-:W-:Y:S01]  /*f330*/  @P0 IMAD.MOV R11, RZ, RZ, R9 ;  /* 0x000000ffff0b0224 */ /* 0x000fe200078e0209 */
[----:B-1----:R-:W-:Y:S02]  /*f340*/  PRMT R9, R6, 0x9910, RZ ;  /* 0x0000991006097816 */ /* 0x002fe400000000ff */
[----:B------:R-:W-:Y:S01]  /*f350*/  ISETP.NE.U32.AND P0, PT, R12, RZ, PT ;  /* 0x000000ff0c00720c */ /* 0x000fe20003f05070 */
[----:B------:R-:W-:-:S03]  /*f360*/  VIADD R20, R11, 0xfffffffe ;  /* 0xfffffffe0b147836 */ /* 0x000fc60000000000 */
[----:B------:R-:W-:Y:S02]  /*f370*/  ISETP.NE.AND.EX P0, PT, R15, RZ, PT, P0 ;  /* 0x000000ff0f00720c */ /* 0x000fe40003f05300 */
[----:B------:R-:W-:-:S04]  /*f380*/  VIMNMX.S16x2.RELU R20, PT, PT, R20, R10, !PT ;  /* 0x0000000a14147248 */ /* 0x000fc80007fe1300 */
[----:B------:R-:W-:Y:S02]  /*f390*/  PRMT R10, R20, 0x7610, R10 ;  /* 0x00007610140a7816 */ /* 0x000fe4000000000a */
[----:B------:R-:W-:Y:S01]  /*f3a0*/  LEA R20, R12, UR4, 0x1 ;  /* 0x000000040c147c11 */ /* 0x000fe2000f8e08ff */
[----:B------:R-:W-:Y:S05]  /*f3b0*/  WARPSYNC.ALL ;  /* 0x0000000000007948 */ /* 0x000fea0003800000 */
[----:B------:R-:W-:Y:S01]  /*f3c0*/  STS.U16 [R13], R10 ;  /* 0x0000000a0d007388 */ /* 0x000fe20000000400 */
[----:B------:R-:W-:Y:S01]  /*f3d0*/  LOP3.LUT R11, R10, 0xffff, RZ, 0xc0, !PT ;  /* 0x0000ffff0a0b7812 */ /* 0x000fe200078ec0ff */
[----:B------:R-:W-:Y:S02]  /*f3e0*/  BSSY.RECONVERGENT B1, `(.L_x_467) ;  /* 0x0000068000017945 */ /* 0x000fe40003800200 */
        /* <DEDUP_REMOVED lines=19> */
.L_x_469:
        /* <DEDUP_REMOVED lines=84> */
.L_x_468:
[----:B------:R-:W-:Y:S05]  /*fa60*/  BSYNC.RECONVERGENT B1 ;  /* 0x0000000000017941 */ /* 0x000fea0003800200 */
.L_x_467:
        /* <DEDUP_REMOVED lines=25> */
[----:B-1----:R-:W-:-:S02]  /*fc00*/  ISETP.NE.AND P0, PT, R23, R0, PT ;  /* 0x000000001700720c */ /* 0x002fc40003f05270 */
[----:B------:R-:W-:Y:S01]  /*fc10*/  LEA R23, R19, UR4, 0x1 ;  /* 0x0000000413177c11 */ /* 0x000fe2000f8e08ff */
[----:B--2---:R-:W-:-:S10]  /*fc20*/  VIADD R22, R14, 0x4 ;  /* 0x000000040e167836 */ /* 0x004fd40000000000 */
        /* <DEDUP_REMOVED lines=8> */
[----:B------:R-:W-:Y:S01]  /*fcb0*/  IADD3 R14, P2, PT, R12, UR10, RZ ;  /* 0x0000000a0c0e7c10 */ /* 0x000fe2000ff5e0ff */
        /* <DEDUP_REMOVED lines=18> */
.L_x_472:
        /* <DEDUP_REMOVED lines=83> */
.L_x_471:
[----:B------:R-:W-:Y:S05]  /*10310*/  BSYNC.RECONVERGENT B1 ;  /* 0x0000000000017941 */ /* 0x000fea0003800200 */
.L_x_470:
        /* <DEDUP_REMOVED lines=54> */
.L_x_475:
        /* <DEDUP_REMOVED lines=83> */
.L_x_474:
[----:B------:R-:W-:Y:S05]  /*10bb0*/  BSYNC.RECONVERGENT B1 ;  /* 0x0000000000017941 */ /* 0x000fea0003800200 */
.L_x_473:
[----:B------:R-:W0:Y:S08]  /*10bc0*/  S2UR UR7, SR_CgaCtaId ;  /* 0x00000000000779c3 */ /* 0x000e300000008800 */
[----:B------:R-:W-:Y:S01]  /*10bd0*/  BAR.SYNC.DEFER_BLOCKING 0x0 ;  /* 0x0000000000007b1d */ /* 0x000fe20000010000 */
[----:B------:R-:W-:Y:S02]  /*10be0*/  VIADD R19, R19, UR10 ;  /* 0x0000000a13137c36 */ /* 0x000fe40008000000 */
[----:B------:R-:W-:-:S03]  /*10bf0*/  IMAD R16, R13, 0x2, R16 ;  /* 0x000000020d107824 */ /* 0x000fc600078e0210 */
        /* <DEDUP_REMOVED lines=20> */
[----:B------:R-:W-:-:S02]  /*10d40*/  IMAD R17, R13, 0x2, R20 ;  /* 0x000000020d117824 */ /* 0x000fc400078e0214 */
        /* <DEDUP_REMOVED lines=28> */
.L_x_478:
        /* <DEDUP_REMOVED lines=9> */
[----:B------:R-:W-:Y:S02]  /*10fa0*/  IMAD.IADD R20, R12, 0x1, -R13 ;  /* 0x000000010c147824 */ /* 0x000fe400078e0a0d */
[----:B------:R-:W-:Y:S02]  /*10fb0*/  IMAD.MOV.U32 R19, RZ, RZ, R21 ;  /* 0x000000ffff137224 */ /* 0x000fe400078e0015 */
[----:B------:R-:W-:Y:S02]  /*10fc0*/  VIADD R16, R23, 0x6006 ;  /* 0x0000600617107836 */ /* 0x000fe40000000000 */
[----:B------:R-:W-:-:S05]  /*10fd0*/  IMAD R20, R20, UR11, R9 ;  /* 0x0000000b14147c24 */ /* 0x000fca000f8e0209 */
[----:B------:R-:W-:Y:S02]  /*10fe0*/  PRMT R17, R20, 0x9910, RZ ;  /* 0x0000991014117816 */ /* 0x000fe400000000ff */
[----:B0-----:R-:W-:-:S05]  /*10ff0*/  LEA R16, R25, R16, 0x18 ;  /* 0x0000001019107211 */ /* 0x001fca00078ec0ff */
[----:B------:R-:W-:-:S05]  /*11000*/  IMAD R16, R13, 0x2, R16 ;  /* 0x000000020d107824 */ /* 0x000fca00078e0210 */
        /* <DEDUP_REMOVED lines=67> */
.L_x_477:
[----:B------:R-:W-:Y:S05]  /*11440*/  BSYNC.RECONVERGENT B1 ;  /* 0x0000000000017941 */ /* 0x000fea0003800200 */
.L_x_476:
        /* <DEDUP_REMOVED lines=8> */
.L_x_456:
[----:B------:R-:W-:Y:S05]  /*114d0*/  BSYNC B0 ;  /* 0x0000000000007941 */ /* 0x000fea0003800000 */
.L_x_455:
[----:B------:R-:W-:Y:S05]  /*114e0*/  @P1 BRA `(.L_x_480) ;  /* 0xfffffefc00f81947 */ /* 0x000fea000383ffff */
[----:B------:R-:W-:Y:S05]  /*114f0*/  EXIT ;  /* 0x000000000000794d */ /* 0x000fea0003800000 */
        .weak           $__internal_8_$__cuda_sm20_div_u64
        .type           $__internal_8_$__cuda_sm20_div_u64,@function
        .size           $__internal_8_$__cuda_sm20_div_u64,(.L_x_538 - $__internal_8_$__cuda_sm20_div_u64)
$__internal_8_$__cuda_sm20_div_u64:
[----:B------:R-:W-:-:S04]  /*11500*/  IMAD.U32 R11, RZ, RZ, UR4 ;  /* 0x00000004ff0b7e24 */ /* 0x000fc8000f8e00ff */
[----:B------:R-:W0:Y:S08]  /*11510*/  I2F.U64.RP R9, R10 ;  /* 0x0000000a00097312 */ /* 0x000e300000309000 */
[----:B0-----:R-:W0:Y:S02]  /*11520*/  MUFU.RCP R9, R9 ;  /* 0x0000000900097308 */ /* 0x001e240000001000 */
[----:B0-----:R-:W-:-:S06]  /*11530*/  VIADD R12, R9, 0x1ffffffe ;  /* 0x1ffffffe090c7836 */ /* 0x001fcc0000000000 */
[----:B------:R-:W0:Y:S02]  /*11540*/  F2I.U64.TRUNC R12, R12 ;  /* 0x0000000c000c7311 */ /* 0x000e24000020d800 */
[----:B0-----:R-:W-:-:S04]  /*11550*/  IMAD.WIDE.U32 R14, R12, R10, RZ ;  /* 0x0000000a0c0e7225 */ /* 0x001fc800078e00ff */
[----:B------:R-:W-:Y:S01]  /*11560*/  IMAD R15, R12, UR4, R15 ;  /* 0x000000040c0f7c24 */ /* 0x000fe2000f8e020f */
        /* <DEDUP_REMOVED lines=47> */
[----:B------:R-:W-:Y:S02]  /*11860*/  SEL R11, R7, R14, P0 ;  /* 0x0000000e070b7207 */ /* 0x000fe40000000000 */
[----:B------:R-:W-:Y:S02]  /*11870*/  SEL R7, R12, R9, P0 ;  /* 0x000000090c077207 */ /* 0x000fe40000000000 */
[----:B------:R-:W-:Y:S02]  /*11880*/  IADD3 R9, P2, PT, R6, 0x1, RZ ;  /* 0x0000000106097810 */ /* 0x000fe40007f5e0ff */
[----:B------:R-:W-:Y:S02]  /*11890*/  ISETP.GE.U32.AND P0, PT, R13, R10, PT ;  /* 0x0000000a0d00720c */ /* 0x000fe40003f06070 */
[----:B------:R-:W-:Y:S01]  /*118a0*/  ISETP.NE.U32.AND P1, PT, R10, RZ, PT ;  /* 0x000000ff0a00720c */ /* 0x000fe20003f25070 */
[----:B------:R-:W-:Y:S01]  /*118b0*/  IMAD.X R10, RZ, RZ, R7, P2 ;  /* 0x000000ffff0a7224 */ /* 0x000fe200010e0607 */
[----:B------:R-:W-:-:S02]  /*118c0*/  ISETP.GE.U32.AND.EX P0, PT, R11, UR4, PT, P0 ;  /* 0x000000040b007c0c */ /* 0x000fc4000bf06100 */
[----:B------:R-:W-:Y:S02]  /*118d0*/  ISETP.NE.AND.EX P1, PT, RZ, UR4, PT, P1 ;  /* 0x00000004ff007c0c */ /* 0x000fe4000bf25310 */
[----:B------:R-:W-:Y:S01]  /*118e0*/  SEL R9, R9, R6, P0 ;  /* 0x0000000609097207 */ /* 0x000fe20000000000 */
[----:B------:R-:W-:Y:S01]  /*118f0*/  IMAD.MOV.U32 R6, RZ, RZ, R4 ;  /* 0x000000ffff067224 */ /* 0x000fe200078e0004 */
[----:B------:R-:W-:Y:S01]  /*11900*/  SEL R10, R10, R7, P0 ;  /* 0x000000070a0a7207 */ /* 0x000fe20000000000 */
[----:B------:R-:W-:Y:S01]  /*11910*/  IMAD.MOV.U32 R7, RZ, RZ, 0x0 ;  /* 0x00000000ff077424 */ /* 0x000fe200078e00ff */
[----:B------:R-:W-:Y:S02]  /*11920*/  SEL R9, R9, 0xffffffff, P1 ;  /* 0xffffffff09097807 */ /* 0x000fe40000800000 */
[----:B------:R-:W-:Y:S01]  /*11930*/  SEL R10, R10, 0xffffffff, P1 ;  /* 0xffffffff0a0a7807 */ /* 0x000fe20000800000 */
[----:B------:R-:W-:Y:S06]  /*11940*/  RET.REL.NODEC R6 `(_Z11swat_print1PclS_lss) ;  /* 0xfffffee406ac7950 */ /* 0x000fec0003c3ffff */
.L_x_481:
        /* <DEDUP_REMOVED lines=11> */
.L_x_538:


//--------------------- .text._Z11swat_print0PclS_lss --------------------------
	.section	.text._Z11swat_print0PclS_lss,"ax",@progbits
	.align	128
        .global         _Z11swat_print0PclS_lss
        .type           _Z11swat_print0PclS_lss,@function
        .size           _Z11swat_print0PclS_lss,(.L_x_547 - _Z11swat_print0PclS_lss)
        .other          _Z11swat_print0PclS_lss,@"STO_CUDA_ENTRY STV_DEFAULT"
_Z11swat_print0PclS_lss:
.text._Z11swat_print0PclS_lss:
[----:B------:R-:W0:Y:S01]  /*0000*/  LDC R1, c[0x0][0x37c] ;  /* 0x0000df00ff017b82 */ /* 0x000e220000000800 */
[----:B------:R-:W1:Y:S01]  /*0010*/  S2R R0, SR_TID.X ;  /* 0x0000000000007919 */ /* 0x000e620000002100 */
[----:B------:R-:W2:Y:S01]  /*0020*/  LDCU UR4, c[0x0][0x2f8] ;  /* 0x00005f00ff0477ac */ /* 0x000ea20008000800 */
[----:B0-----:R-:W-:Y:S01]  /*0030*/  VIADD R1, R1, 0xffffffe8 ;  /* 0xffffffe801017836 */ /* 0x001fe20000000000 */
[----:B------:R-:W0:Y:S04]  /*0040*/  LDCU UR5, c[0x0][0x2fc] ;  /* 0x00005f80ff0577ac */ /* 0x000e280008000800 */
[----:B--2---:R-:W-:-:S05]  /*0050*/  IADD3 R6, P1, PT, R1, UR4, RZ ;  /* 0x0000000401067c10 */ /* 0x004fca000ff3e0ff */
[----:B0-----:R-:W-:Y:S01]  /*0060*/  IMAD.X R7, RZ, RZ, UR5, P1 ;  /* 0x00000005ff077e24 */ /* 0x001fe200088e06ff */
[----:B-1----:R-:W-:-:S13]  /*0070*/  ISETP.NE.AND P0, PT, R0, RZ, PT ;  /* 0x000000ff0000720c */ /* 0x002fda0003f05270 */
[----:B------:R-:W-:Y:S05]  /*0080*/  @P0 EXIT ;  /* 0x000000000000094d */ /* 0x000fea0003800000 */
[----:B------:R-:W0:Y:S01]  /*0090*/  S2UR UR4, SR_CTAID.X ;  /* 0x00000000000479c3 */ /* 0x000e220000002500 */
[----:B------:R-:W-:Y:S02]  /*00a0*/  HFMA2 R3, -RZ, RZ, 0, 0 ;  /* 0x00000000ff037431 */ /* 0x000fe400000001ff */
[----:B------:R-:W-:Y:S01]  /*00b0*/  IMAD.MOV.U32 R9, RZ, RZ, RZ ;  /* 0x000000ffff097224 */ /* 0x000fe200078e00ff */
[----:B------:R-:W-:-:S04]  /*00c0*/  MOV R0, 0x0 ;  /* 0x0000000000007802 */ /* 0x000fc80000000f00 */
[----:B------:R-:W1:Y:S08]  /*00d0*/  S2UR UR5, SR_CTAID.Y ;  /* 0x00000000000579c3 */ /* 0x000e700000002600 */
[----:B------:R-:W2:Y:S01]  /*00e0*/  LDC R11, c[0x0][0x370] ;  /* 0x0000dc00ff0b7b82 */ /* 0x000ea20000000800 */
[----:B0-----:R-:W-:-:S07]  /*00f0*/  MOV R2, UR4 ;  /* 0x0000000400027c02 */ /* 0x001fce0008000f00 */
[----:B------:R0:W3:Y:S01]  /*0100*/  LDC.64 R12, c[0x4][R0] ;  /* 0x01000000000c7b82 */ /* 0x0000e20000000a00 */
[----:B------:R0:W-:Y:S01]  /*0110*/  STL.64 [R1], R2 ;  /* 0x0000000201007387 */ /* 0x0001e20000100a00 */
[----:B-1----:R-:W-:-:S05]  /*0120*/  IMAD.U32 R8, RZ, RZ, UR5 ;  /* 0x00000005ff087e24 */ /* 0x002fca000f8e00ff */
[----:B------:R0:W-:Y:S01]  /*0130*/  STL.64 [R1+0x8], R8 ;  /* 0x0000080801007387 */ /* 0x0001e20000100a00 */
[----:B--2---:R-:W-:Y:S01]  /*0140*/  IMAD.WIDE.U32 R10, R11, UR5, R2 ;  /* 0x000000050b0a7c25 */ /* 0x004fe2000f8e0002 */
[----:B------:R-:W1:Y:S04]  /*0150*/  LDCU.64 UR4, c[0x4][0x10] ;  /* 0x01000200ff0477ac */ /* 0x000e680008000a00 */
[----:B------:R0:W-:Y:S01]  /*0160*/  STL.64 [R1+0x10], R10 ;  /* 0x0000100a01007387 */ /* 0x0001e20000100a00 */
[----:B-1----:R-:W-:Y:S01]  /*0170*/  MOV R4, UR4 ;  /* 0x0000000400047c02 */ /* 0x002fe20008000f00 */
[----:B0--3--:R-:W-:-:S07]  /*0180*/  IMAD.U32 R5, RZ, RZ, UR5 ;  /* 0x00000005ff057e24 */ /* 0x009fce000f8e00ff */
[----:B------:R-:W-:-:S07]  /*0190*/  LEPC R20, `(.L_x_482) ;  /* 0x000000001014794e */ /* 0x000fce0000000000 */
[----:B------:R-:W-:Y:S05]  /*01a0*/  CALL.ABS.NOINC R12 ;  /* 0x000000000c007343 */ /* 0x000fea0003c00000 */
.L_x_482:
[----:B------:R-:W-:Y:S05]  /*01b0*/  WARPSYNC.ALL ;  /* 0x0000000000007948 */ /* 0x000fea0003800000 */
[----:B------:R-:W-:Y:S06]  /*01c0*/  BAR.SYNC.DEFER_BLOCKING 0x0 ;  /* 0x0000000000007b1d */ /* 0x000fec0000010000 */
[----:B------:R-:W-:Y:S05]  /*01d0*/  EXIT ;  /* 0x000000000000794d */ /* 0x000fea0003800000 */
.L_x_483:
        /* <DEDUP_REMOVED lines=10> */
.L_x_547:


//--------------------- .text._Z5swat1PclS_lss    --------------------------
	.section	.text._Z5swat1PclS_lss,"ax",@progbits
	.align	128
        .global         _Z5swat1PclS_lss
        .type           _Z5swat1PclS_lss,@function
        .size           _Z5swat1PclS_lss,(.L_x_548 - _Z5swat1PclS_lss)
        .other          _Z5swat1PclS_lss,@"STO_CUDA_ENTRY STV_DEFAULT"
_Z5swat1PclS_lss:
.text._Z5swat1PclS_lss:
[----:B------:R-:W-:Y:S01]  /*0000*/  LDC R1, c[0x0][0x37c] ;  /* 0x0000df00ff017b82 */ /* 0x000fe20000000800 */
[----:B------:R-:W0:Y:S07]  /*0010*/  S2R R9, SR_TID.X ;  /* 0x0000000000097919 */ /* 0x000e2e0000002100 */
[----:B------:R-:W0:Y:S01]  /*0020*/  LDC.64 R2, c[0x0][0x388] ;  /* 0x0000e200ff027b82 */ /* 0x000e220000000a00 */
[----:B------:R-:W1:Y:S01]  /*0030*/  LDCU.64 UR14, c[0x0][0x358] ;  /* 0x00006b00ff0e77ac */ /* 0x000e620008000a00 */
[----:B------:R-:W-:Y:S01]  /*0040*/  BSSY.RECONVERGENT B0, `(.L_x_484) ;  /* 0x0000112000007945 */ /* 0x000fe20003800200 */
[----:B------:R-:W-:Y:S01]  /*0050*/  IMAD.MOV.U32 R7, RZ, RZ, RZ ;  /* 0x000000ffff077224 */ /* 0x000fe200078e00ff */
[----:B------:R-:W2:Y:S04]  /*0060*/  LDCU.64 UR10, c[0x0][0x380] ;  /* 0x00007000ff0a77ac */ /* 0x000ea80008000a00 */
[----:B------:R-:W3:Y:S01]  /*0070*/  S2UR UR4, SR_CTAID.X ;  /* 0x00000000000479c3 */ /* 0x000ee20000002500 */
[----:B------:R-:W4:Y:S01]  /*0080*/  LDCU.64 UR12, c[0x0][0x380] ;  /* 0x00007000ff0c77ac */ /* 0x000f220008000a00 */
[----:B0-----:R-:W-:Y:S01]  /*0090*/  ISETP.GE.U32.AND P0, PT, R9, R2, PT ;  /* 0x000000020900720c */ /* 0x001fe20003f06070 */
[----:B---3--:R-:W-:-:S03]  /*00a0*/  IMAD.U32 R0, RZ, RZ, UR4 ;  /* 0x00000004ff007e24 */ /* 0x008fc6000f8e00ff */
[----:B------:R-:W-:-:S13]  /*00b0*/  ISETP.GE.AND.EX P0, PT, RZ, R3, PT, P0 ;  /* 0x00000003ff00720c */ /* 0x000fda0003f06300 */
[----:B-12-4-:R-:W-:Y:S05]  /*00c0*/  @P0 BRA `(.L_x_485) ;  /* 0x0000001000240947 */ /* 0x016fea0003800000 */
[----:B------:R-:W-:Y:S01]  /*00d0*/  LOP3.LUT R21, RZ, R9, RZ, 0x33, !PT ;  /* 0x00000009ff157212 */ /* 0x000fe200078e33ff */
[----:B------:R-:W-:Y:S01]  /*00e0*/  BSSY.RECONVERGENT B1, `(.L_x_486) ;  /* 0x000002c000017945 */ /* 0x000fe20003800200 */
[----:B------:R-:W-:Y:S02]  /*00f0*/  IMAD.MOV.U32 R13, RZ, RZ, R9 ;  /* 0x000000ffff0d7224 */ /* 0x000fe400078e0009 */
[----:B------:R-:W-:Y:S01]  /*0100*/  IADD3 R21, P2, PT, R21, R2, RZ ;  /* 0x0000000215157210 */ /* 0x000fe20007f5e0ff */
[----:B------:R-:W-:-:S03]  /*0110*/  IMAD.MOV.U32 R6, RZ, RZ, RZ ;  /* 0x000000ffff067224 */ /* 0x000fc600078e00ff */
[C---:B------:R-:W-:Y:S02]  /*0120*/  LOP3.LUT R4, R21.reuse, 0xc00, RZ, 0xc0, !PT ;  /* 0x00000c0015047812 */ /* 0x040fe400078ec0ff */
[----:B------:R-:W-:Y:S02]  /*0130*/  ISETP.GE.U32.AND P0, PT, R21, 0xc00, PT ;  /* 0x00000c001500780c */ /* 0x000fe40003f06070 */
[----:B------:R-:W-:Y:S02]  /*0140*/  ISETP.NE.U32.AND P1, PT, R4, 0xc00, PT ;  /* 0x00000c000400780c */ /* 0x000fe40003f25070 */
[----:B------:R-:W-:Y:S02]  /*0150*/  IADD3.X R8, PT, PT, R3, -0x1, RZ, P2, !PT ;  /* 0xffffffff03087810 */ /* 0x000fe400017fe4ff */
[----:B------:R-:W-:Y:S02]  /*0160*/  ISETP.NE.AND.EX P1, PT, RZ, RZ, PT, P1 ;  /* 0x000000ffff00720c */ /* 0x000fe40003f25310 */
[----:B------:R-:W-:-:S11]  /*0170*/  ISETP.GE.U32.AND.EX P0, PT, R8, RZ, PT, P0 ;  /* 0x000000ff0800720c */ /* 0x000fd60003f06100 */
[----:B------:R-:W-:Y:S05]  /*0180*/  @!P1 BRA `(.L_x_487) ;  /* 0x0000000000849947 */ /* 0x000fea0003800000 */
[----:B------:R-:W0:Y:S01]  /*0190*/  S2R R14, SR_CgaCtaId ;  /* 0x00000000000e7919 */ /* 0x000e220000008800 */
[----:B------:R-:W-:Y:S02]  /*01a0*/  MOV R4, 0x400 ;  /* 0x0000040000047802 */ /* 0x000fe40000000f00 */
[----:B------:R-:W-:Y:S02]  /*01b0*/  CS2R R18, SRZ ;  /* 0x0000000000127805 */ /* 0x000fe4000001ff00 */
[----:B------:R-:W-:Y:S01]  /*01c0*/  SHF.R.U64 R21, R21, 0xa, R8 ;  /* 0x0000000a15157819 */ /* 0x000fe20000001208 */
[----:B------:R-:W-:Y:S02]  /*01d0*/  IMAD.MOV.U32 R13, RZ, RZ, R9 ;  /* 0x000000ffff0d7224 */ /* 0x000fe400078e0009 */
[C---:B------:R-:W-:Y:S02]  /*01e0*/  VIADD R5, R4.reuse, 0x1002 ;  /* 0x0000100204057836 */ /* 0x040fe40000000000 */
[----:B------:R-:W-:-:S02]  /*01f0*/  VIADD R6, R4, 0x3004 ;  /* 0x0000300404067836 */ /* 0x000fc40000000000 */
[----:B------:R-:W-:Y:S02]  /*0200*/  VIADD R11, R4, 0x5006 ;  /* 0x00005006040b7836 */ /* 0x000fe40000000000 */
[----:B------:R-:W-:-:S05]  /*0210*/  VIADD R21, R21, 0x1 ;  /* 0x0000000115157836 */ /* 0x000fca0000000000 */
[----:B------:R-:W-:Y:S02]  /*0220*/  LOP3.LUT R21, R21, 0x3, RZ, 0xc0, !PT ;  /* 0x0000000315157812 */ /* 0x000fe400078ec0ff */
[C---:B0-----:R-:W-:Y:S02]  /*0230*/  LEA R8, R14.reuse, R4, 0x18 ;  /* 0x000000040e087211 */ /* 0x041fe400078ec0ff */
[C---:B------:R-:W-:Y:S02]  /*0240*/  LEA R10, R14.reuse, R5, 0x18 ;  /* 0x000000050e0a7211 */ /* 0x040fe400078ec0ff */
[C---:B------:R-:W-:Y:S01]  /*0250*/  LEA R12, R14.reuse, R6, 0x18 ;  /* 0x000000060e0c7211 */ /* 0x040fe200078ec0ff */
[----:B------:R-:W-:Y:S01]  /*0260*/  IMAD.MOV.U32 R6, RZ, RZ, RZ ;  /* 0x000000ffff067224 */ /* 0x000fe200078e00ff */
[----:B------:R-:W-:-:S07]  /*0270*/  LEA R14, R14, R11, 0x18 ;  /* 0x0000000b0e0e7211 */ /* 0x000fce00078ec0ff */
.L_x_488:
        /* <DEDUP_REMOVED lines=8> */
[----:B------:R-:W-:Y:S01]  /*0300*/  IADD3 R13, P2, PT, R13, 0x400, RZ ;  /* 0x000004000d0d7810 */ /* 0x000fe20007f5e0ff */
        /* <DEDUP_REMOVED lines=9> */
.L_x_487:
[----:B------:R-:W-:Y:S05]  /*03a0*/  BSYNC.RECONVERGENT B1 ;  /* 0x0000000000017941 */ /* 0x000fea0003800200 */
.L_x_486:
[----:B------:R-:W-:Y:S05]  /*03b0*/  @!P0 BRA `(.L_x_485) ;  /* 0x0000000c00688947 */ /* 0x000fea0003800000 */
[----:B------:R-:W1:Y:S01]  /*03c0*/  S2R R5, SR_CgaCtaId ;  /* 0x0000000000057919 */ /* 0x000e620000008800 */
[----:B0-----:R-:W-:Y:S01]  /*03d0*/  IADD3 R4, P0, PT, -R13, R2, RZ ;  /* 0x000000020d047210 */ /* 0x001fe20007f1e1ff */
[----:B------:R-:W-:Y:S01]  /*03e0*/  BSSY.RECONVERGENT B1, `(.L_x_489) ;  /* 0x000007b000017945 */ /* 0x000fe20003800200 */
[----:B------:R-:W-:Y:S02]  /*03f0*/  MOV R10, 0x400 ;  /* 0x00000400000a7802 */ /* 0x000fe40000000f00 */
[----:B------:R-:W-:Y:S01]  /*0400*/  ISETP.GT.U32.AND P1, PT, R4, 0x3000, PT ;  /* 0x000030000400780c */ /* 0x000fe20003f24070 */
[----:B------:R-:W-:Y:S01]  /*0410*/  IMAD.X R4, R3, 0x1, ~R6, P0 ;  /* 0x0000000103047824 */ /* 0x000fe200000e0e06 */
[----:B------:R-:W-:Y:S01]  /*0420*/  PLOP3.LUT P0, PT, PT, PT, PT, 0x80, 0x8 ;  /* 0x000000000008781c */ /* 0x000fe20003f0f070 */
[C---:B------:R-:W-:Y:S02]  /*0430*/  VIADD R12, R10.reuse, 0x3004 ;  /* 0x000030040a0c7836 */ /* 0x040fe40000000000 */
[----:B------:R-:W-:Y:S01]  /*0440*/  VIADD R8, R10, 0x5006 ;  /* 0x000050060a087836 */ /* 0x000fe20000000000 */
[----:B------:R-:W-:Y:S01]  /*0450*/  ISETP.GT.AND.EX P1, PT, R4, RZ, PT, P1 ;  /* 0x000000ff0400720c */ /* 0x000fe20003f24310 */
[----:B------:R-:W-:Y:S01]  /*0460*/  VIADD R4, R10, 0x1002 ;  /* 0x000010020a047836 */ /* 0x000fe20000000000 */
[----:B-1----:R-:W-:-:S04]  /*0470*/  LEA R10, R5, R10, 0x18 ;  /* 0x0000000a050a7211 */ /* 0x002fc800078ec0ff */
[C---:B------:R-:W-:Y:S02]  /*0480*/  LEA R11, R5.reuse, R4, 0x18 ;  /* 0x00000004050b7211 */ /* 0x040fe400078ec0ff */
[C---:B------:R-:W-:Y:S02]  /*0490*/  LEA R12, R5.reuse, R12, 0x18 ;  /* 0x0000000c050c7211 */ /* 0x040fe400078ec0ff */
[----:B------:R-:W-:-:S03]  /*04a0*/  LEA R8, R5, R8, 0x18 ;  /* 0x0000000805087211 */ /* 0x000fc600078ec0ff */
[----:B------:R-:W-:Y:S05]  /*04b0*/  @!P1 BRA `(.L_x_490) ;  /* 0x0000000400b49947 */ /* 0x000fea0003800000 */
[----:B------:R-:W-:Y:S02]  /*04c0*/  IADD3 R14, P1, PT, R2, -0x3000, RZ ;  /* 0xffffd000020e7810 */ /* 0x000fe40007f3e0ff */
[----:B------:R-:W-:Y:S02]  /*04d0*/  PLOP3.LUT P0, PT, PT, PT, PT, 0x8, 0x80 ;  /* 0x000000000080781c */ /* 0x000fe40003f0e170 */
[----:B------:R-:W-:-:S11]  /*04e0*/  IADD3.X R15, PT, PT, R3, -0x1, RZ, P1, !PT ;  /* 0xffffffff030f7810 */ /* 0x000fd60000ffe4ff */
.L_x_491:
[----:B-1----:R-:W-:-:S04]  /*04f0*/  IADD3 R4, P1, PT, R13, UR12, RZ ;  /* 0x0000000c0d047c10 */ /* 0x002fc8000ff3e0ff */
[----:B------:R-:W-:-:S05]  /*0500*/  IADD3.X R5, PT, PT, R6, UR13, RZ, P1, !PT ;  /* 0x0000000d06057c10 */ /* 0x000fca0008ffe4ff */
[----:B------:R-:W2:Y:S04]  /*0510*/  LDG.E.U8 R16, desc[UR14][R4.64] ;  /* 0x0000000e04107981 */ /* 0x000ea8000c1e1100 */
[----:B------:R-:W3:Y:S04]  /*0520*/  LDG.E.U8 R17, desc[UR14][R4.64+0x400] ;  /* 0x0004000e04117981 */ /* 0x000ee8000c1e1100 */
[----:B------:R-:W4:Y:S04]  /*0530*/  LDG.E.U8 R19, desc[UR14][R4.64+0x800] ;  /* 0x0008000e04137981 */ /* 0x000f28000c1e1100 */
[----:B------:R-:W5:Y:S04]  /*0540*/  LDG.E.U8 R25, desc[UR14][R4.64+0xc00] ;  /* 0x000c000e04197981 */ /* 0x000f68000c1e1100 */
[----:B------:R-:W5:Y:S04]  /*0550*/  LDG.E.U8 R26, desc[UR14][R4.64+0x1000] ;  /* 0x0010000e041a7981 */ /* 0x000f68000c1e1100 */
[----:B------:R-:W5:Y:S01]  /*0560*/  LDG.E.U8 R24, desc[UR14][R4.64+0x1400] ;  /* 0x0014000e04187981 */ /* 0x000f62000c1e1100 */
[----:B------:R-:W-:-:S03]  /*0570*/  IMAD.IADD R28, R10, 0x1, R13 ;  /* 0x000000010a1c7824 */ /* 0x000fc600078e020d */
[----:B------:R-:W5:Y:S01]  /*0580*/  LDG.E.U8 R23, desc[UR14][R4.64+0x1800] ;  /* 0x0018000e04177981 */ /* 0x000f62000c1e1100 */
[C-C-:B------:R-:W-:Y:S02]  /*0590*/  IMAD R27, R13.reuse, 0x2, R11.reuse ;  /* 0x000000020d1b7824 */ /* 0x140fe400078e020b */
[C---:B------:R-:W-:Y:S01]  /*05a0*/  IMAD R20, R13.reuse, 0x2, R12 ;  /* 0x000000020d147824 */ /* 0x040fe200078e020c */
[----:B------:R-:W5:Y:S01]  /*05b0*/  LDG.E.U8 R22, desc[UR14][R4.64+0x1c00] ;  /* 0x001c000e04167981 */ /* 0x000f62000c1e1100 */
[C---:B------:R-:W-:Y:S02]  /*05c0*/  IMAD R29, R13.reuse, 0x2, R8 ;  /* 0x000000020d1d7824 */ /* 0x040fe400078e0208 */
[----:B------:R-:W-:Y:S01]  /*05d0*/  VIADD R21, R13, 0x1000 ;  /* 0x000010000d157836 */ /* 0x000fe20000000000 */
[----:B------:R-:W5:Y:S04]  /*05e0*/  LDG.E.U8 R18, desc[UR14][R4.64+0x2000] ;  /* 0x0020000e04127981 */ /* 0x000f68000c1e1100 */
[----:B--2---:R-:W-:Y:S04]  /*05f0*/  STS.U8 [R28], R16 ;  /* 0x000000101c007388 */ /* 0x004fe80000000000 */
[----:B------:R-:W-:Y:S04]  /*0600*/  STS.U16 [R27], RZ ;  /* 0x000000ff1b007388 */ /* 0x000fe80000000400 */
[----:B------:R-:W-:Y:S04]  /*0610*/  STS.U16 [R20], RZ ;  /* 0x000000ff14007388 */ /* 0x000fe80000000400 */
[----:B------:R-:W-:Y:S04]  /*0620*/  STS.U16 [R29], RZ ;  /* 0x000000ff1d007388 */ /* 0x000fe80000000400 */
[----:B---3--:R0:W-:Y:S04]  /*0630*/  STS.U8 [R28+0x400], R17 ;  /* 0x000400111c007388 */ /* 0x0081e80000000000 */
[----:B------:R-:W-:Y:S04]  /*0640*/  STS.U16 [R27+0x800], RZ ;  /* 0x000800ff1b007388 */ /* 0x000fe80000000400 */
[----:B------:R-:W-:Y:S04]  /*0650*/  STS.U16 [R20+0x800], RZ ;  /* 0x000800ff14007388 */ /* 0x000fe80000000400 */
[----:B------:R-:W-:Y:S04]  /*0660*/  STS.U16 [R29+0x800], RZ ;  /* 0x000800ff1d007388 */ /* 0x000fe80000000400 */
[----:B----4-:R1:W-:Y:S04]  /*0670*/  STS.U8 [R28+0x800], R19 ;  /* 0x000800131c007388 */ /* 0x0103e80000000000 */
[----:B------:R-:W-:Y:S04]  /*0680*/  STS.U16 [R27+0x1000], RZ ;  /* 0x001000ff1b007388 */ /* 0x000fe80000000400 */
[----:B------:R-:W-:Y:S04]  /*0690*/  STS.U16 [R20+0x1000], RZ ;  /* 0x001000ff14007388 */ /* 0x000fe80000000400 */
[----:B0-----:R-:W2:Y:S04]  /*06a0*/  LDG.E.U8 R17, desc[UR14][R4.64+0x2400] ;  /* 0x0024000e04117981 */ /* 0x001ea8000c1e1100 */
[----:B------:R-:W-:Y:S04]  /*06b0*/  STS.U16 [R29+0x1000], RZ ;  /* 0x001000ff1d007388 */ /* 0x000fe80000000400 */
[----:B-----5:R-:W-:Y:S04]  /*06c0*/  STS.U8 [R28+0xc00], R25 ;  /* 0x000c00191c007388 */ /* 0x020fe80000000000 */
[----:B------:R-:W-:Y:S01]  /*06d0*/  STS.U16 [R27+0x1800], RZ ;  /* 0x001800ff1b007388 */ /* 0x000fe20000000400 */
[----:B-1----:R-:W-:-:S03]  /*06e0*/  IMAD R19, R21, 0x2, R11 ;  /* 0x0000000215137824 */ /* 0x002fc600078e020b */
[----:B------:R0:W-:Y:S04]  /*06f0*/  STS.U16 [R20+0x1800], RZ ;  /* 0x001800ff14007388 */ /* 0x0001e80000000400 */
[----:B------:R-:W3:Y:S04]  /*0700*/  LDG.E.U8 R16, desc[UR14][R4.64+0x2800] ;  /* 0x0028000e04107981 */ /* 0x000ee8000c1e1100 */
[----:B------:R1:W-:Y:S01]  /*0710*/  STS.U16 [R29+0x1800], RZ ;  /* 0x001800ff1d007388 */ /* 0x0003e20000000400 */
[----:B0-----:R-:W-:-:S03]  /*0720*/  IMAD R20, R21, 0x2, R12 ;  /* 0x0000000215147824 */ /* 0x001fc600078e020c */
[----:B------:R-:W4:Y:S01]  /*0730*/  LDG.E.U8 R25, desc[UR14][R4.64+0x2c00] ;  /* 0x002c000e04197981 */ /* 0x000f22000c1e1100 */
[----:B-1----:R-:W-:-:S03]  /*0740*/  IMAD.IADD R29, R10, 0x1, R21 ;  /* 0x000000010a1d7824 */ /* 0x002fc600078e0215 */
[----:B------:R-:W5:Y:S01]  /*0750*/  LDG.E.U8 R27, desc[UR14][R4.64+0x3800] ;  /* 0x0038000e041b7981 */ /* 0x000f62000c1e1100 */
[----:B------:R-:W-:-:S03]  /*0760*/  IMAD R21, R21, 0x2, R8 ;  /* 0x0000000215157824 */ /* 0x000fc600078e0208 */
[----:B------:R0:W-:Y:S04]  /*0770*/  STS.U8 [R29], R26 ;  /* 0x0000001a1d007388 */ /* 0x0001e80000000000 */
[----:B------:R-:W-:Y:S04]  /*0780*/  STS.U16 [R19], RZ ;  /* 0x000000ff13007388 */ /* 0x000fe80000000400 */
[----:B------:R-:W-:Y:S04]  /*0790*/  STS.U16 [R20], RZ ;  /* 0x000000ff14007388 */ /* 0x000fe80000000400 */
[----:B0-----:R-:W5:Y:S04]  /*07a0*/  LDG.E.U8 R26, desc[UR14][R4.64+0x3000] ;  /* 0x0030000e041a7981 */ /* 0x001f68000c1e1100 */
[----:B------:R-:W-:Y:S04]  /*07b0*/  STS.U16 [R21], RZ ;  /* 0x000000ff15007388 */ /* 0x000fe80000000400 */
[----:B------:R0:W-:Y:S04]  /*07c0*/  STS.U8 [R29+0x400], R24 ;  /* 0x000400181d007388 */ /* 0x0001e80000000000 */
[----:B------:R-:W5:Y:S04]  /*07d0*/  LDG.E.U8 R28, desc[UR14][R4.64+0x3c00] ;  /* 0x003c000e041c7981 */ /* 0x000f68000c1e1100 */
[----:B0-----:R0:W5:Y:S04]  /*07e0*/  LDG.E.U8 R24, desc[UR14][R4.64+0x3400] ;  /* 0x0034000e04187981 */ /* 0x001168000c1e1100 */
[----:B------:R-:W-:Y:S04]  /*07f0*/  STS.U16 [R19+0x800], RZ ;  /* 0x000800ff13007388 */ /* 0x000fe80000000400 */
[----:B------:R-:W-:Y:S04]  /*0800*/  STS.U16 [R20+0x800], RZ ;  /* 0x000800ff14007388 */ /* 0x000fe80000000400 */
[----:B------:R-:W-:Y:S04]  /*0810*/  STS.U16 [R21+0x800], RZ ;  /* 0x000800ff15007388 */ /* 0x000fe80000000400 */
[----:B------:R-:W-:Y:S04]  /*0820*/  STS.U8 [R29+0x800], R23 ;  /* 0x000800171d007388 */ /* 0x000fe80000000000 */
[----:B------:R-:W-:Y:S04]  /*0830*/  STS.U16 [R19+0x1000], RZ ;  /* 0x001000ff13007388 */ /* 0x000fe80000000400 */
[----:B------:R-:W-:Y:S04]  /*0840*/  STS.U16 [R20+0x1000], RZ ;  /* 0x001000ff14007388 */ /* 0x000fe80000000400 */
[----:B------:R-:W-:Y:S04]  /*0850*/  STS.U16 [R21+0x1000], RZ ;  /* 0x001000ff15007388 */ /* 0x000fe80000000400 */
[----:B------:R1:W-:Y:S04]  /*0860*/  STS.U8 [R29+0xc00], R22 ;  /* 0x000c00161d007388 */ /* 0x0003e80000000000 */
[----:B------:R0:W-:Y:S01]  /*0870*/  STS.U16 [R19+0x1800], RZ ;  /* 0x001800ff13007388 */ /* 0x0001e20000000400 */
[----:B-1----:R-:W-:-:S03]  /*0880*/  VIADD R22, R13, 0x2000 ;  /* 0x000020000d167836 */ /* 0x002fc60000000000 */
[----:B------:R1:W-:Y:S01]  /*0890*/  STS.U16 [R20+0x1800], RZ ;  /* 0x001800ff14007388 */ /* 0x0003e20000000400 */
[----:B------:R-:W-:Y:S02]  /*08a0*/  IMAD.IADD R23, R10, 0x1, R22 ;  /* 0x000000010a177824 */ /* 0x000fe400078e0216 */
[C---:B0-----:R-:W-:Y:S01]  /*08b0*/  IMAD R19, R22.reuse, 0x2, R11 ;  /* 0x0000000216137824 */ /* 0x041fe200078e020b */
[----:B------:R0:W-:Y:S01]  /*08c0*/  STS.U16 [R21+0x1800], RZ ;  /* 0x001800ff15007388 */ /* 0x0001e20000000400 */
[C---:B-1----:R-:W-:Y:S02]  /*08d0*/  IMAD R20, R22.reuse, 0x2, R12 ;  /* 0x0000000216147824 */ /* 0x042fe400078e020c */
[----:B------:R-:W-:Y:S01]  /*08e0*/  IMAD R22, R22, 0x2, R8 ;  /* 0x0000000216167824 */ /* 0x000fe200078e0208 */
[----:B------:R-:W-:Y:S04]  /*08f0*/  STS.U8 [R23], R18 ;  /* 0x0000001217007388 */ /* 0x000fe80000000000 */
[----:B------:R-:W-:Y:S04]  /*0900*/  STS.U16 [R19], RZ ;  /* 0x000000ff13007388 */ /* 0x000fe80000000400 */
[----:B------:R-:W-:Y:S04]  /*0910*/  STS.U16 [R20], RZ ;  /* 0x000000ff14007388 */ /* 0x000fe80000000400 */
[----:B------:R-:W-:Y:S01]  /*0920*/  STS.U16 [R22], RZ ;  /* 0x000000ff16007388 */ /* 0x000fe20000000400 */
[----:B0-----:R-:W-:-:S04]  /*0930*/  VIADD R21, R13, 0x3000 ;  /* 0x000030000d157836 */ /* 0x001fc80000000000 */
[----:B------:R-:W-:Y:S02]  /*0940*/  IMAD.IADD R5, R10, 0x1, R21 ;  /* 0x000000010a057824 */ /* 0x000fe400078e0215 */
[----:B------:R-:W-:Y:S01]  /*0950*/  IMAD R4, R21, 0x2, R11 ;  /* 0x0000000215047824 */ /* 0x000fe200078e020b */
[----:B------:R-:W-:-:S05]  /*0960*/  IADD3 R13, P1, PT, R13, 0x4000, RZ ;  /* 0x000040000d0d7810 */ /* 0x000fca0007f3e0ff */
[----:B------:R-:W-:Y:S01]  /*0970*/  IMAD.X R6, RZ, RZ, R6, P1 ;  /* 0x000000ffff067224 */ /* 0x000fe200008e0606 */
[----:B------:R-:W-:-:S04]  /*0980*/  ISETP.GE.U32.AND P1, PT, R13, R14, PT ;  /* 0x0000000e0d00720c */ /* 0x000fc80003f26070 */
[----:B------:R-:W-:Y:S01]  /*0990*/  ISETP.GE.AND.EX P1, PT, R6, R15, PT, P1 ;  /* 0x0000000f0600720c */ /* 0x000fe20003f26310 */
[----:B--2---:R0:W-:Y:S04]  /*09a0*/  STS.U8 [R23+0x400], R17 ;  /* 0x0004001117007388 */ /* 0x0041e80000000000 */
[----:B------:R-:W-:Y:S04]  /*09b0*/  STS.U16 [R19+0x800], RZ ;  /* 0x000800ff13007388 */ /* 0x000fe80000000400 */
[----:B------:R-:W-:Y:S04]  /*09c0*/  STS.U16 [R20+0x800], RZ ;  /* 0x000800ff14007388 */ /* 0x000fe80000000400 */
[----:B------:R-:W-:Y:S01]  /*09d0*/  STS.U16 [R22+0x800], RZ ;  /* 0x000800ff16007388 */ /* 0x000fe20000000400 */
[----:B0-----:R-:W-:-:S03]  /*09e0*/  IMAD R17, R21, 0x2, R12 ;  /* 0x0000000215117824 */ /* 0x001fc600078e020c */
[----:B---3--:R0:W-:Y:S04]  /*09f0*/  STS.U8 [R23+0x800], R16 ;  /* 0x0008001017007388 */ /* 0x0081e80000000000 */
[----:B------:R1:W-:Y:S04]  /*0a00*/  STS.U16 [R19+0x1000], RZ ;  /* 0x001000ff13007388 */ /* 0x0003e80000000400 */
[----:B------:R1:W-:Y:S04]  /*0a10*/  STS.U16 [R20+0x1000], RZ ;  /* 0x001000ff14007388 */ /* 0x0003e80000000400 */
[----:B------:R1:W-:Y:S01]  /*0a20*/  STS.U16 [R22+0x1000], RZ ;  /* 0x001000ff16007388 */ /* 0x0003e20000000400 */
[----:B0-----:R-:W-:-:S03]  /*0a30*/  IMAD R16, R21, 0x2, R8 ;  /* 0x0000000215107824 */ /* 0x001fc600078e0208 */
[----:B----4-:R1:W-:Y:S04]  /*0a40*/  STS.U8 [R23+0xc00], R25 ;  /* 0x000c001917007388 */ /* 0x0103e80000000000 */
[----:B------:R1:W-:Y:S04]  /*0a50*/  STS.U16 [R19+0x1800], RZ ;  /* 0x001800ff13007388 */ /* 0x0003e80000000400 */
[----:B------:R1:W-:Y:S04]  /*0a60*/  STS.U16 [R20+0x1800], RZ ;  /* 0x001800ff14007388 */ /* 0x0003e80000000400 */
[----:B------:R1:W-:Y:S04]  /*0a70*/  STS.U16 [R22+0x1800], RZ ;  /* 0x001800ff16007388 */ /* 0x0003e80000000400 */
[----:B-----5:R1:W-:Y:S04]  /*0a80*/  STS.U8 [R5], R26 ;  /* 0x0000001a05007388 */ /* 0x0203e80000000000 */
[----:B------:R1:W-:Y:S04]  /*0a90*/  STS.U16 [R4], RZ ;  /* 0x000000ff04007388 */ /* 0x0003e80000000400 */
[----:B------:R1:W-:Y:S04]  /*0aa0*/  STS.U16 [R17], RZ ;  /* 0x000000ff11007388 */ /* 0x0003e80000000400 */
[----:B------:R1:W-:Y:S04]  /*0ab0*/  STS.U16 [R16], RZ ;  /* 0x000000ff10007388 */ /* 0x0003e80000000400 */
[----:B------:R1:W-:Y:S04]  /*0ac0*/  STS.U8 [R5+0x400], R24 ;  /* 0x0004001805007388 */ /* 0x0003e80000000000 */
[----:B------:R1:W-:Y:S04]  /*0ad0*/  STS.U16 [R4+0x800], RZ ;  /* 0x000800ff04007388 */ /* 0x0003e80000000400 */
[----:B------:R1:W-:Y:S04]  /*0ae0*/  STS.U16 [R17+0x800], RZ ;  /* 0x000800ff11007388 */ /* 0x0003e80000000400 */
[----:B------:R1:W-:Y:S04]  /*0af0*/  STS.U16 [R16+0x800], RZ ;  /* 0x000800ff10007388 */ /* 0x0003e80000000400 */
[----:B------:R1:W-:Y:S04]  /*0b00*/  STS.U8 [R5+0x800], R27 ;  /* 0x0008001b05007388 */ /* 0x0003e80000000000 */
[----:B------:R1:W-:Y:S04]  /*0b10*/  STS.U16 [R4+0x1000], RZ ;  /* 0x001000ff04007388 */ /* 0x0003e80000000400 */
[----:B------:R1:W-:Y:S04]  /*0b20*/  STS.U16 [R17+0x1000], RZ ;  /* 0x001000ff11007388 */ /* 0x0003e80000000400 */
[----:B------:R1:W-:Y:S04]  /*0b30*/  STS.U16 [R16+0x1000], RZ ;  /* 0x001000ff10007388 */ /* 0x0003e80000000400 */
[----:B------:R1:W-:Y:S04]  /*0b40*/  STS.U8 [R5+0xc00], R28 ;  /* 0x000c001c05007388 */ /* 0x0003e80000000000 */
[----:B------:R1:W-:Y:S04]  /*0b50*/  STS.U16 [R4+0x1800], RZ ;  /* 0x001800ff04007388 */ /* 0x0003e80000000400 */
[----:B------:R1:W-:Y:S04]  /*0b60*/  STS.U16 [R17+0x1800], RZ ;  /* 0x001800ff11007388 */ /* 0x0003e80000000400 */
[----:B------:R1:W-:Y:S01]  /*0b70*/  STS.U16 [R16+0x1800], RZ ;  /* 0x001800ff10007388 */ /* 0x0003e20000000400 */
[----:B------:R-:W-:Y:S05]  /*0b80*/  @!P1 BRA `(.L_x_491) ;  /* 0xfffffff800589947 */ /* 0x000fea000383ffff */
.L_x_490:
[----:B------:R-:W-:Y:S05]  /*0b90*/  BSYNC.RECONVERGENT B1 ;  /* 0x0000000000017941 */ /* 0x000fea0003800200 */
.L_x_489:
[----:B-1----:R-:W-:Y:S01]  /*0ba0*/  IADD3 R4, P2, PT, -R13, R2, RZ ;  /* 0x000000020d047210 */ /* 0x002fe20007f5e1ff */
[----:B------:R-:W-:Y:S03]  /*0bb0*/  BSSY.RECONVERGENT B1, `(.L_x_492) ;  /* 0x000003c000017945 */ /* 0x000fe60003800200 */
[----:B------:R-:W-:Y:S01]  /*0bc0*/  ISETP.GT.U32.AND P1, PT, R4, 0x1000, PT ;  /* 0x000010000400780c */ /* 0x000fe20003f24070 */
[----:B------:R-:W-:-:S05]  /*0bd0*/  IMAD.X R4, R3, 0x1, ~R6, P2 ;  /* 0x0000000103047824 */ /* 0x000fca00010e0e06 */
        /* <DEDUP_REMOVED lines=12> */
[----:B------:R0:W5:Y:S01]  /*0ca0*/  LDG.E.U8 R24, desc[UR14][R4.64+0x1c00] ;  /* 0x001c000e04187981 */ /* 0x000162000c1e1100 */
[----:B------:R-:W-:Y:S01]  /*0cb0*/  IMAD.IADD R18, R10, 0x1, R13 ;  /* 0x000000010a127824 */ /* 0x000fe200078e020d */
[----:B------:R-:W-:Y:S01]  /*0cc0*/  PLOP3.LUT P0, PT, PT, PT, PT, 0x8, 0x80 ;  /* 0x000000000080781c */ /* 0x000fe20003f0e170 */
[----:B------:R-:W-:-:S02]  /*0cd0*/  IMAD R19, R13, 0x2, R11 ;  /* 0x000000020d137824 */ /* 0x000fc400078e020b */
[C---:B------:R-:W-:Y:S02]  /*0ce0*/  IMAD R20, R13.reuse, 0x2, R12 ;  /* 0x000000020d147824 */ /* 0x040fe400078e020c */
[C---:B------:R-:W-:Y:S02]  /*0cf0*/  IMAD R21, R13.reuse, 0x2, R8 ;  /* 0x000000020d157824 */ /* 0x040fe400078e0208 */
[C---:B------:R-:W-:Y:S01]  /*0d00*/  VIADD R29, R13.reuse, 0x1000 ;  /* 0x000010000d1d7836 */ /* 0x040fe20000000000 */
[----:B------:R-:W-:-:S03]  /*0d10*/  IADD3 R13, P1, PT, R13, 0x2000, RZ ;  /* 0x000020000d0d7810 */ /* 0x000fc60007f3e0ff */
[----:B0-----:R-:W-:Y:S02]  /*0d20*/  IMAD.IADD R5, R10, 0x1, R29 ;  /* 0x000000010a057824 */ /* 0x001fe400078e021d */
[C---:B------:R-:W-:Y:S02]  /*0d30*/  IMAD R4, R29.reuse, 0x2, R11 ;  /* 0x000000021d047824 */ /* 0x040fe400078e020b */
[C---:B------:R-:W-:Y:S02]  /*0d40*/  IMAD R22, R29.reuse, 0x2, R8 ;  /* 0x000000021d167824 */ /* 0x040fe400078e0208 */
[----:B------:R-:W-:Y:S01]  /*0d50*/  IMAD.X R6, RZ, RZ, R6, P1 ;  /* 0x000000ffff067224 */ /* 0x000fe200008e0606 */
[----:B--2---:R0:W-:Y:S04]  /*0d60*/  STS.U8 [R18], R17 ;  /* 0x0000001112007388 */ /* 0x0041e80000000000 */
[----:B------:R1:W-:Y:S04]  /*0d70*/  STS.U16 [R19], RZ ;  /* 0x000000ff13007388 */ /* 0x0003e80000000400 */
[----:B------:R1:W-:Y:S01]  /*0d80*/  STS.U16 [R20], RZ ;  /* 0x000000ff14007388 */ /* 0x0003e20000000400 */
[----:B0-----:R-:W-:-:S03]  /*0d90*/  IMAD R17, R29, 0x2, R12 ;  /* 0x000000021d117824 */ /* 0x001fc600078e020c */
[----:B------:R1:W-:Y:S04]  /*0da0*/  STS.U16 [R21], RZ ;  /* 0x000000ff15007388 */ /* 0x0003e80000000400 */
[----:B---3--:R1:W-:Y:S04]  /*0db0*/  STS.U8 [R18+0x400], R23 ;  /* 0x0004001712007388 */ /* 0x0083e80000000000 */
[----:B------:R1:W-:Y:S04]  /*0dc0*/  STS.U16 [R19+0x800], RZ ;  /* 0x000800ff13007388 */ /* 0x0003e80000000400 */
[----:B------:R1:W-:Y:S04]  /*0dd0*/  STS.U16 [R20+0x800], RZ ;  /* 0x000800ff14007388 */ /* 0x0003e80000000400 */
[----:B------:R1:W-:Y:S04]  /*0de0*/  STS.U16 [R21+0x800], RZ ;  /* 0x000800ff15007388 */ /* 0x0003e80000000400 */
[----:B----4-:R1:W-:Y:S04]  /*0df0*/  STS.U8 [R18+0x800], R25 ;  /* 0x0008001912007388 */ /* 0x0103e80000000000 */
[----:B------:R1:W-:Y:S04]  /*0e00*/  STS.U16 [R19+0x1000], RZ ;  /* 0x001000ff13007388 */ /* 0x0003e80000000400 */
[----:B------:R1:W-:Y:S04]  /*0e10*/  STS.U16 [R20+0x1000], RZ ;  /* 0x001000ff14007388 */ /* 0x0003e80000000400 */
[----:B------:R1:W-:Y:S04]  /*0e20*/  STS.U16 [R21+0x1000], RZ ;  /* 0x001000ff15007388 */ /* 0x0003e80000000400 */
[----:B-----5:R1:W-:Y:S04]  /*0e30*/  STS.U8 [R18+0xc00], R27 ;  /* 0x000c001b12007388 */ /* 0x0203e80000000000 */
[----:B------:R1:W-:Y:S04]  /*0e40*/  STS.U16 [R19+0x1800], RZ ;  /* 0x001800ff13007388 */ /* 0x0003e80000000400 */
[----:B------:R1:W-:Y:S04]  /*0e50*/  STS.U16 [R20+0x1800], RZ ;  /* 0x001800ff14007388 */ /* 0x0003e80000000400 */
[----:B------:R1:W-:Y:S04]  /*0e60*/  STS.U16 [R21+0x1800], RZ ;  /* 0x001800ff15007388 */ /* 0x0003e80000000400 */
[----:B------:R1:W-:Y:S04]  /*0e70*/  STS.U8 [R5], R14 ;  /* 0x0000000e05007388 */ /* 0x0003e80000000000 */
        /* <DEDUP_REMOVED lines=14> */
[----:B------:R1:W-:Y:S02]  /*0f60*/  STS.U16 [R22+0x1800], RZ ;  /* 0x001800ff16007388 */ /* 0x0003e40000000400 */
.L_x_493:
[----:B------:R-:W-:Y:S05]  /*0f70*/  BSYNC.RECONVERGENT B1 ;  /* 0x0000000000017941 */ /* 0x000fea0003800200 */
.L_x_492:
[----:B------:R-:W-:-:S04]  /*0f80*/  ISETP.LT.U32.AND P1, PT, R13, R2, PT ;  /* 0x000000020d00720c */ /* 0x000fc80003f21070 */
[----:B------:R-:W-:-:S13]  /*0f90*/  ISETP.LT.OR.EX P0, PT, R6, R3, P0, P1 ;  /* 0x000000030600720c */ /* 0x000fda0000701710 */
[----:B------:R-:W-:Y:S05]  /*0fa0*/  @!P0 BRA `(.L_x_485) ;  /* 0x00000000006c8947 */ /* 0x000fea0003800000 */
[----:B------:R-:W1:Y:S02]  /*0fb0*/  LDCU.64 UR4, c[0x0][0x380] ;  /* 0x00007000ff0477ac */ /* 0x000e640008000a00 */
[----:B-1----:R-:W-:-:S04]  /*0fc0*/  IADD3 R4, P0, PT, R13, UR4, RZ ;  /* 0x000000040d047c10 */ /* 0x002fc8000ff1e0ff */
[----:B------:R-:W-:-:S05]  /*0fd0*/  IADD3.X R5, PT, PT, R6, UR5, RZ, P0, !PT ;  /* 0x0000000506057c10 */ /* 0x000fca00087fe4ff */
[----:B------:R-:W2:Y:S04]  /*0fe0*/  LDG.E.U8 R3, desc[UR14][R4.64] ;  /* 0x0000000e04037981 */ /* 0x000ea8000c1e1100 */
[----:B------:R-:W3:Y:S04]  /*0ff0*/  LDG.E.U8 R15, desc[UR14][R4.64+0x400] ;  /* 0x0004000e040f7981 */ /* 0x000ee8000c1e1100 */
[----:B------:R-:W4:Y:S04]  /*1000*/  LDG.E.U8 R17, desc[UR14][R4.64+0x800] ;  /* 0x0008000e04117981 */ /* 0x000f28000c1e1100 */
[----:B------:R-:W5:Y:S01]  /*1010*/  LDG.E.U8 R19, desc[UR14][R4.64+0xc00] ;  /* 0x000c000e04137981 */ /* 0x000f62000c1e1100 */
[----:B------:R-:W-:-:S02]  /*1020*/  IMAD.IADD R10, R10, 0x1, R13 ;  /* 0x000000010a0a7824 */ /* 0x000fc400078e020d */
[C---:B------:R-:W-:Y:S02]  /*1030*/  IMAD R11, R13.reuse, 0x2, R11 ;  /* 0x000000020d0b7824 */ /* 0x040fe400078e020b */
[C---:B------:R-:W-:Y:S02]  /*1040*/  IMAD R12, R13.reuse, 0x2, R12 ;  /* 0x000000020d0c7824 */ /* 0x040fe400078e020c */
[----:B------:R-:W-:Y:S01]  /*1050*/  IMAD R8, R13, 0x2, R8 ;  /* 0x000000020d087824 */ /* 0x000fe200078e0208 */
[----:B--2---:R2:W-:Y:S04]  /*1060*/  STS.U8 [R10], R3 ;  /* 0x000000030a007388 */ /* 0x0045e80000000000 */
[----:B------:R2:W-:Y:S04]  /*1070*/  STS.U16 [R11], RZ ;  /* 0x000000ff0b007388 */ /* 0x0005e80000000400 */
[----:B------:R2:W-:Y:S04]  /*1080*/  STS.U16 [R12], RZ ;  /* 0x000000ff0c007388 */ /* 0x0005e80000000400 */
        /* <DEDUP_REMOVED lines=12> */
[----:B------:R2:W-:Y:S02]  /*1150*/  STS.U16 [R8+0x1800], RZ ;  /* 0x001800ff08007388 */ /* 0x0005e40000000400 */
.L_x_485:
[----:B------:R-:W-:Y:S05]  /*1160*/  BSYNC.RECONVERGENT B0 ;  /* 0x0000000000007941 */ /* 0x000fea0003800200 */
.L_x_484:
[----:B------:R-:W3:Y:S02]  /*1170*/  LDCU.64 UR4, c[0x0][0x398] ;  /* 0x00007300ff0477ac */ /* 0x000ee40008000a00 */
[----:B---3--:R-:W-:-:S04]  /*1180*/  UIADD3 UR4, UP0, UPT, UR4, 0x1fff, URZ ;  /* 0x00001fff04047890 */ /* 0x008fc8000ff1e0ff */
        /* <DEDUP_REMOVED lines=8> */
[----:B01----:R-:W-:-:S05]  /*1210*/  IMAD.U32 R4, RZ, RZ, UR8 ;  /* 0x00000008ff047e24 */ /* 0x003fca000f8e00ff */
[----:B------:R-:W-:-:S13]  /*1220*/  ISETP.GT.AND.EX P0, PT, R4, R7, PT, P0 ;  /* 0x000000070400720c */ /* 0x000fda0003f04300 */
[----:B------:R-:W-:Y:S05]  /*1230*/  @!P0 EXIT ;  /* 0x000000000000894d */ /* 0x000fea0003800000 */
[----:B------:R-:W0:Y:S01]  /*1240*/  S2UR UR10, SR_CgaCtaId ;  /* 0x00000000000a79c3 */ /* 0x000e220000008800 */
[----:B------:R-:W1:Y:S01]  /*1250*/  LDCU.U16 UR4, c[0x0][0x3a0] ;  /* 0x00007400ff0477ac */ /* 0x000e620008000400 */
[----:B------:R-:W-:Y:S01]  /*1260*/  UMOV UR6, 0x400 ;  /* 0x0000040000067882 */ /* 0x000fe20000000000 */
[----:B------:R-:W3:Y:S01]  /*1270*/  LDCU UR5, c[0x0][0x3a0] ;  /* 0x00007400ff0577ac */ /* 0x000ee20008000800 */
[----:B------:R-:W-:Y:S02]  /*1280*/  UIADD3 UR9, UPT, UPT, UR6, 0x3004, URZ ;  /* 0x0000300406097890 */ /* 0x000fe4000fffe0ff */
[----:B-1----:R-:W-:Y:S02]  /*1290*/  UPRMT UR12, UR4, 0x9910, URZ ;  /* 0x00009910040c7896 */ /* 0x002fe400080000ff */
[----:B------:R-:W-:Y:S02]  /*12a0*/  UIADD3 UR4, UPT, UPT, UR6, 0x1002, URZ ;  /* 0x0000100206047890 */ /* 0x000fe4000fffe0ff */
[----:B0-----:R-:W-:-:S02]  /*12b0*/  ULEA UR11, UR10, UR9, 0x18 ;  /* 0x000000090a0b7291 */ /* 0x001fc4000f8ec0ff */
[----:B------:R-:W-:Y:S02]  /*12c0*/  ULEA UR9, UR10, UR6, 0x18 ;  /* 0x000000060a097291 */ /* 0x000fe4000f8ec0ff */
[----:B------:R-:W-:Y:S02]  /*12d0*/  ULEA UR10, UR10, UR4, 0x18 ;  /* 0x000000040a0a7291 */ /* 0x000fe4000f8ec0ff */
[----:B--2---:R-:W-:Y:S01]  /*12e0*/  IMAD.U32 R3, RZ, RZ, UR11 ;  /* 0x0000000bff037e24 */ /* 0x004fe2000f8e00ff */
[----:B---3--:R-:W-:Y:S01]  /*12f0*/  ULOP3.LUT UR5, UR5, 0xffff, URZ, 0xc0, !UPT ;  /* 0x0000ffff05057892 */ /* 0x008fe2000f8ec0ff */
[----:B------:R-:W-:Y:S02]  /*1300*/  UMOV UR4, UR12 ;  /* 0x0000000c00047c82 */ /* 0x000fe40008000000 */
[----:B------:R-:W-:-:S09]  /*1310*/  IMAD R5, R2, 0x2, R3 ;  /* 0x0000000202057824 */ /* 0x000fd200078e0203 */
.L_x_510:
[C---:B------:R-:W-:Y:S01]  /*1320*/  IMAD.SHL.U32 R6, R0.reuse, 0x2000, RZ ;  /* 0x0000200000067824 */ /* 0x040fe200078e00ff */
[----:B------:R-:W-:Y:S01]  /*1330*/  SHF.L.U64.HI R8, R0, 0xd, R7 ;  /* 0x0000000d00087819 */ /* 0x000fe20000010207 */
[----:B------:R-:W-:Y:S03]  /*1340*/  BSSY B0, `(.L_x_494) ;  /* 0x000009a000007945 */ /* 0x000fe60003800000 */
[----:B------:R-:W-:-:S04]  /*1350*/  ISETP.NE.U32.AND P0, PT, R6, -0x2000, PT ;  /* 0xffffe0000600780c */ /* 0x000fc80003f05070 */
[----:B------:R-:W-:-:S13]  /*1360*/  ISETP.NE.AND.EX P0, PT, R8, 0x7fffffff, PT, P0 ;  /* 0x7fffffff0800780c */ /* 0x000fda0003f05300 */
[----:B0-----:R-:W-:Y:S05]  /*1370*/  @!P0 BRA `(.L_x_495) ;  /* 0x0000000800588947 */ /* 0x001fea0003800000 */
.L_x_509:
[----:B0-----:R-:W0:Y:S01]  /*1380*/  LDCU.64 UR16, c[0x0][0x388] ;  /* 0x00007100ff1077ac */ /* 0x001e220008000a00 */
[----:B------:R1:W-:Y:S01]  /*1390*/  STS.U16 [R5], RZ ;  /* 0x000000ff05007388 */ /* 0x0003e20000000400 */
[----:B------:R-:W2:Y:S01]  /*13a0*/  LDCU.64 UR12, c[0x0][0x390] ;  /* 0x00007200ff0c77ac */ /* 0x000ea20008000a00 */
[----:B0-----:R-:W-:-:S04]  /*13b0*/  ISETP.GE.U32.AND P0, PT, R9, UR16, PT ;  /* 0x0000001009007c0c */ /* 0x001fc8000bf06070 */
[----:B------:R-:W-:Y:S02]  /*13c0*/  ISETP.GE.AND.EX P0, PT, RZ, UR17, PT, P0 ;  /* 0x00000011ff007c0c */ /* 0x000fe4000bf06300 */
[----:B--2---:R-:W-:-:S04]  /*13d0*/  IADD3 R14, P1, PT, R6, UR12, RZ ;  /* 0x0000000c060e7c10 */ /* 0x004fc8000ff3e0ff */
[----:B------:R-:W-:-:S07]  /*13e0*/  IADD3.X R15, PT, PT, R8, UR13, RZ, P1, !PT ;  /* 0x0000000d080f7c10 */ /* 0x000fce0008ffe4ff */
[----:B-1----:R-:W-:Y:S05]  /*13f0*/  @P0 BRA `(.L_x_496) ;  /* 0x00000008001c0947 */ /* 0x002fea0003800000 */
[----:B------:R0:W5:Y:S01]  /*1400*/  LDG.E.U8 R10, desc[UR14][R14.64] ;  /* 0x0000000e0e0a7981 */ /* 0x000162000c1e1100 */
[----:B------:R-:W-:Y:S02]  /*1410*/  IMAD.MOV.U32 R12, RZ, RZ, R9 ;  /* 0x000000ffff0c7224 */ /* 0x000fe400078e0009 */
[----:B------:R-:W-:-:S07]  /*1420*/  IMAD.MOV.U32 R11, RZ, RZ, RZ ;  /* 0x000000ffff0b7224 */ /* 0x000fce00078e00ff */
.L_x_508:
[C---:B0-----:R-:W-:Y:S01]  /*1430*/  LEA R15, R12.reuse, UR10, 0x1 ;  /* 0x0000000a0c0f7c11 */ /* 0x041fe2000f8e08ff */
[----:B------:R-:W-:Y:S01]  /*1440*/  IMAD R13, R12, 0x2, R3 ;  /* 0x000000020c0d7824 */ /* 0x000fe200078e0203 */
[----:B------:R-:W0:Y:S01]  /*1450*/  LDC.U16 R14, c[0x0][0x3a2] ;  /* 0x0000e880ff0e7b82 */ /* 0x000e220000000400 */
[----:B------:R-:W1:Y:S02]  /*1460*/  LDCU.U16 UR6, c[0x0][0x3a0] ;  /* 0x00007400ff0677ac */ /* 0x000e640008000400 */
[----:B------:R-:W2:Y:S04]  /*1470*/  LDS.U16 R2, [R15+0x2] ;  /* 0x000002000f027984 */ /* 0x000ea80000000400 */
[----:B------:R-:W3:Y:S01]  /*1480*/  LDS.U16 R4, [R13+0x2] ;  /* 0x000002000d047984 */ /* 0x000ee20000000400 */
[----:B-1----:R-:W-:-:S04]  /*1490*/  UIADD3 UR6, UPT, UPT, URZ, -UR6, URZ ;  /* 0x80000006ff067290 */ /* 0x002fc8000fffe0ff */
[----:B------:R-:W-:Y:S01]  /*14a0*/  UPRMT UR6, UR6, 0x7710, URZ ;  /* 0x0000771006067896 */ /* 0x000fe200080000ff */
[----:B0-----:R-:W-:-:S05]  /*14b0*/  IMAD.MOV R17, RZ, RZ, -R14 ;  /* 0x000000ffff117224 */ /* 0x001fca00078e0a0e */
[----:B------:R-:W-:-:S05]  /*14c0*/  PRMT R17, R17, 0x7710, RZ ;  /* 0x0000771011117816 */ /* 0x000fca00000000ff */
[----:B--2---:R-:W-:Y:S02]  /*14d0*/  IMAD.IADD R2, R2, 0x1, R17 ;  /* 0x0000000102027824 */ /* 0x004fe400078e0211 */
[----:B---3--:R-:W-:Y:S01]  /*14e0*/  VIADD R4, R4, UR6 ;  /* 0x0000000604047c36 */ /* 0x008fe20008000000 */
[----:B------:R-:W-:Y:S05]  /*14f0*/  WARPSYNC.ALL ;  /* 0x0000000000007948 */ /* 0x000fea0003800000 */
[----:B------:R-:W-:Y:S01]  /*1500*/  VIMNMX.S16x2 R17, PT, PT, R4, R2, !PT ;  /* 0x0000000204117248 */ /* 0x000fe20007fe0300 */
[----:B------:R-:W-:Y:S01]  /*1510*/  BSSY.RECONVERGENT B1, `(.L_x_497) ;  /* 0x0000042000017945 */ /* 0x000fe20003800200 */
[----:B------:R-:W0:Y:S02]  /*1520*/  S2R R4, SR_CgaCtaId ;  /* 0x0000000000047919 */ /* 0x000e240000008800 */
[----:B------:R-:W-:-:S05]  /*1530*/  PRMT R18, R17, 0x7610, R18 ;  /* 0x0000761011127816 */ /* 0x000fca0000000012 */
[----:B------:R-:W-:Y:S04]  /*1540*/  STS.U16 [R15+0x2], R18 ;  /* 0x000002120f007388 */ /* 0x000fe80000000400 */
[----:B------:R-:W1:Y:S04]  /*1550*/  LDS.U8 R19, [R12+UR9] ;  /* 0x000000090c137984 */ /* 0x000e680008000000 */
[----:B------:R-:W2:Y:S01]  /*1560*/  LDS.U16 R2, [R13] ;  /* 0x000000000d027984 */ /* 0x000ea20000000400 */
[----:B-1---5:R-:W-:Y:S01]  /*1570*/  ISETP.NE.AND P0, PT, R19, R10, PT ;  /* 0x0000000a1300720c */ /* 0x022fe20003f05270 */
[----:B--2---:R-:W-:-:S12]  /*1580*/  VIADD R16, R2, 0x4 ;  /* 0x0000000402107836 */ /* 0x004fd80000000000 */
[----:B------:R-:W-:-:S04]  /*1590*/  @P0 IMAD.MOV R16, RZ, RZ, R2 ;  /* 0x000000ffff100224 */ /* 0x000fc800078e0202 */
[----:B------:R-:W-:Y:S01]  /*15a0*/  VIADD R2, R16, 0xfffffffe ;  /* 0xfffffffe10027836 */ /* 0x000fe20000000000 */
[----:B------:R-:W-:-:S04]  /*15b0*/  MOV R16, 0x400 ;  /* 0x0000040000107802 */ /* 0x000fc80000000f00 */
[----:B------:R-:W-:Y:S01]  /*15c0*/  VIMNMX.S16x2 R2, PT, PT, R2, R17, !PT ;  /* 0x0000001102027248 */ /* 0x000fe20007fe0300 */
[----:B------:R-:W-:-:S03]  /*15d0*/  VIADD R17, R16, 0x5006 ;  /* 0x0000500610117836 */ /* 0x000fc60000000000 */
[----:B------:R-:W-:Y:S02]  /*15e0*/  PRMT R15, R2, 0x7610, R15 ;  /* 0x00007610020f7816 */ /* 0x000fe4000000000f */
[----:B0-----:R-:W-:-:S03]  /*15f0*/  LEA R17, R4, R17, 0x18 ;  /* 0x0000001104117211 */ /* 0x001fc600078ec0ff */
[----:B------:R-:W-:Y:S02]  /*1600*/  VIADD R18, R15, 0xffffffff ;  /* 0xffffffff0f127836 */ /* 0x000fe40000000000 */
[----:B------:R-:W-:-:S03]  /*1610*/  IMAD R2, R12, 0x2, R17 ;  /* 0x000000020c027824 */ /* 0x000fc600078e0211 */
[----:B------:R-:W-:-:S05]  /*1620*/  LOP3.LUT R15, R18, R15, RZ, 0xc0, !PT ;  /* 0x0000000f120f7212 */ /* 0x000fca00078ec0ff */
[----:B------:R-:W-:Y:S01]  /*1630*/  STS.U16 [R2+0x2], R15 ;  /* 0x0000020f02007388 */ /* 0x000fe20000000400 */
[----:B------:R-:W-:Y:S06]  /*1640*/  BAR.SYNC.DEFER_BLOCKING 0x0 ;  /* 0x0000000000007b1d */ /* 0x000fec0000010000 */
[----:B------:R-:W0:Y:S04]  /*1650*/  LDS.U16 R17, [R2] ;  /* 0x0000000002117984 */ /* 0x000e280000000400 */
[----:B------:R-:W1:Y:S01]  /*1660*/  LDS.S16 R19, [R2+0x2] ;  /* 0x0000020002137984 */ /* 0x000e620000000600 */
[----:B0-----:R-:W-:-:S05]  /*1670*/  PRMT R18, R17, 0x9910, RZ ;  /* 0x0000991011127816 */ /* 0x001fca00000000ff */
[----:B------:R-:W-:-:S05]  /*1680*/  VIADD R18, R18, -UR4 ;  /* 0x8000000412127c36 */ /* 0x000fca0008000000 */
[----:B-1----:R-:W-:-:S04]  /*1690*/  ISETP.GT.AND P0, PT, R18, R19, PT ;  /* 0x000000131200720c */ /* 0x002fc80003f04270 */
[----:B------:R-:W-:-:S04]  /*16a0*/  SEL R18, R12, 0xffff, P0 ;  /* 0x0000ffff0c127807 */ /* 0x000fc80000000000 */
[----:B------:R-:W-:Y:S01]  /*16b0*/  PRMT R19, R18, 0x9910, RZ ;  /* 0x0000991012137816 */ /* 0x000fe200000000ff */
[----:B------:R0:W-:Y:S04]  /*16c0*/  STS.U16 [R13], R18 ;  /* 0x000000120d007388 */ /* 0x0001e80000000400 */
[----:B------:R-:W-:-:S05]  /*16d0*/  IMAD.MOV.U32 R15, RZ, RZ, R19 ;  /* 0x000000ffff0f7224 */ /* 0x000fca00078e0013 */
[----:B------:R-:W-:Y:S02]  /*16e0*/  ISETP.NE.U32.AND P0, PT, R12, R15, PT ;  /* 0x0000000f0c00720c */ /* 0x000fe40003f05070 */
[--C-:B------:R-:W-:Y:S02]  /*16f0*/  SHF.R.S32.HI R20, RZ, 0x1f, R15.reuse ;  /* 0x0000001fff147819 */ /* 0x100fe4000001140f */
[----:B------:R-:W-:Y:S02]  /*1700*/  PRMT R15, R17, 0x7610, R15 ;  /* 0x00007610110f7816 */ /* 0x000fe4000000000f */
[----:B------:R-:W-:Y:S02]  /*1710*/  ISETP.NE.AND.EX P0, PT, R11, R20, PT, P0 ;  /* 0x000000140b00720c */ /* 0x000fe40003f05300 */
[----:B------:R-:W-:-:S11]  /*1720*/  PRMT R17, R18, 0x7610, R17 ;  /* 0x0000761012117816 */ /* 0x000fd60000000011 */
[----:B0-----:R-:W-:Y:S05]  /*1730*/  @P0 BRA `(.L_x_498) ;  /* 0x00000000007c0947 */ /* 0x001fea0003800000 */
[----:B------:R-:W-:Y:S01]  /*1740*/  LOP3.LUT R3, R15, 0xffff, RZ, 0xc0, !PT ;  /* 0x0000ffff0f037812 */ /* 0x000fe200078ec0ff */
[----:B------:R-:W-:Y:S01]  /*1750*/  VIADD R17, R16, 0x3004 ;  /* 0x0000300410117836 */ /* 0x000fe20000000000 */
[----:B------:R-:W-:Y:S01]  /*1760*/  IADD3 R18, P0, PT, R12, -0x1, RZ ;  /* 0xffffffff0c127810 */ /* 0x000fe20007f1e0ff */
[----:B------:R-:W-:Y:S01]  /*1770*/  BSSY.RECONVERGENT B2, `(.L_x_499) ;  /* 0x0000019000027945 */ /* 0x000fe20003800200 */
[----:B------:R-:W-:Y:S02]  /*1780*/  IADD3 R19, PT, PT, -R3, UR5, RZ ;  /* 0x0000000503137c10 */ /* 0x000fe4000fffe1ff */
[----:B------:R-:W-:Y:S01]  /*1790*/  LEA R3, R4, R17, 0x18 ;  /* 0x0000001104037211 */ /* 0x000fe200078ec0ff */
[----:B------:R-:W-:Y:S01]  /*17a0*/  VIADD R17, R13, 0x2 ;  /* 0x000000020d117836 */ /* 0x000fe20000000000 */
[----:B------:R-:W-:Y:S01]  /*17b0*/  IADD3.X R20, PT, PT, R11, -0x1, RZ, P0, !PT ;  /* 0xffffffff0b147810 */ /* 0x000fe200007fe4ff */
[----:B------:R-:W-:Y:S02]  /*17c0*/  VIADD R4, R2, 0x2 ;  /* 0x0000000202047836 */ /* 0x000fe40000000000 */
[----:B------:R-:W-:-:S07]  /*17d0*/  IMAD R19, R19, -0x10000, RZ ;  /* 0xffff000013137824 */ /* 0x000fce00078e02ff */
.L_x_501:
[----:B------:R-:W0:Y:S01]  /*17e0*/  LDCU.64 UR12, c[0x0][0x388] ;  /* 0x00007100ff0c77ac */ /* 0x000e220008000a00 */
[----:B------:R-:W-:-:S05]  /*17f0*/  IADD3 R18, P0, PT, R18, 0x1, RZ ;  /* 0x0000000112127810 */ /* 0x000fca0007f1e0ff */
[----:B------:R-:W-:Y:S01]  /*1800*/  IMAD.X R20, RZ, RZ, R20, P0 ;  /* 0x000000ffff147224 */ /* 0x000fe200000e0614 */
[----:B0-----:R-:W-:-:S04]  /*1810*/  ISETP.GE.U32.AND P0, PT, R18, UR12, PT ;  /* 0x0000000c12007c0c */ /* 0x001fc8000bf06070 */
[----:B------:R-:W-:-:S13]  /*1820*/  ISETP.GE.AND.EX P0, PT, R20, UR13, PT, P0 ;  /* 0x0000000d14007c0c */ /* 0x000fda000bf06300 */
[----:B------:R-:W-:Y:S05]  /*1830*/  @P0 BRA `(.L_x_500) ;  /* 0x0000000000300947 */ /* 0x000fea0003800000 */
[----:B------:R-:W0:Y:S01]  /*1840*/  LDS.S16 R21, [R4] ;  /* 0x0000000004157984 */ /* 0x000e220000000600 */
[----:B------:R-:W-:-:S04]  /*1850*/  SHF.R.S32.HI R16, RZ, 0x10, R19 ;  /* 0x00000010ff107819 */ /* 0x000fc80000011413 */
[----:B0-----:R-:W-:-:S13]  /*1860*/  ISETP.GT.AND P0, PT, R16, R21, PT ;  /* 0x000000151000720c */ /* 0x001fda0003f04270 */
[----:B------:R-:W-:Y:S05]  /*1870*/  @!P0 BRA `(.L_x_500) ;  /* 0x0000000000208947 */ /* 0x000fea0003800000 */
[----:B------:R-:W0:Y:S01]  /*1880*/  LDS.U16 R16, [R17] ;  /* 0x0000000011107984 */ /* 0x000e220000000400 */
[----:B------:R-:W-:Y:S02]  /*1890*/  IMAD R19, R14, -0x10000, R19 ;  /* 0xffff00000e137824 */ /* 0x000fe400078e0213 */
[----:B------:R-:W-:Y:S01]  /*18a0*/  VIADD R4, R4, 0x2 ;  /* 0x0000000204047836 */ /* 0x000fe20000000000 */
[----:B------:R1:W-:Y:S02]  /*18b0*/  STS.U16 [R17], R12 ;  /* 0x0000000c11007388 */ /* 0x0003e40000000400 */
[----:B-1----:R-:W-:Y:S01]  /*18c0*/  VIADD R17, R17, 0x2 ;  /* 0x0000000211117836 */ /* 0x002fe20000000000 */
[----:B0-----:R-:W-:-:S04]  /*18d0*/  PRMT R16, R16, 0x9910, RZ ;  /* 0x0000991010107816 */ /* 0x001fc800000000ff */
[----:B------:R-:W-:-:S13]  /*18e0*/  ISETP.NE.AND P0, PT, R16, -0x1, PT ;  /* 0xffffffff1000780c */ /* 0x000fda0003f05270 */
[----:B------:R-:W-:Y:S05]  /*18f0*/  @!P0 BRA `(.L_x_501) ;  /* 0xfffffffc00b88947 */ /* 0x000fea000383ffff */
.L_x_500:
[----:B------:R-:W-:Y:S05]  /*1900*/  BSYNC.RECONVERGENT B2 ;  /* 0x0000000000027941 */ /* 0x000fea0003800200 */
.L_x_499:
[----:B------:R-:W0:Y:S02]  /*1910*/  LDS.U16 R13, [R13] ;  /* 0x000000000d0d7984 */ /* 0x000e240000000400 */
[----:B0-----:R-:W-:-:S07]  /*1920*/  PRMT R17, R13, 0x7610, R17 ;  /* 0x000076100d117816 */ /* 0x001fce0000000011 */
.L_x_498:
[----:B------:R-:W-:Y:S05]  /*1930*/  BSYNC.RECONVERGENT B1 ;  /* 0x0000000000017941 */ /* 0x000fea0003800200 */
.L_x_497:
[----:B------:R-:W-:Y:S01]  /*1940*/  PRMT R4, R17, 0x9910, RZ ;  /* 0x0000991011047816 */ /* 0x000fe200000000ff */
[----:B------:R-:W-:Y:S03]  /*1950*/  BSSY.RECONVERGENT B1, `(.L_x_502) ;  /* 0x000002b000017945 */ /* 0x000fe60003800200 */
[----:B------:R-:W-:-:S13]  /*1960*/  ISETP.NE.AND P0, PT, R4, -0x1, PT ;  /* 0xffffffff0400780c */ /* 0x000fda0003f05270 */
[----:B------:R-:W-:Y:S05]  /*1970*/  @!P0 BRA `(.L_x_503) ;  /* 0x0000000000a08947 */ /* 0x000fea0003800000 */
[----:B------:R-:W0:Y:S01]  /*1980*/  S2UR UR11, SR_CgaCtaId ;  /* 0x00000000000b79c3 */ /* 0x000e220000008800 */
[----:B------:R-:W-:Y:S01]  /*1990*/  UMOV UR6, 0x400 ;  /* 0x0000040000067882 */ /* 0x000fe20000000000 */
[----:B------:R-:W-:Y:S01]  /*19a0*/  IMAD.MOV.U32 R13, RZ, RZ, R12 ;  /* 0x000000ffff0d7224 */ /* 0x000fe200078e000c */
[----:B------:R-:W-:Y:S01]  /*19b0*/  UIADD3 UR6, UPT, UPT, UR6, 0x3004, URZ ;  /* 0x0000300406067890 */ /* 0x000fe2000fffe0ff */
[----:B------:R-:W-:-:S03]  /*19c0*/  IMAD.MOV.U32 R14, RZ, RZ, R11 ;  /* 0x000000ffff0e7224 */ /* 0x000fc600078e000b */
[----:B0-----:R-:W-:-:S06]  /*19d0*/  ULEA UR6, UR11, UR6, 0x18 ;  /* 0x000000060b067291 */ /* 0x001fcc000f8ec0ff */
[----:B------:R-:W-:-:S07]  /*19e0*/  IMAD.U32 R3, RZ, RZ, UR6 ;  /* 0x00000006ff037e24 */ /* 0x000fce000f8e00ff */
.L_x_505:
[----:B------:R-:W-:-:S04]  /*19f0*/  PRMT R16, R17, 0x9910, RZ ;  /* 0x0000991011107816 */ /* 0x000fc800000000ff */
[----:B------:R-:W-:Y:S02]  /*1a00*/  ISETP.NE.U32.AND P0, PT, R13, R16, PT ;  /* 0x000000100d00720c */ /* 0x000fe40003f05070 */
[----:B------:R-:W-:-:S04]  /*1a10*/  SHF.R.S32.HI R19, RZ, 0x1f, R16 ;  /* 0x0000001fff137819 */ /* 0x000fc80000011410 */
[----:B------:R-:W-:-:S13]  /*1a20*/  ISETP.NE.AND.EX P0, PT, R14, R19, PT, P0 ;  /* 0x000000130e00720c */ /* 0x000fda0003f05300 */
[----:B------:R-:W-:Y:S05]  /*1a30*/  @!P0 BRA `(.L_x_504) ;  /* 0x0000000000248947 */ /* 0x000fea0003800000 */
[----:B------:R-:W-:Y:S02]  /*1a40*/  IMAD R4, R16, 0x2, R3 ;  /* 0x0000000210047824 */ /* 0x000fe400078e0203 */
[----:B------:R-:W-:-:S04]  /*1a50*/  IMAD.MOV.U32 R14, RZ, RZ, R19 ;  /* 0x000000ffff0e7224 */ /* 0x000fc800078e0013 */
[----:B------:R-:W0:Y:S02]  /*1a60*/  LDS.U16 R4, [R4] ;  /* 0x0000000004047984 */ /* 0x000e240000000400 */
[C---:B0-----:R-:W-:Y:S02]  /*1a70*/  PRMT R13, R4.reuse, 0x9910, RZ ;  /* 0x00009910040d7816 */ /* 0x041fe400000000ff */
[----:B------:R-:W-:Y:S02]  /*1a80*/  PRMT R17, R4, 0x7610, R17 ;  /* 0x0000761004117816 */ /* 0x000fe40000000011 */
[----:B------:R-:W-:Y:S01]  /*1a90*/  ISETP.NE.AND P0, PT, R13, -0x1, PT ;  /* 0xffffffff0d00780c */ /* 0x000fe20003f05270 */
[----:B------:R-:W-:-:S12]  /*1aa0*/  IMAD.MOV.U32 R13, RZ, RZ, R16 ;  /* 0x000000ffff0d7224 */ /* 0x000fd800078e0010 */
[----:B------:R-:W-:Y:S05]  /*1ab0*/  @P0 BRA `(.L_x_505) ;  /* 0xfffffffc00cc0947 */ /* 0x000fea000383ffff */
[----:B------:R-:W-:Y:S05]  /*1ac0*/  BRA `(.L_x_503) ;  /* 0x00000000004c7947 */ /* 0x000fea0003800000 */
.L_x_504:
[----:B------:R-:W-:Y:S01]  /*1ad0*/  ISETP.NE.U32.AND P0, PT, R12, R13, PT ;  /* 0x0000000d0c00720c */ /* 0x000fe20003f05070 */
[----:B------:R-:W-:Y:S03]  /*1ae0*/  BSSY.RECONVERGENT B2, `(.L_x_506) ;  /* 0x0000010000027945 */ /* 0x000fe60003800200 */
[----:B------:R-:W-:-:S13]  /*1af0*/  ISETP.NE.AND.EX P0, PT, R11, R14, PT, P0 ;  /* 0x0000000e0b00720c */ /* 0x000fda0003f05300 */
[----:B------:R-:W-:Y:S05]  /*1b00*/  @!P0 BRA `(.L_x_507) ;  /* 0x0000000000348947 */ /* 0x000fea0003800000 */
[----:B------:R-:W0:Y:S01]  /*1b10*/  LDC.U16 R14, c[0x0][0x3a2] ;  /* 0x0000e880ff0e7b82 */ /* 0x000e220000000400 */
[----:B------:R-:W1:Y:S01]  /*1b20*/  LDCU.U16 UR6, c[0x0][0x3a0] ;  /* 0x00007400ff0677ac */ /* 0x000e620008000400 */
[----:B------:R-:W-:-:S05]  /*1b30*/  IMAD.MOV R13, RZ, RZ, -R17 ;  /* 0x000000ffff0d7224 */ /* 0x000fca00078e0a11 */
[----:B------:R-:W-:-:S05]  /*1b40*/  PRMT R13, R13, 0x7710, RZ ;  /* 0x000077100d0d7816 */ /* 0x000fca00000000ff */
[----:B------:R-:W-:-:S05]  /*1b50*/  IMAD.IADD R4, R13, 0x1, R12 ;  /* 0x000000010d047824 */ /* 0x000fca00078e020c */
[----:B------:R-:W-:Y:S01]  /*1b60*/  PRMT R13, R4, 0x9910, RZ ;  /* 0x00009910040d7816 */ /* 0x000fe200000000ff */
[----:B-1----:R-:W-:-:S04]  /*1b70*/  UIADD3 UR6, UPT, UPT, URZ, -UR6, URZ ;  /* 0x80000006ff067290 */ /* 0x002fc8000fffe0ff */
[----:B------:R-:W-:Y:S01]  /*1b80*/  UPRMT UR6, UR6, 0x7710, URZ ;  /* 0x0000771006067896 */ /* 0x000fe200080000ff */
[----:B0-----:R-:W-:-:S05]  /*1b90*/  PRMT R14, R14, 0x9910, RZ ;  /* 0x000099100e0e7816 */ /* 0x001fca00000000ff */
[----:B------:R-:W-:-:S04]  /*1ba0*/  IMAD.MOV.U32 R4, RZ, RZ, R14 ;  /* 0x000000ffff047224 */ /* 0x000fc800078e000e */
[----:B------:R-:W-:-:S05]  /*1bb0*/  IMAD R4, R4, R13, R4 ;  /* 0x0000000d04047224 */ /* 0x000fca00078e0204 */
[----:B------:R-:W-:-:S04]  /*1bc0*/  IADD3 R4, PT, PT, R15, UR6, R4 ;  /* 0x000000060f047c10 */ /* 0x000fc8000fffe004 */
[----:B------:R-:W-:-:S07]  /*1bd0*/  PRMT R15, R4, 0x7610, R15 ;  /* 0x00007610040f7816 */ /* 0x000fce000000000f */
.L_x_507:
[----:B------:R-:W-:Y:S05]  /*1be0*/  BSYNC.RECONVERGENT B2 ;  /* 0x0000000000027941 */ /* 0x000fea0003800200 */
.L_x_506:
[----:B------:R0:W-:Y:S02]  /*1bf0*/  STS.U16 [R2], R15 ;  /* 0x0000000f02007388 */ /* 0x0001e40000000400 */
.L_x_503:
[----:B------:R-:W-:Y:S05]  /*1c00*/  BSYNC.RECONVERGENT B1 ;  /* 0x0000000000017941 */ /* 0x000fea0003800200 */
.L_x_502:
[----:B------:R-:W1:Y:S01]  /*1c10*/  LDCU.64 UR12, c[0x0][0x388] ;  /* 0x00007100ff0c77ac */ /* 0x000e620008000a00 */
[----:B------:R-:W-:-:S05]  /*1c20*/  IADD3 R12, P0, PT, R12, 0x400, RZ ;  /* 0x000004000c0c7810 */ /* 0x000fca0007f1e0ff */
[----:B------:R-:W-:Y:S01]  /*1c30*/  IMAD.X R11, RZ, RZ, R11, P0 ;  /* 0x000000ffff0b7224 */ /* 0x000fe200000e060b */
[----:B-1----:R-:W-:-:S04]  /*1c40*/  ISETP.GE.U32.AND P0, PT, R12, UR12, PT ;  /* 0x0000000c0c007c0c */ /* 0x002fc8000bf06070 */
[----:B------:R-:W-:-:S13]  /*1c50*/  ISETP.GE.AND.EX P0, PT, R11, UR13, PT, P0 ;  /* 0x0000000d0b007c0c */ /* 0x000fda000bf06300 */
[----:B------:R-:W-:Y:S05]  /*1c60*/  @!P0 BRA `(.L_x_508) ;  /* 0xfffffff400f08947 */ /* 0x000fea000383ffff */
.L_x_496:
[----:B------:R-:W-:Y:S02]  /*1c70*/  IADD3 R6, P1, PT, R6, 0x1, RZ ;  /* 0x0000000106067810 */ /* 0x000fe40007f3e0ff */
[----:B------:R-:W-:-:S03]  /*1c80*/  LEA R11, P2, R0, 0x2000, 0xd ;  /* 0x00002000000b7811 */ /* 0x000fc600078468ff */
[----:B------:R-:W-:Y:S01]  /*1c90*/  IMAD.X R8, RZ, RZ, R8, P1 ;  /* 0x000000ffff087224 */ /* 0x000fe200008e0608 */
[----:B------:R-:W-:Y:S02]  /*1ca0*/  ISETP.GE.U32.AND P0, PT, R6, R11, PT ;  /* 0x0000000b0600720c */ /* 0x000fe40003f06070 */
[----:B------:R-:W-:-:S04]  /*1cb0*/  LEA.HI.X R11, R0, RZ, R7, 0xd, P2 ;  /* 0x000000ff000b7211 */ /* 0x000fc800010f6c07 */
[----:B------:R-:W-:-:S13]  /*1cc0*/  ISETP.GE.AND.EX P0, PT, R8, R11, PT, P0 ;  /* 0x0000000b0800720c */ /* 0x000fda0003f06300 */
[----:B------:R-:W-:Y:S05]  /*1cd0*/  @!P0 BRA `(.L_x_509) ;  /* 0xfffffff400a88947 */ /* 0x000fea000383ffff */
.L_x_495:
[----:B------:R-:W-:Y:S05]  /*1ce0*/  BSYNC B0 ;  /* 0x0000000000007941 */ /* 0x000fea0003800000 */
.L_x_494:
[----:B------:R-:W-:-:S05]  /*1cf0*/  IADD3 R0, P0, PT, R0, 0x100, RZ ;  /* 0x0000010000007810 */ /* 0x000fca0007f1e0ff */
[----:B------:R-:W-:Y:S01]  /*1d00*/  IMAD.X R7, RZ, RZ, R7, P0 ;  /* 0x000000ffff077224 */ /* 0x000fe200000e0607 */
[----:B------:R-:W-:-:S04]  /*1d10*/  ISETP.GE.U32.AND P0, PT, R0, UR7, PT ;  /* 0x0000000700007c0c */ /* 0x000fc8000bf06070 */
[----:B------:R-:W-:-:S13]  /*1d20*/  ISETP.GE.AND.EX P0, PT, R7, UR8, PT, P0 ;  /* 0x0000000807007c0c */ /* 0x000fda000bf06300 */
[----:B------:R-:W-:Y:S05]  /*1d30*/  @!P0 BRA `(.L_x_510) ;  /* 0xfffffff400788947 */ /* 0x000fea000383ffff */
[----:B------:R-:W-:Y:S05]  /*1d40*/  EXIT ;  /* 0x000000000000794d */ /* 0x000fea0003800000 */
.L_x_511:
        /* <DEDUP_REMOVED lines=11> */
.L_x_548:


//--------------------- .text._Z5swat6PclS_lssl   --------------------------
	.section	.text._Z5swat6PclS_lssl,"ax",@progbits
	.align	128
        .global         _Z5swat6PclS_lssl
        .type           _Z5swat6PclS_lssl,@function
        .size           _Z5swat6PclS_lssl,(.L_x_539 - _Z5swat6PclS_lssl)
        .other          _Z5swat6PclS_lssl,@"STO_CUDA_ENTRY STV_DEFAULT"
_Z5swat6PclS_lssl:
.text._Z5swat6PclS_lssl:
[----:B------:R-:W0:Y:S01]  /*0000*/  LDC R1, c[0x0][0x37c] ;  /* 0x0000df00ff017b82 */ /* 0x000e220000000800 */
[----:B------:R-:W1:Y:S01]  /*0010*/  S2R R18, SR_TID.X ;  /* 0x0000000000127919 */ /* 0x000e620000002100 */
[----:B------:R-:W2:Y:S06]  /*0020*/  LDCU UR5, c[0x0][0x2fc] ;  /* 0x00005f80ff0577ac */ /* 0x000eac0008000800 */
[----:B------:R-:W3:Y:S01]  /*0030*/  LDC R8, c[0x0][0x360] ;  /* 0x0000d800ff087b82 */ /* 0x000ee20000000800 */
[----:B0-----:R-:W-:Y:S01]  /*0040*/  VIADD R1, R1, 0xffffffd8 ;  /* 0xffffffd801017836 */ /* 0x001fe20000000000 */
[----:B------:R-:W3:Y:S01]  /*0050*/  S2R R9, SR_CTAID.X ;  /* 0x0000000000097919 */ /* 0x000ee20000002500 */
[----:B------:R-:W0:Y:S01]  /*0060*/  LDCU UR4, c[0x0][0x2f8] ;  /* 0x00005f00ff0477ac */ /* 0x000e220008000800 */
[----:B------:R-:W-:Y:S01]  /*0070*/  BSSY.RECONVERGENT B6, `(.L_x_512) ;  /* 0x0000017000067945 */ /* 0x000fe20003800200 */
[----:B------:R-:W4:Y:S01]  /*0080*/  LDCU.64 UR36, c[0x0][0x390] ;  /* 0x00007200ff2477ac */ /* 0x000f220008000a00 */
[----:B0-----:R-:W-:-:S05]  /*0090*/  IADD3 R6, P1, PT, R1, UR4, RZ ;  /* 0x0000000401067c10 */ /* 0x001fca000ff3e0ff */
[----:B--2---:R-:W-:Y:S01]  /*00a0*/  IMAD.X R7, RZ, RZ, UR5, P1 ;  /* 0x00000005ff077e24 */ /* 0x004fe200088e06ff */
[----:B-1----:R-:W-:Y:S01]  /*00b0*/  LOP3.LUT R19, R18, 0x1f, RZ, 0xc0, !PT ;  /* 0x0000001f12137812 */ /* 0x002fe200078ec0ff */
[----:B---3--:R-:W-:-:S05]  /*00c0*/  IMAD R17, R9, R8, R18 ;  /* 0x0000000809117224 */ /* 0x008fca00078e0212 */
[----:B------:R-:W-:-:S13]  /*00d0*/  LOP3.LUT P0, RZ, R17, R18, RZ, 0xfc, !PT ;  /* 0x0000001211ff7212 */ /* 0x000fda000780fcff */
[----:B----4-:R-:W-:Y:S05]  /*00e0*/  @P0 BRA `(.L_x_513) ;  /* 0x00000000003c0947 */ /* 0x010fea0003800000 */
[----:B------:R-:W0:Y:S01]  /*00f0*/  LDC.64 R10, c[0x0][0x388] ;  /* 0x0000e200ff0a7b82 */ /* 0x000e220000000a00 */
[----:B------:R-:W-:Y:S01]  /*0100*/  MOV R0, 0x0 ;  /* 0x0000000000007802 */ /* 0x000fe20000000f00 */
[----:B------:R1:W-:Y:S01]  /*0110*/  STL.64 [R1+0x20], R8 ;  /* 0x0000200801007387 */ /* 0x0003e20000100a00 */
[----:B------:R-:W2:Y:S03]  /*0120*/  LDCU.64 UR4, c[0x4][0x8] ;  /* 0x01000100ff0477ac */ /* 0x000ea60008000a00 */
[----:B------:R1:W-:Y:S02]  /*0130*/  STL [R1+0x10], R17 ;  /* 0x0000101101007387 */ /* 0x0003e40000100800 */
[----:B------:R-:W3:Y:S08]  /*0140*/  LDC.64 R12, c[0x0][0x398] ;  /* 0x0000e600ff0c7b82 */ /* 0x000ef00000000a00 */
[----:B------:R-:W4:Y:S01]  /*0150*/  LDC.64 R14, c[0x0][0x3a8] ;  /* 0x0000ea00ff0e7b82 */ /* 0x000f220000000a00 */
[----:B--2---:R-:W-:-:S02]  /*0160*/  IMAD.U32 R4, RZ, RZ, UR4 ;  /* 0x00000004ff047e24 */ /* 0x004fc4000f8e00ff */
[----:B------:R-:W-:Y:S01]  /*0170*/  IMAD.U32 R5, RZ, RZ, UR5 ;  /* 0x00000005ff057e24 */ /* 0x000fe2000f8e00ff */
[----:B0-----:R1:W-:Y:S04]  /*0180*/  STL.64 [R1], R10 ;  /* 0x0000000a01007387 */ /* 0x0013e80000100a00 */
[----:B------:R1:W0:Y:S01]  /*0190*/  LDC.64 R2, c[0x4][R0] ;  /* 0x0100000000027b82 */ /* 0x0002220000000a00 */
[----:B---3--:R1:W-:Y:S04]  /*01a0*/  STL.64 [R1+0x8], R12 ;  /* 0x0000080c01007387 */ /* 0x0083e80000100a00 */
[----:B----4-:R1:W-:Y:S02]  /*01b0*/  STL.64 [R1+0x18], R14 ;  /* 0x0000180e01007387 */ /* 0x0103e40000100a00 */
[----:B------:R-:W-:-:S07]  /*01c0*/  LEPC R20, `(.L_x_513) ;  /* 0x000000001014794e */ /* 0x000fce0000000000 */
[----:B01----:R-:W-:Y:S05]  /*01d0*/  CALL.ABS.NOINC R2 ;  /* 0x0000000002007343 */ /* 0x003fea0003c00000 */
.L_x_513:
[----:B------:R-:W-:Y:S05]  /*01e0*/  BSYNC.RECONVERGENT B6 ;  /* 0x0000000000067941 */ /* 0x000fea0003800200 */
.L_x_512:
[----:B------:R-:W0:Y:S01]  /*01f0*/  LDCU.64 UR4, c[0x0][0x388] ;  /* 0x00007100ff0477ac */ /* 0x000e220008000a00 */
[----:B------:R-:W1:Y:S01]  /*0200*/  LDC.64 R8, c[0x0][0x358] ;  /* 0x0000d600ff087b82 */ /* 0x000e620000000a00 */
[----:B0-----:R-:W-:-:S04]  /*0210*/  ISETP.GE.U32.AND P0, PT, R18, UR4, PT ;  /* 0x0000000412007c0c */ /* 0x001fc8000bf06070 */
[----:B------:R-:W-:-:S13]  /*0220*/  ISETP.GE.AND.EX P0, PT, RZ, UR5, PT, P0 ;  /* 0x00000005ff007c0c */ /* 0x000fda000bf06300 */
[----:B------:R-:W0:Y:S01]  /*0230*/  @!P0 LDC.64 R2, c[0x0][0x380] ;  /* 0x0000e000ff028b82 */ /* 0x000e220000000a00 */
[----:B-1----:R-:W-:Y:S02]  /*0240*/  @!P0 R2UR UR4, R8 ;  /* 0x00000000080482ca */ /* 0x002fe400000e0000 */
[----:B------:R-:W-:Y:S02]  /*0250*/  @!P0 R2UR UR5, R9 ;  /* 0x00000000090582ca */ /* 0x000fe400000e0000 */
[----:B0-----:R-:W-:-:S05]  /*0260*/  @!P0 IADD3 R2, P1, PT, R18, R2, RZ ;  /* 0x0000000212028210 */ /* 0x001fca0007f3e0ff */
[----:B------:R-:W-:-:S06]  /*0270*/  @!P0 IMAD.X R3, RZ, RZ, R3, P1 ;  /* 0x000000ffff038224 */ /* 0x000fcc00008e0603 */
[----:B------:R0:W2:Y:S01]  /*0280*/  @!P0 LDG.E.U8 R2, desc[UR4][R2.64] ;  /* 0x0000000402028981 */ /* 0x0000a2000c1e1100 */
[----:B------:R-:W-:Y:S01]  /*0290*/  MOV R0, 0x400 ;  /* 0x0000040000007802 */ /* 0x000fe20000000f00 */
[----:B------:R-:W1:Y:S01]  /*02a0*/  LDCU UR4, c[0x0][0x39c] ;  /* 0x00007380ff0477ac */ /* 0x000e620008000800 */
[----:B------:R-:W3:Y:S03]  /*02b0*/  S2R R7, SR_CgaCtaId ;  /* 0x0000000000077919 */ /* 0x000ee60000008800 */
[C---:B------:R-:W-:Y:S01]  /*02c0*/  VIADD R4, R0.reuse, 0x4200 ;  /* 0x0000420000047836 */ /* 0x040fe20000000000 */
[----:B------:R-:W1:Y:S01]  /*02d0*/  LDCU UR5, c[0x0][0x3ac] ;  /* 0x00007580ff0577ac */ /* 0x000e620008000800 */
[----:B------:R-:W-:Y:S01]  /*02e0*/  VIADD R16, R0, 0x6240 ;  /* 0x0000624000107836 */ /* 0x000fe20000000000 */
[----:B-1----:R-:W-:-:S04]  /*02f0*/  ULOP3.LUT UR4, UR4, UR5, URZ, 0xfc, !UPT ;  /* 0x0000000504047292 */ /* 0x002fc8000f8efcff */
[----:B------:R-:W-:Y:S01]  /*0300*/  UISETP.NE.U32.AND UP0, UPT, UR4, URZ, UPT ;  /* 0x000000ff0400728c */ /* 0x000fe2000bf05070 */
[C---:B---3--:R-:W-:Y:S02]  /*0310*/  @!P0 LEA R5, R7.reuse, R0, 0x18 ;  /* 0x0000000007058211 */ /* 0x048fe400078ec0ff */
[C---:B------:R-:W-:Y:S02]  /*0320*/  LEA R0, R7.reuse, R4, 0x18 ;  /* 0x0000000407007211 */ /* 0x040fe400078ec0ff */
[----:B------:R-:W-:Y:S01]  /*0330*/  LEA R16, R7, R16, 0x18 ;  /* 0x0000001007107211 */ /* 0x000fe200078ec0ff */
[----:B------:R-:W-:Y:S02]  /*0340*/  @!P0 IMAD.IADD R5, R5, 0x1, R18 ;  /* 0x0000000105058824 */ /* 0x000fe400078e0212 */
[C---:B------:R-:W-:Y:S02]  /*0350*/  IMAD R4, R19.reuse, 0x2, R0 ;  /* 0x0000000213047824 */ /* 0x040fe400078e0200 */
[----:B0-----:R-:W-:Y:S01]  /*0360*/  IMAD R3, R19, 0x2, R16 ;  /* 0x0000000213037824 */ /* 0x001fe200078e0210 */
[----:B--2---:R0:W-:Y:S04]  /*0370*/  @!P0 STS.U8 [R5], R2 ;  /* 0x0000000205008388 */ /* 0x0041e80000000000 */
[----:B------:R0:W-:Y:S04]  /*0380*/  STS.U16 [R4], RZ ;  /* 0x000000ff04007388 */ /* 0x0001e80000000400 */
[----:B------:R0:W-:Y:S04]  /*0390*/  STS.U16 [R3], RZ ;  /* 0x000000ff03007388 */ /* 0x0001e80000000400 */
[----:B------:R0:W-:Y:S04]  /*03a0*/  STS.U16 [R4+0x40], RZ ;  /* 0x000040ff04007388 */ /* 0x0001e80000000400 */
        /* <DEDUP_REMOVED lines=252> */
[----:B------:R0:W-:Y:S01]  /*1370*/  STS.U16 [R3+0x1fc0], RZ ;  /* 0x001fc0ff03007388 */ /* 0x0001e20000000400 */
        /* <DEDUP_REMOVED lines=21> */
[----:B------:R-:W-:-:S05]  /*14d0*/  @!P2 LOP3.LUT R3, RZ, UR4, RZ, 0x33, !PT ;  /* 0x00000004ff03ac12 */ /* 0x000fca000f8e33ff */
[----:B------:R-:W-:Y:S01]  /*14e0*/  IMAD.MOV.U32 R4, RZ, RZ, R3 ;  /* 0x000000ffff047224 */ /* 0x000fe200078e0003 */
[----:B------:R-:W-:Y:S06]  /*14f0*/  BRA `(.L_x_515) ;  /* 0x0000000000087947 */ /* 0x000fec0003800000 */
.L_x_514:
[----:B0-----:R-:W-:-:S07]  /*1500*/  MOV R2, 0x1520 ;  /* 0x0000152000027802 */ /* 0x001fce0000000f00 */
[----:B------:R-:W-:Y:S05]  /*1510*/  CALL.REL.NOINC `($__internal_9_$__cuda_sm20_div_s64) ;  /* 0x0000001400c07944 */ /* 0x000fea0003c00000 */
.L_x_515:
[----:B------:R-:W0:Y:S01]  /*1520*/  LDC.64 R10, c[0x0][0x3a8] ;  /* 0x0000ea00ff0a7b82 */ /* 0x000e220000000a00 */
[----:B------:R-:W1:Y:S01]  /*1530*/  S2R R2, SR_CgaCtaId ;  /* 0x0000000000027919 */ /* 0x000e620000008800 */
[----:B------:R-:W-:Y:S01]  /*1540*/  ISETP.GT.U32.AND P0, PT, R4, R17, PT ;  /* 0x000000110400720c */ /* 0x000fe20003f04070 */
[----:B------:R-:W-:Y:S01]  /*1550*/  BSSY.RECONVERGENT B1, `(.L_x_516) ;  /* 0x00000c8000017945 */ /* 0x000fe20003800200 */
[----:B------:R-:W-:Y:S02]  /*1560*/  SHF.R.S32.HI R4, RZ, 0x1f, R17 ;  /* 0x0000001fff047819 */ /* 0x000fe40000011411 */
[----:B------:R-:W-:Y:S02]  /*1570*/  MOV R3, 0x400 ;  /* 0x0000040000037802 */ /* 0x000fe40000000f00 */
[----:B------:R-:W-:-:S03]  /*1580*/  ISETP.GT.AND.EX P0, PT, R5, R4, PT, P0 ;  /* 0x000000040500720c */ /* 0x000fc60003f04300 */
[----:B------:R-:W-:Y:S01]  /*1590*/  VIADD R5, R3, 0x200 ;  /* 0x0000020003057836 */ /* 0x000fe20000000000 */
[----:B0-----:R-:W-:-:S04]  /*15a0*/  ISETP.GE.U32.AND P1, PT, R10, 0x1, PT ;  /* 0x000000010a00780c */ /* 0x001fc80003f26070 */
[----:B------:R-:W-:-:S04]  /*15b0*/  ISETP.GE.AND.EX P1, PT, R11, RZ, PT, P1 ;  /* 0x000000ff0b00720c */ /* 0x000fc80003f26310 */
[----:B------:R-:W-:Y:S02]  /*15c0*/  PLOP3.LUT P0, PT, P0, P1, PT, 0x2f, 0xf2 ;  /* 0x0000000000f2781c */ /* 0x000fe40000702577 */
[----:B-1----:R-:W-:-:S05]  /*15d0*/  LEA R18, R2, R5, 0x18 ;  /* 0x0000000502127211 */ /* 0x002fca00078ec0ff */
[----:B------:R-:W-:-:S06]  /*15e0*/  IMAD.IADD R18, R19, 0x1, R18 ;  /* 0x0000000113127824 */ /* 0x000fcc00078e0212 */
[----:B------:R-:W-:Y:S05]  /*15f0*/  @P0 BRA `(.L_x_517) ;  /* 0x0000000800f40947 */ /* 0x000fea0003800000 */
[C---:B------:R-:W-:Y:S01]  /*1600*/  ISETP.GE.U32.AND P0, PT, R10.reuse, 0x4, PT ;  /* 0x000000040a00780c */ /* 0x040fe20003f06070 */
[----:B------:R-:W-:Y:S01]  /*1610*/  IMAD.MOV.U32 R21, RZ, RZ, RZ ;  /* 0x000000ffff157224 */ /* 0x000fe200078e00ff */
[----:B------:R-:W-:Y:S02]  /*1620*/  LOP3.LUT R4, R10, 0x3, RZ, 0xc0, !PT ;  /* 0x000000030a047812 */ /* 0x000fe400078ec0ff */
[----:B------:R-:W-:-:S13]  /*1630*/  ISETP.GE.U32.AND.EX P0, PT, R11, RZ, PT, P0 ;  /* 0x000000ff0b00720c */ /* 0x000fda0003f06100 */
[----:B------:R-:W-:Y:S05]  /*1640*/  @!P0 BRA `(.L_x_518) ;  /* 0x0000000800908947 */ /* 0x000fea0003800000 */
[----:B------:R-:W-:Y:S01]  /*1650*/  LOP3.LUT R5, R10, 0xfffffffc, RZ, 0xc0, !PT ;  /* 0xfffffffc0a057812 */ /* 0x000fe200078ec0ff */
[----:B------:R-:W-:Y:S01]  /*1660*/  BSSY.RECONVERGENT B0, `(.L_x_518) ;  /* 0x00000a2000007945 */ /* 0x000fe20003800200 */
[----:B------:R-:W-:Y:S02]  /*1670*/  LOP3.LUT R6, R11, 0x7fffffff, RZ, 0xc0, !PT ;  /* 0x7fffffff0b067812 */ /* 0x000fe400078ec0ff */
[----:B------:R-:W-:Y:S02]  /*1680*/  CS2R R20, SRZ ;  /* 0x0000000000147805 */ /* 0x000fe4000001ff00 */
[----:B------:R-:W-:Y:S01]  /*1690*/  ISETP.GT.U32.AND P0, PT, R5, RZ, PT ;  /* 0x000000ff0500720c */ /* 0x000fe20003f04070 */
[----:B------:R-:W-:-:S03]  /*16a0*/  IMAD.MOV.U32 R7, RZ, RZ, RZ ;  /* 0x000000ffff077224 */ /* 0x000fc600078e00ff */
[----:B------:R-:W-:-:S13]  /*16b0*/  ISETP.GT.AND.EX P0, PT, R6, RZ, PT, P0 ;  /* 0x000000ff0600720c */ /* 0x000fda0003f04300 */
[----:B------:R-:W-:Y:S05]  /*16c0*/  @!P0 BRA `(.L_x_519) ;  /* 0x0000000800048947 */ /* 0x000fea0003800000 */
[----:B------:R-:W-:-:S04]  /*16d0*/  IADD3 R11, P0, PT, -R20, R5, RZ ;  /* 0x00000005140b7210 */ /* 0x000fc80007f1e1ff */
[----:B------:R-:W-:Y:S01]  /*16e0*/  ISETP.GT.U32.AND P2, PT, R11, 0xc, PT ;  /* 0x0000000c0b00780c */ /* 0x000fe20003f44070 */
[----:B------:R-:W-:Y:S01]  /*16f0*/  IMAD.X R11, R6, 0x1, ~R7, P0 ;  /* 0x00000001060b7824 */ /* 0x000fe200000e0e07 */
[----:B------:R-:W-:-:S04]  /*1700*/  PLOP3.LUT P0, PT, PT, PT, PT, 0x80, 0x8 ;  /* 0x000000000008781c */ /* 0x000fc80003f0f070 */
[----:B------:R-:W-:-:S13]  /*1710*/  ISETP.GT.AND.EX P2, PT, R11, RZ, PT, P2 ;  /* 0x000000ff0b00720c */ /* 0x000fda0003f44320 */
[----:B------:R-:W-:Y:S05]  /*1720*/  @!P2 BRA `(.L_x_520) ;  /* 0x000000040010a947 */ /* 0x000fea0003800000 */
[----:B------:R-:W-:Y:S01]  /*1730*/  IADD3 R11, P2, PT, R5, -0xc, RZ ;  /* 0xfffffff4050b7810 */ /* 0x000fe20007f5e0ff */
[----:B------:R-:W-:Y:S01]  /*1740*/  BSSY.RECONVERGENT B2, `(.L_x_520) ;  /* 0x0000042000027945 */ /* 0x000fe20003800200 */
[----:B------:R-:W-:Y:S02]  /*1750*/  PLOP3.LUT P0, PT, PT, PT, PT, 0x8, 0x80 ;  /* 0x000000000080781c */ /* 0x000fe40003f0e170 */
[----:B------:R-:W-:-:S11]  /*1760*/  IADD3.X R24, PT, PT, R6, -0x1, RZ, P2, !PT ;  /* 0xffffffff06187810 */ /* 0x000fd600017fe4ff */
.L_x_521:
[----:B0-----:R-:W0:Y:S01]  /*1770*/  LDCU.64 UR4, c[0x0][0x390] ;  /* 0x00007200ff0477ac */ /* 0x001e220008000a00 */
[----:B------:R-:W-:Y:S01]  /*1780*/  IMAD R13, R17, R10, R21 ;  /* 0x0000000a110d7224 */ /* 0x000fe200078e0215 */
[C---:B------:R-:W-:Y:S02]  /*1790*/  R2UR UR8, R8.reuse ;  /* 0x00000000080872ca */ /* 0x040fe400000e0000 */
[C---:B------:R-:W-:Y:S02]  /*17a0*/  R2UR UR9, R9.reuse ;  /* 0x00000000090972ca */ /* 0x040fe400000e0000 */
[C---:B------:R-:W-:Y:S02]  /*17b0*/  R2UR UR6, R8.reuse ;  /* 0x00000000080672ca */ /* 0x040fe400000e0000 */
[----:B------:R-:W-:Y:S02]  /*17c0*/  R2UR UR7, R9 ;  /* 0x00000000090772ca */ /* 0x000fe400000e0000 */
[----:B------:R-:W-:-:S02]  /*17d0*/  R2UR UR10, R8 ;  /* 0x00000000080a72ca */ /* 0x000fc400000e0000 */
[----:B------:R-:W-:Y:S02]  /*17e0*/  R2UR UR11, R9 ;  /* 0x00000000090b72ca */ /* 0x000fe400000e0000 */
[----:B0-----:R-:W-:-:S04]  /*17f0*/  IADD3 R12, P2, PT, R13, UR4, RZ ;  /* 0x000000040d0c7c10 */ /* 0x001fc8000ff5e0ff */
[----:B------:R-:W-:-:S05]  /*1800*/  LEA.HI.X.SX32 R13, R13, UR5, 0x1, P2 ;  /* 0x000000050d0d7c11 */ /* 0x000fca00090f0eff */
[----:B------:R-:W2:Y:S01]  /*1810*/  LDG.E.U8 R26, desc[UR8][R12.64+0x1] ;  /* 0x000001080c1a7981 */ /* 0x000ea2000c1e1100 */
[----:B------:R-:W-:-:S03]  /*1820*/  VIADD R14, R21, 0x4 ;  /* 0x00000004150e7836 */ /* 0x000fc60000000000 */
[----:B------:R-:W3:Y:S01]  /*1830*/  LDG.E.U8 R22, desc[UR6][R12.64] ;  /* 0x000000060c167981 */ /* 0x000ee2000c1e1100 */
[----:B------:R-:W-:-:S03]  /*1840*/  IMAD R15, R17, R10, R14 ;  /* 0x0000000a110f7224 */ /* 0x000fc600078e020e */
[----:B------:R-:W4:Y:S02]  /*1850*/  LDG.E.U8 R27, desc[UR10][R12.64+0x2] ;  /* 0x0000020a0c1b7981 */ /* 0x000f24000c1e1100 */
[C---:B------:R-:W-:Y:S02]  /*1860*/  IADD3 R14, P2, PT, R15.reuse, UR4, RZ ;  /* 0x000000040f0e7c10 */ /* 0x040fe4000ff5e0ff */
[----:B------:R0:W5:Y:S02]  /*1870*/  LDG.E.U8 R29, desc[UR6][R12.64+0x3] ;  /* 0x000003060c1d7981 */ /* 0x000164000c1e1100 */
[----:B------:R-:W-:Y:S01]  /*1880*/  LEA.HI.X.SX32 R15, R15, UR5, 0x1, P2 ;  /* 0x000000050f0f7c11 */ /* 0x000fe200090f0eff */
[----:B------:R-:W-:-:S04]  /*1890*/  IMAD R25, R21, 0x20, R18 ;  /* 0x0000002015197824 */ /* 0x000fc800078e0212 */
[----:B------:R-:W5:Y:S04]  /*18a0*/  LDG.E.U8 R28, desc[UR6][R14.64+0x1] ;  /* 0x000001060e1c7981 */ /* 0x000f68000c1e1100 */
[----:B------:R-:W4:Y:S01]  /*18b0*/  LDG.E.U8 R12, desc[UR8][R14.64] ;  /* 0x000000080e0c7981 */ /* 0x000f22000c1e1100 */
[----:B0-----:R-:W-:-:S03]  /*18c0*/  VIADD R13, R21, 0x8 ;  /* 0x00000008150d7836 */ /* 0x001fc60000000000 */
[----:B--2---:R0:W-:Y:S04]  /*18d0*/  STS.U8 [R25+0x20], R26 ;  /* 0x0000201a19007388 */ /* 0x0041e80000000000 */
[----:B0-----:R-:W2:Y:S04]  /*18e0*/  LDG.E.U8 R26, desc[UR8][R14.64+0x2] ;  /* 0x000002080e1a7981 */ /* 0x001ea8000c1e1100 */
[----:B------:R-:W2:Y:S01]  /*18f0*/  LDG.E.U8 R14, desc[UR10][R14.64+0x3] ;  /* 0x0000030a0e0e7981 */ /* 0x000ea2000c1e1100 */
[----:B------:R-:W-:-:S03]  /*1900*/  IMAD R13, R17, R10, R13 ;  /* 0x0000000a110d7224 */ /* 0x000fc600078e020d */
[----:B---3--:R0:W-:Y:S02]  /*1910*/  STS.U8 [R25], R22 ;  /* 0x0000001619007388 */ /* 0x0081e40000000000 */
[----:B0-----:R-:W-:-:S04]  /*1920*/  IADD3 R22, P2, PT, R13, UR4, RZ ;  /* 0x000000040d167c10 */ /* 0x001fc8000ff5e0ff */
[----:B------:R-:W-:Y:S01]  /*1930*/  LEA.HI.X.SX32 R23, R13, UR5, 0x1, P2 ;  /* 0x000000050d177c11 */ /* 0x000fe200090f0eff */
[----:B------:R-:W-:Y:S01]  /*1940*/  VIADD R13, R21, 0xc ;  /* 0x0000000c150d7836 */ /* 0x000fe20000000000 */
[----:B------:R-:W-:Y:S02]  /*1950*/  R2UR UR12, R8 ;  /* 0x00000000080c72ca */ /* 0x000fe400000e0000 */
[----:B------:R-:W-:Y:S01]  /*1960*/  R2UR UR13, R9 ;  /* 0x00000000090d72ca */ /* 0x000fe200000e0000 */
[----:B------:R-:W-:Y:S01]  /*1970*/  IMAD R13, R17, R10, R13 ;  /* 0x0000000a110d7224 */ /* 0x000fe200078e020d */
[----:B----4-:R0:W-:Y:S04]  /*1980*/  STS.U8 [R25+0x80], R12 ;  /* 0x0000800c19007388 */ /* 0x0101e80000000000 */
[----:B------:R1:W-:Y:S04]  /*1990*/  STS.U8 [R25+0x40], R27 ;  /* 0x0000401b19007388 */ /* 0x0003e80000000000 */
[----:B-----5:R-:W-:Y:S01]  /*19a0*/  STS.U8 [R25+0x60], R29 ;  /* 0x0000601d19007388 */ /* 0x020fe20000000000 */
[----:B0-----:R-:W-:-:S03]  /*19b0*/  IADD3 R12, P2, PT, R13, UR4, RZ ;  /* 0x000000040d0c7c10 */ /* 0x001fc6000ff5e0ff */
[----:B------:R0:W-:Y:S01]  /*19c0*/  STS.U8 [R25+0xa0], R28 ;  /* 0x0000a01c19007388 */ /* 0x0001e20000000000 */
[----:B------:R-:W-:-:S03]  /*19d0*/  LEA.HI.X.SX32 R13, R13, UR5, 0x1, P2 ;  /* 0x000000050d0d7c11 */ /* 0x000fc600090f0eff */
[----:B------:R-:W3:Y:S04]  /*19e0*/  LDG.E.U8 R15, desc[UR6][R22.64] ;  /* 0x00000006160f7981 */ /* 0x000ee8000c1e1100 */
[----:B-1----:R-:W4:Y:S04]  /*19f0*/  LDG.E.U8 R27, desc[UR8][R22.64+0x1] ;  /* 0x00000108161b7981 */ /* 0x002f28000c1e1100 */
[----:B0-----:R-:W5:Y:S04]  /*1a00*/  LDG.E.U8 R28, desc[UR6][R22.64+0x2] ;  /* 0x00000206161c7981 */ /* 0x001f68000c1e1100 */
[----:B------:R-:W5:Y:S04]  /*1a10*/  LDG.E.U8 R29, desc[UR8][R22.64+0x3] ;  /* 0x00000308161d7981 */ /* 0x000f68000c1e1100 */
[----:B------:R-:W5:Y:S04]  /*1a20*/  LDG.E.U8 R22, desc[UR6][R12.64] ;  /* 0x000000060c167981 */ /* 0x000f68000c1e1100 */
[----:B------:R-:W5:Y:S04]  /*1a30*/  LDG.E.U8 R23, desc[UR12][R12.64+0x3] ;  /* 0x0000030c0c177981 */ /* 0x000f68000c1e1100 */
[----:B--2---:R0:W-:Y:S04]  /*1a40*/  STS.U8 [R25+0xc0], R26 ;  /* 0x0000c01a19007388 */ /* 0x0041e80000000000 */
[----:B------:R1:W-:Y:S04]  /*1a50*/  STS.U8 [R25+0xe0], R14 ;  /* 0x0000e00e19007388 */ /* 0x0003e80000000000 */
[----:B0-----:R-:W2:Y:S04]  /*1a60*/  LDG.E.U8 R26, desc[UR10][R12.64+0x2] ;  /* 0x0000020a0c1a7981 */ /* 0x001ea8000c1e1100 */
[----:B-1----:R-:W2:Y:S01]  /*1a70*/  LDG.E.U8 R14, desc[UR8][R12.64+0x1] ;  /* 0x000001080c0e7981 */ /* 0x002ea2000c1e1100 */
[----:B------:R-:W-:-:S05]  /*1a80*/  IADD3 R20, P2, PT, R20, 0x10, RZ ;  /* 0x0000001014147810 */ /* 0x000fca0007f5e0ff */
[----:B------:R-:W-:Y:S01]  /*1a90*/  IMAD.X R7, RZ, RZ, R7, P2 ;  /* 0x000000ffff077224 */ /* 0x000fe200010e0607 */
[----:B------:R-:W-:-:S04]  /*1aa0*/  ISETP.GE.U32.AND P2, PT, R20, R11, PT ;  /* 0x0000000b1400720c */ /* 0x000fc80003f46070 */
[----:B------:R-:W-:Y:S01]  /*1ab0*/  ISETP.GE.AND.EX P2, PT, R7, R24, PT, P2 ;  /* 0x000000180700720c */ /* 0x000fe20003f46320 */
[----:B---3--:R0:W-:Y:S04]  /*1ac0*/  STS.U8 [R25+0x100], R15 ;  /* 0x0001000f19007388 */ /* 0x0081e80000000000 */
[----:B----4-:R0:W-:Y:S04]  /*1ad0*/  STS.U8 [R25+0x120], R27 ;  /* 0x0001201b19007388 */ /* 0x0101e80000000000 */
[----:B-----5:R0:W-:Y:S04]  /*1ae0*/  STS.U8 [R25+0x140], R28 ;  /* 0x0001401c19007388 */ /* 0x0201e80000000000 */
[----:B------:R0:W-:Y:S04]  /*1af0*/  STS.U8 [R25+0x160], R29 ;  /* 0x0001601d19007388 */ /* 0x0001e80000000000 */
[----:B------:R0:W-:Y:S04]  /*1b00*/  STS.U8 [R25+0x180], R22 ;  /* 0x0001801619007388 */ /* 0x0001e80000000000 */
[----:B------:R0:W-:Y:S01]  /*1b10*/  STS.U8 [R25+0x1e0], R23 ;  /* 0x0001e01719007388 */ /* 0x0001e20000000000 */
[----:B------:R-:W-:-:S03]  /*1b20*/  VIADD R21, R21, 0x10 ;  /* 0x0000001015157836 */ /* 0x000fc60000000000 */
[----:B--2---:R0:W-:Y:S04]  /*1b30*/  STS.U8 [R25+0x1c0], R26 ;  /* 0x0001c01a19007388 */ /* 0x0041e80000000000 */
[----:B------:R0:W-:Y:S01]  /*1b40*/  STS.U8 [R25+0x1a0], R14 ;  /* 0x0001a00e19007388 */ /* 0x0001e20000000000 */
[----:B------:R-:W-:Y:S05]  /*1b50*/  @!P2 BRA `(.L_x_521) ;  /* 0xfffffffc0004a947 */ /* 0x000fea000383ffff */
[----:B------:R-:W-:Y:S05]  /*1b60*/  BSYNC.RECONVERGENT B2 ;  /* 0x0000000000027941 */ /* 0x000fea0003800200 */
.L_x_520:
[----:B------:R-:W-:Y:S01]  /*1b70*/  IADD3 R11, P3, PT, -R20, R5, RZ ;  /* 0x00000005140b7210 */ /* 0x000fe20007f7e1ff */
[----:B------:R-:W-:Y:S03]  /*1b80*/  BSSY.RECONVERGENT B2, `(.L_x_522) ;  /* 0x0000032000027945 */ /* 0x000fe60003800200 */
[----:B------:R-:W-:Y:S01]  /*1b90*/  ISETP.GT.U32.AND P2, PT, R11, 0x4, PT ;  /* 0x000000040b00780c */ /* 0x000fe20003f44070 */
[----:B------:R-:W-:-:S05]  /*1ba0*/  IMAD.X R11, R6, 0x1, ~R7, P3 ;  /* 0x00000001060b7824 */ /* 0x000fca00018e0e07 */
[----:B------:R-:W-:-:S13]  /*1bb0*/  ISETP.GT.AND.EX P2, PT, R11, RZ, PT, P2 ;  /* 0x000000ff0b00720c */ /* 0x000fda0003f44320 */
[----:B------:R-:W-:Y:S05]  /*1bc0*/  @!P2 BRA `(.L_x_523) ;  /* 0x0000000000b4a947 */ /* 0x000fea0003800000 */
[----:B------:R-:W1:Y:S01]  /*1bd0*/  LDCU.64 UR4, c[0x0][0x390] ;  /* 0x00007200ff0477ac */ /* 0x000e620008000a00 */
[-C--:B------:R-:W-:Y:S01]  /*1be0*/  IMAD R13, R17, R10.reuse, R21 ;  /* 0x0000000a110d7224 */ /* 0x080fe200078e0215 */
[C---:B------:R-:W-:Y:S01]  /*1bf0*/  R2UR UR6, R8.reuse ;  /* 0x00000000080672ca */ /* 0x040fe200000e0000 */
[----:B------:R-:W-:Y:S01]  /*1c00*/  VIADD R11, R21, 0x4 ;  /* 0x00000004150b7836 */ /* 0x000fe20000000000 */
[----:B------:R-:W-:Y:S02]  /*1c10*/  R2UR UR7, R9 ;  /* 0x00000000090772ca */ /* 0x000fe400000e0000 */
[C---:B------:R-:W-:Y:S01]  /*1c20*/  R2UR UR8, R8.reuse ;  /* 0x00000000080872ca */ /* 0x040fe200000e0000 */
[----:B------:R-:W-:Y:S01]  /*1c30*/  IMAD R11, R17, R10, R11 ;  /* 0x0000000a110b7224 */ /* 0x000fe200078e020b */
[----:B------:R-:W-:Y:S02]  /*1c40*/  R2UR UR9, R9 ;  /* 0x00000000090972ca */ /* 0x000fe400000e0000 */
[----:B------:R-:W-:-:S02]  /*1c50*/  R2UR UR10, R8 ;  /* 0x00000000080a72ca */ /* 0x000fc400000e0000 */
[C---:B------:R-:W-:Y:S02]  /*1c60*/  R2UR UR11, R9.reuse ;  /* 0x00000000090b72ca */ /* 0x040fe400000e0000 */
[C---:B------:R-:W-:Y:S02]  /*1c70*/  R2UR UR12, R8.reuse ;  /* 0x00000000080c72ca */ /* 0x040fe400000e0000 */
[----:B------:R-:W-:Y:S02]  /*1c80*/  R2UR UR13, R9 ;  /* 0x00000000090d72ca */ /* 0x000fe400000e0000 */
[----:B-1----:R-:W-:Y:S02]  /*1c90*/  IADD3 R12, P0, PT, R13, UR4, RZ ;  /* 0x000000040d0c7c10 */ /* 0x002fe4000ff1e0ff */
[----:B------:R-:W-:Y:S02]  /*1ca0*/  R2UR UR14, R8 ;  /* 0x00000000080e72ca */ /* 0x000fe400000e0000 */
[----:B------:R-:W-:-:S02]  /*1cb0*/  R2UR UR15, R9 ;  /* 0x00000000090f72ca */ /* 0x000fc400000e0000 */
[C---:B------:R-:W-:Y:S02]  /*1cc0*/  R2UR UR16, R8.reuse ;  /* 0x00000000081072ca */ /* 0x040fe400000e0000 */
[C---:B------:R-:W-:Y:S02]  /*1cd0*/  R2UR UR17, R9.reuse ;  /* 0x00000000091172ca */ /* 0x040fe400000e0000 */
[C---:B------:R-:W-:Y:S02]  /*1ce0*/  R2UR UR18, R8.reuse ;  /* 0x00000000081272ca */ /* 0x040fe400000e0000 */
[C---:B------:R-:W-:Y:S02]  /*1cf0*/  R2UR UR19, R9.reuse ;  /* 0x00000000091372ca */ /* 0x040fe400000e0000 */
[----:B------:R-:W-:Y:S02]  /*1d00*/  R2UR UR20, R8 ;  /* 0x00000000081472ca */ /* 0x000fe400000e0000 */
[----:B------:R-:W-:-:S02]  /*1d10*/  R2UR UR21, R9 ;  /* 0x00000000091572ca */ /* 0x000fc400000e0000 */
[----:B------:R-:W-:Y:S02]  /*1d20*/  LEA.HI.X.SX32 R13, R13, UR5, 0x1, P0 ;  /* 0x000000050d0d7c11 */ /* 0x000fe400080f0eff */
[----:B0-----:R-:W-:-:S03]  /*1d30*/  IADD3 R14, P0, PT, R11, UR4, RZ ;  /* 0x000000040b0e7c10 */ /* 0x001fc6000ff1e0ff */
[----:B------:R-:W2:Y:S01]  /*1d40*/  LDG.E.U8 R23, desc[UR8][R12.64+0x1] ;  /* 0x000001080c177981 */ /* 0x000ea2000c1e1100 */
[----:B------:R-:W-:-:S03]  /*1d50*/  LEA.HI.X.SX32 R15, R11, UR5, 0x1, P0 ;  /* 0x000000050b0f7c11 */ /* 0x000fc600080f0eff */
[----:B------:R-:W3:Y:S04]  /*1d60*/  LDG.E.U8 R11, desc[UR6][R12.64] ;  /* 0x000000060c0b7981 */ /* 0x000ee8000c1e1100 */
[----:B------:R-:W4:Y:S04]  /*1d70*/  LDG.E.U8 R25, desc[UR10][R12.64+0x2] ;  /* 0x0000020a0c197981 */ /* 0x000f28000c1e1100 */
[----:B------:R-:W5:Y:S04]  /*1d80*/  LDG.E.U8 R27, desc[UR12][R12.64+0x3] ;  /* 0x0000030c0c1b7981 */ /* 0x000f68000c1e1100 */
[----:B------:R-:W5:Y:S04]  /*1d90*/  LDG.E.U8 R29, desc[UR14][R14.64] ;  /* 0x0000000e0e1d7981 */ /* 0x000f68000c1e1100 */
[----:B------:R-:W5:Y:S04]  /*1da0*/  LDG.E.U8 R24, desc[UR16][R14.64+0x1] ;  /* 0x000001100e187981 */ /* 0x000f68000c1e1100 */
[----:B------:R-:W5:Y:S04]  /*1db0*/  LDG.E.U8 R26, desc[UR18][R14.64+0x2] ;  /* 0x000002120e1a7981 */ /* 0x000f68000c1e1100 */
[----:B------:R-:W5:Y:S01]  /*1dc0*/  LDG.E.U8 R28, desc[UR20][R14.64+0x3] ;  /* 0x000003140e1c7981 */ /* 0x000f62000c1e1100 */
[C---:B------:R-:W-:Y:S01]  /*1dd0*/  IMAD R22, R21.reuse, 0x20, R18 ;  /* 0x0000002015167824 */ /* 0x040fe200078e0212 */
[----:B------:R-:W-:Y:S01]  /*1de0*/  IADD3 R20, P2, PT, R20, 0x8, RZ ;  /* 0x0000000814147810 */ /* 0x000fe20007f5e0ff */
[----:B------:R-:W-:Y:S01]  /*1df0*/  VIADD R21, R21, 0x8 ;  /* 0x0000000815157836 */ /* 0x000fe20000000000 */
[----:B------:R-:W-:-:S03]  /*1e00*/  PLOP3.LUT P0, PT, PT, PT, PT, 0x8, 0x80 ;  /* 0x000000000080781c */ /* 0x000fc60003f0e170 */
[----:B------:R-:W-:Y:S01]  /*1e10*/  IMAD.X R7, RZ, RZ, R7, P2 ;  /* 0x000000ffff077224 */ /* 0x000fe200010e0607 */
[----:B--2---:R1:W-:Y:S04]  /*1e20*/  STS.U8 [R22+0x20], R23 ;  /* 0x0000201716007388 */ /* 0x0043e80000000000 */
[----:B---3--:R1:W-:Y:S04]  /*1e30*/  STS.U8 [R22], R11 ;  /* 0x0000000b16007388 */ /* 0x0083e80000000000 */
[----:B----4-:R1:W-:Y:S04]  /*1e40*/  STS.U8 [R22+0x40], R25 ;  /* 0x0000401916007388 */ /* 0x0103e80000000000 */
[----:B-----5:R1:W-:Y:S04]  /*1e50*/  STS.U8 [R22+0x60], R27 ;  /* 0x0000601b16007388 */ /* 0x0203e80000000000 */
[----:B------:R1:W-:Y:S04]  /*1e60*/  STS.U8 [R22+0x80], R29 ;  /* 0x0000801d16007388 */ /* 0x0003e80000000000 */
[----:B------:R1:W-:Y:S04]  /*1e70*/  STS.U8 [R22+0xa0], R24 ;  /* 0x0000a01816007388 */ /* 0x0003e80000000000 */
[----:B------:R1:W-:Y:S04]  /*1e80*/  STS.U8 [R22+0xc0], R26 ;  /* 0x0000c01a16007388 */ /* 0x0003e80000000000 */
[----:B------:R1:W-:Y:S02]  /*1e90*/  STS.U8 [R22+0xe0], R28 ;  /* 0x0000e01c16007388 */ /* 0x0003e40000000000 */
.L_x_523:
[----:B------:R-:W-:Y:S05]  /*1ea0*/  BSYNC.RECONVERGENT B2 ;  /* 0x0000000000027941 */ /* 0x000fea0003800200 */
.L_x_522:
[----:B------:R-:W-:-:S04]  /*1eb0*/  ISETP.NE.U32.AND P2, PT, R20, R5, PT ;  /* 0x000000051400720c */ /* 0x000fc80003f45070 */
[----:B------:R-:W-:-:S13]  /*1ec0*/  ISETP.NE.OR.EX P0, PT, R7, R6, P0, P2 ;  /* 0x000000060700720c */ /* 0x000fda0000705720 */
[----:B------:R-:W-:Y:S05]  /*1ed0*/  @!P0 BRA `(.L_x_524) ;  /* 0x0000000000688947 */ /* 0x000fea0003800000 */
.L_x_519:
[----:B-12---:R-:W-:Y:S01]  /*1ee0*/  IMAD R11, R17, R10, R21 ;  /* 0x0000000a110b7224 */ /* 0x006fe200078e0215 */
[C---:B------:R-:W-:Y:S02]  /*1ef0*/  R2UR UR4, R8.reuse ;  /* 0x00000000080472ca */ /* 0x040fe400000e0000 */
[C---:B------:R-:W-:Y:S02]  /*1f00*/  R2UR UR5, R9.reuse ;  /* 0x00000000090572ca */ /* 0x040fe400000e0000 */
[C---:B------:R-:W-:Y:S02]  /*1f10*/  R2UR UR6, R8.reuse ;  /* 0x00000000080672ca */ /* 0x040fe400000e0000 */
[C---:B------:R-:W-:Y:S02]  /*1f20*/  R2UR UR7, R9.reuse ;  /* 0x00000000090772ca */ /* 0x040fe400000e0000 */
[----:B------:R-:W-:Y:S02]  /*1f30*/  R2UR UR8, R8 ;  /* 0x00000000080872ca */ /* 0x000fe400000e0000 */
[----:B------:R-:W-:-:S02]  /*1f40*/  R2UR UR9, R9 ;  /* 0x00000000090972ca */ /* 0x000fc400000e0000 */
[----:B------:R-:W-:Y:S02]  /*1f50*/  R2UR UR10, R8 ;  /* 0x00000000080a72ca */ /* 0x000fe400000e0000 */
[----:B------:R-:W-:Y:S02]  /*1f60*/  R2UR UR11, R9 ;  /* 0x00000000090b72ca */ /* 0x000fe400000e0000 */
[----:B------:R-:W-:-:S04]  /*1f70*/  IADD3 R12, P0, PT, R11, UR36, RZ ;  /* 0x000000240b0c7c10 */ /* 0x000fc8000ff1e0ff */
[----:B------:R-:W-:-:S05]  /*1f80*/  LEA.HI.X.SX32 R13, R11, UR37, 0x1, P0 ;  /* 0x000000250b0d7c11 */ /* 0x000fca00080f0eff */
[----:B------:R-:W2:Y:S04]  /*1f90*/  LDG.E.U8 R11, desc[UR4][R12.64] ;  /* 0x000000040c0b7981 */ /* 0x000ea8000c1e1100 */
[----:B0-----:R-:W3:Y:S04]  /*1fa0*/  LDG.E.U8 R15, desc[UR6][R12.64+0x1] ;  /* 0x000001060c0f7981 */ /* 0x001ee8000c1e1100 */
[----:B------:R-:W4:Y:S04]  /*1fb0*/  LDG.E.U8 R23, desc[UR8][R12.64+0x2] ;  /* 0x000002080c177981 */ /* 0x000f28000c1e1100 */
[----:B------:R-:W5:Y:S01]  /*1fc0*/  LDG.E.U8 R25, desc[UR10][R12.64+0x3] ;  /* 0x0000030a0c197981 */ /* 0x000f62000c1e1100 */
[C---:B------:R-:W-:Y:S01]  /*1fd0*/  IMAD R14, R21.reuse, 0x20, R18 ;  /* 0x00000020150e7824 */ /* 0x040fe200078e0212 */
[----:B------:R-:W-:Y:S01]  /*1fe0*/  IADD3 R20, P0, PT, R20, 0x4, RZ ;  /* 0x0000000414147810 */ /* 0x000fe20007f1e0ff */
[----:B------:R-:W-:-:S04]  /*1ff0*/  VIADD R21, R21, 0x4 ;  /* 0x0000000415157836 */ /* 0x000fc80000000000 */
[----:B------:R-:W-:Y:S01]  /*2000*/  IMAD.X R7, RZ, RZ, R7, P0 ;  /* 0x000000ffff077224 */ /* 0x000fe200000e0607 */
[----:B------:R-:W-:-:S04]  /*2010*/  ISETP.NE.U32.AND P0, PT, R20, R5, PT ;  /* 0x000000051400720c */ /* 0x000fc80003f05070 */
[----:B------:R-:W-:Y:S01]  /*2020*/  ISETP.NE.AND.EX P0, PT, R7, R6, PT, P0 ;  /* 0x000000060700720c */ /* 0x000fe20003f05300 */
[----:B--2---:R2:W-:Y:S04]  /*2030*/  STS.U8 [R14], R11 ;  /* 0x0000000b0e007388 */ /* 0x0045e80000000000 */
[----:B---3--:R2:W-:Y:S04]  /*2040*/  STS.U8 [R14+0x20], R15 ;  /* 0x0000200f0e007388 */ /* 0x0085e80000000000 */
[----:B----4-:R2:W-:Y:S04]  /*2050*/  STS.U8 [R14+0x40], R23 ;  /* 0x000040170e007388 */ /* 0x0105e80000000000 */
[----:B-----5:R2:W-:Y:S01]  /*2060*/  STS.U8 [R14+0x60], R25 ;  /* 0x000060190e007388 */ /* 0x0205e20000000000 */
[----:B------:R-:W-:Y:S05]  /*2070*/  @P0 BRA `(.L_x_519) ;  /* 0xfffffffc00980947 */ /* 0x000fea000383ffff */
.L_x_524:
[----:B------:R-:W-:Y:S05]  /*2080*/  BSYNC.RECONVERGENT B0 ;  /* 0x0000000000007941 */ /* 0x000fea0003800200 */
.L_x_518:
[----:B------:R-:W-:-:S04]  /*2090*/  ISETP.NE.U32.AND P0, PT, R4, RZ, PT ;  /* 0x000000ff0400720c */ /* 0x000fc80003f05070 */
[----:B------:R-:W-:-:S13]  /*20a0*/  ISETP.NE.AND.EX P0, PT, RZ, RZ, PT, P0 ;  /* 0x000000ffff00720c */ /* 0x000fda0003f05300 */
[----:B------:R-:W-:Y:S05]  /*20b0*/  @!P0 BRA `(.L_x_517) ;  /* 0x0000000000448947 */ /* 0x000fea0003800000 */
[----:B------:R-:W-:Y:S02]  /*20c0*/  IMAD.MOV.U32 R5, RZ, RZ, RZ ;  /* 0x000000ffff057224 */ /* 0x000fe400078e00ff */
[----:B-12---:R-:W-:-:S07]  /*20d0*/  IMAD.MOV.U32 R11, RZ, RZ, RZ ;  /* 0x000000ffff0b7224 */ /* 0x006fce00078e00ff */
.L_x_525:
[----:B------:R-:W1:Y:S01]  /*20e0*/  LDCU.64 UR4, c[0x0][0x390] ;  /* 0x00007200ff0477ac */ /* 0x000e620008000a00 */
[----:B------:R-:W-:Y:S01]  /*20f0*/  IMAD R7, R17, R10, R21 ;  /* 0x0000000a11077224 */ /* 0x000fe200078e0215 */
[----:B------:R-:W-:Y:S02]  /*2100*/  R2UR UR6, R8 ;  /* 0x00000000080672ca */ /* 0x000fe400000e0000 */
[----:B------:R-:W-:Y:S02]  /*2110*/  R2UR UR7, R9 ;  /* 0x00000000090772ca */ /* 0x000fe400000e0000 */
[----:B-1-3--:R-:W-:-:S04]  /*2120*/  IADD3 R6, P0, PT, R7, UR4, RZ ;  /* 0x0000000407067c10 */ /* 0x00afc8000ff1e0ff */
[----:B------:R-:W-:-:S07]  /*2130*/  LEA.HI.X.SX32 R7, R7, UR5, 0x1, P0 ;  /* 0x0000000507077c11 */ /* 0x000fce00080f0eff */
[----:B------:R-:W2:Y:S01]  /*2140*/  LDG.E.U8 R6, desc[UR6][R6.64] ;  /* 0x0000000606067981 */ /* 0x000ea2000c1e1100 */
[----:B------:R-:W-:Y:S01]  /*2150*/  IMAD R13, R21, 0x20, R18 ;  /* 0x00000020150d7824 */ /* 0x000fe200078e0212 */
[----:B------:R-:W-:Y:S01]  /*2160*/  IADD3 R5, P0, PT, R5, 0x1, RZ ;  /* 0x0000000105057810 */ /* 0x000fe20007f1e0ff */
[----:B------:R-:W-:-:S04]  /*2170*/  VIADD R21, R21, 0x1 ;  /* 0x0000000115157836 */ /* 0x000fc80000000000 */
[----:B------:R-:W-:Y:S01]  /*2180*/  IMAD.X R11, RZ, RZ, R11, P0 ;  /* 0x000000ffff0b7224 */ /* 0x000fe200000e060b */
[----:B------:R-:W-:-:S04]  /*2190*/  ISETP.NE.U32.AND P0, PT, R5, R4, PT ;  /* 0x000000040500720c */ /* 0x000fc80003f05070 */
[----:B------:R-:W-:Y:S01]  /*21a0*/  ISETP.NE.AND.EX P0, PT, R11, RZ, PT, P0 ;  /* 0x000000ff0b00720c */ /* 0x000fe20003f05300 */
[----:B--2---:R3:W-:-:S12]  /*21b0*/  STS.U8 [R13], R6 ;  /* 0x000000060d007388 */ /* 0x0047d80000000000 */
[----:B------:R-:W-:Y:S05]  /*21c0*/  @P0 BRA `(.L_x_525) ;  /* 0xfffffffc00c40947 */ /* 0x000fea000383ffff */
.L_x_517:
[----:B------:R-:W-:Y:S05]  /*21d0*/  BSYNC.RECONVERGENT B1 ;  /* 0x0000000000017941 */ /* 0x000fea0003800200 */
.L_x_516:
[----:B------:R-:W-:Y:S05]  /*21e0*/  @!P1 EXIT ;  /* 0x000000000000994d */ /* 0x000fea0003800000 */
[----:B------:R-:W-:Y:S02]  /*21f0*/  LEA R19, R19, 0x100, 0x1 ;  /* 0x0000010013137811 */ /* 0x000fe400078e08ff */
[----:B------:R-:W-:Y:S01]  /*2200*/  LEA R4, R2, R3, 0x18 ;  /* 0x0000000302047211 */ /* 0x000fe200078ec0ff */
[----:B------:R-:W-:Y:S02]  /*2210*/  IMAD.MOV.U32 R3, RZ, RZ, RZ ;  /* 0x000000ffff037224 */ /* 0x000fe400078e00ff */
[--C-:B------:R-:W-:Y:S02]  /*2220*/  IMAD.IADD R0, R0, 0x1, R19.reuse ;  /* 0x0000000100007824 */ /* 0x100fe400078e0213 */
[----:B------:R-:W-:Y:S02]  /*2230*/  IMAD.IADD R2, R16, 0x1, R19 ;  /* 0x0000000110027824 */ /* 0x000fe400078e0213 */
[----:B------:R-:W-:-:S07]  /*2240*/  VIADD R4, R4, 0x3 ;  /* 0x0000000304047836 */ /* 0x000fce0000000000 */
.L_x_528:
[----:B------:R-:W-:Y:S01]  /*2250*/  IMAD R5, R3, 0x20, R18 ;  /* 0x0000002003057824 */ /* 0x000fe200078e0212 */
[----:B------:R-:W4:Y:S01]  /*2260*/  LDC.U16 R8, c[0x0][0x3a2] ;  /* 0x0000e880ff087b82 */ /* 0x000f220000000400 */
[----:B------:R-:W-:Y:S01]  /*2270*/  BSSY.RECONVERGENT B0, `(.L_x_526) ;  /* 0x0000094000007945 */ /* 0x000fe20003800200 */
[----:B---3--:R-:W-:Y:S01]  /*2280*/  PRMT R13, RZ, 0x7610, R13 ;  /* 0x00007610ff0d7816 */ /* 0x008fe2000000000d */
[----:B------:R-:W-:Y:S01]  /*2290*/  IMAD.MOV.U32 R6, RZ, RZ, 0x7 ;  /* 0x00000007ff067424 */ /* 0x000fe200078e00ff */
[----:B------:R-:W-:Y:S01]  /*22a0*/  PRMT R12, RZ, 0x7610, R12 ;  /* 0x00007610ff0c7816 */ /* 0x000fe2000000000c */
[----:B------:R-:W3:Y:S01]  /*22b0*/  LDS.U8 R5, [R5] ;  /* 0x0000000005057984 */ /* 0x000ee20000000000 */
[----:B------:R-:W-:Y:S02]  /*22c0*/  IMAD.MOV.U32 R10, RZ, RZ, R2 ;  /* 0x000000ffff0a7224 */ /* 0x000fe400078e0002 */
[----:B------:R-:W0:Y:S01]  /*22d0*/  LDC.U16 R9, c[0x0][0x3a0] ;  /* 0x0000e800ff097b82 */ /* 0x000e220000000400 */
[----:B------:R-:W-:-:S02]  /*22e0*/  IMAD.MOV.U32 R7, RZ, RZ, R0 ;  /* 0x000000ffff077224 */ /* 0x000fc400078e0000 */
[----:B----4-:R-:W-:-:S05]  /*22f0*/  IMAD.MOV R8, RZ, RZ, -R8 ;  /* 0x000000ffff087224 */ /* 0x010fca00078e0a08 */
[----:B-12---:R-:W-:Y:S01]  /*2300*/  PRMT R11, R8, 0x7710, RZ ;  /* 0x00007710080b7816 */ /* 0x006fe200000000ff */
[----:B0-----:R-:W-:Y:S02]  /*2310*/  IMAD.MOV R14, RZ, RZ, -R9 ;  /* 0x000000ffff0e7224 */ /* 0x001fe400078e0a09 */
[----:B------:R-:W-:-:S03]  /*2320*/  IMAD.MOV.U32 R9, RZ, RZ, R4 ;  /* 0x000000ffff097224 */ /* 0x000fc600078e0004 */
[----:B---3--:R-:W-:-:S07]  /*2330*/  PRMT R8, R14, 0x7710, RZ ;  /* 0x000077100e087816 */ /* 0x008fce00000000ff */
.L_x_527:
[----:B------:R-:W0:Y:S01]  /*2340*/  LDS.U16 R14, [R7+-0xc0] ;  /* 0xffff4000070e7984 */ /* 0x000e220000000400 */
[----:B------:R-:W-:Y:S02]  /*2350*/  IMAD.IADD R12, R11, 0x1, R12 ;  /* 0x000000010b0c7824 */ /* 0x000fe400078e020c */
[----:B------:R-:W-:Y:S01]  /*2360*/  VIADD R6, R6, 0x8 ;  /* 0x0000000806067836 */ /* 0x000fe20000000000 */
[----:B------:R-:W1:Y:S01]  /*2370*/  LDS.U16 R15, [R10+-0xc0] ;  /* 0xffff40000a0f7984 */ /* 0x000e620000000400 */
[----:B0-----:R-:W-:Y:S02]  /*2380*/  IMAD.IADD R14, R14, 0x1, R11 ;  /* 0x000000010e0e7824 */ /* 0x001fe400078e020b */
[----:B-1----:R-:W-:Y:S02]  /*2390*/  IMAD.IADD R16, R15, 0x1, R8 ;  /* 0x000000010f107824 */ /* 0x002fe400078e0208 */
[----:B------:R-:W-:-:S03]  /*23a0*/  VIADD R15, R13, 0x4 ;  /* 0x000000040d0f7836 */ /* 0x000fc60000000000 */
[----:B------:R-:W-:-:S05]  /*23b0*/  VIMNMX.S16x2 R16, PT, PT, R14, R16, !PT ;  /* 0x000000100e107248 */ /* 0x000fca0007fe0300 */
[----:B------:R-:W-:Y:S04]  /*23c0*/  STS.U16 [R7+-0xc0], R16 ;  /* 0xffff401007007388 */ /* 0x000fe80000000400 */
[----:B------:R-:W0:Y:S02]  /*23d0*/  LDS.U8 R14, [R9+-0x3] ;  /* 0xfffffd00090e7984 */ /* 0x000e240000000000 */
[----:B0-----:R-:W-:Y:S01]  /*23e0*/  ISETP.NE.AND P0, PT, R5, R14, PT ;  /* 0x0000000e0500720c */ /* 0x001fe20003f05270 */
[----:B------:R-:W-:-:S05]  /*23f0*/  IMAD.IADD R14, R8, 0x1, R13 ;  /* 0x00000001080e7824 */ /* 0x000fca00078e020d */
[----:B------:R-:W-:-:S07]  /*2400*/  VIMNMX.S16x2 R12, PT, PT, R12, R14, !PT ;  /* 0x0000000e0c0c7248 */ /* 0x000fce0007fe0300 */
[----:B------:R-:W-:-:S04]  /*2410*/  @P0 IMAD.MOV R15, RZ, RZ, R13 ;  /* 0x000000ffff0f0224 */ /* 0x000fc800078e020d */
[----:B------:R-:W-:Y:S02]  /*2420*/  VIADD R14, R15, 0xfffffffe ;  /* 0xfffffffe0f0e7836 */ /* 0x000fe40000000000 */
[----:B------:R-:W0:Y:S03]  /*2430*/  LDS.U16 R15, [R10+-0x80] ;  /* 0xffff80000a0f7984 */ /* 0x000e260000000400 */
[----:B------:R-:W-:Y:S01]  /*2440*/  VIMNMX3.S16x2.RELU R13, R14, R12, R16, !PT ;  /* 0x0000000c0e0d720f */ /* 0x000fe20007801310 */
[----:B------:R-:W-:-:S04]  /*2450*/  IMAD.IADD R12, R12, 0x1, R11 ;  /* 0x000000010c0c7824 */ /* 0x000fc800078e020b */
[----:B------:R-:W-:Y:S04]  /*2460*/  STS.U16 [R10+-0xc0], R13 ;  /* 0xffff400d0a007388 */ /* 0x000fe80000000400 */
[----:B------:R-:W1:Y:S01]  /*2470*/  LDS.U16 R16, [R7+-0x80] ;  /* 0xffff800007107984 */ /* 0x000e620000000400 */
[----:B0-----:R-:W-:Y:S02]  /*2480*/  IMAD.IADD R14, R15, 0x1, R8 ;  /* 0x000000010f0e7824 */ /* 0x001fe400078e0208 */
[----:B------:R-:W-:Y:S02]  /*2490*/  VIADD R15, R13, 0x4 ;  /* 0x000000040d0f7836 */ /* 0x000fe40000000000 */
[----:B-1----:R-:W-:-:S05]  /*24a0*/  IMAD.IADD R16, R16, 0x1, R11 ;  /* 0x0000000110107824 */ /* 0x002fca00078e020b */
        /* <DEDUP_REMOVED lines=24> */
[----:B------:R-:W0:Y:S03]  /*2630*/  LDS.U16 R15, [R10] ;  /* 0x000000000a0f7984 */ /* 0x000e260000000400 */
[----:B------:R-:W-:Y:S01]  /*2640*/  VIMNMX3.S16x2.RELU R13, R14, R12, R16, !PT ;  /* 0x0000000c0e0d720f */ /* 0x000fe20007801310 */
[----:B------:R-:W-:-:S04]  /*2650*/  IMAD.IADD R12, R12, 0x1, R11 ;  /* 0x000000010c0c7824 */ /* 0x000fc800078e020b */
[----:B------:R-:W-:Y:S04]  /*2660*/  STS.U16 [R10+-0x40], R13 ;  /* 0xffffc00d0a007388 */ /* 0x000fe80000000400 */
[----:B------:R-:W1:Y:S01]  /*2670*/  LDS.U16 R16, [R7] ;  /* 0x0000000007107984 */ /* 0x000e620000000400 */
[----:B0-----:R-:W-:Y:S02]  /*2680*/  IMAD.IADD R14, R15, 0x1, R8 ;  /* 0x000000010f0e7824 */ /* 0x001fe400078e0208 */
[----:B------:R-:W-:Y:S02]  /*2690*/  VIADD R15, R13, 0x4 ;  /* 0x000000040d0f7836 */ /* 0x000fe40000000000 */
[----:B-1----:R-:W-:-:S05]  /*26a0*/  IMAD.IADD R16, R16, 0x1, R11 ;  /* 0x0000000110107824 */ /* 0x002fca00078e020b */
[----:B------:R-:W-:-:S05]  /*26b0*/  VIMNMX.S16x2 R16, PT, PT, R16, R14, !PT ;  /* 0x0000000e10107248 */ /* 0x000fca0007fe0300 */
[----:B------:R-:W-:Y:S04]  /*26c0*/  STS.U16 [R7], R16 ;  /* 0x0000001007007388 */ /* 0x000fe80000000400 */
[----:B------:R-:W0:Y:S02]  /*26d0*/  LDS.U8 R14, [R9] ;  /* 0x00000000090e7984 */ /* 0x000e240000000000 */
[----:B0-----:R-:W-:Y:S01]  /*26e0*/  ISETP.NE.AND P0, PT, R5, R14, PT ;  /* 0x0000000e0500720c */ /* 0x001fe20003f05270 */
[----:B------:R-:W-:-:S05]  /*26f0*/  IMAD.IADD R14, R13, 0x1, R8 ;  /* 0x000000010d0e7824 */ /* 0x000fca00078e0208 */
[----:B------:R-:W-:-:S07]  /*2700*/  VIMNMX.S16x2 R12, PT, PT, R12, R14, !PT ;  /* 0x0000000e0c0c7248 */ /* 0x000fce0007fe0300 */
[----:B------:R-:W-:-:S04]  /*2710*/  @P0 IMAD.MOV R15, RZ, RZ, R13 ;  /* 0x000000ffff0f0224 */ /* 0x000fc800078e020d */
[----:B------:R-:W-:Y:S02]  /*2720*/  VIADD R14, R15, 0xfffffffe ;  /* 0xfffffffe0f0e7836 */ /* 0x000fe40000000000 */
[----:B------:R-:W0:Y:S03]  /*2730*/  LDS.U16 R15, [R10+0x40] ;  /* 0x000040000a0f7984 */ /* 0x000e260000000400 */
[----:B------:R-:W-:Y:S01]  /*2740*/  VIMNMX3.S16x2.RELU R13, R14, R12, R16, !PT ;  /* 0x0000000c0e0d720f */ /* 0x000fe20007801310 */
[----:B------:R-:W-:-:S04]  /*2750*/  IMAD.IADD R12, R12, 0x1, R11 ;  /* 0x000000010c0c7824 */ /* 0x000fc800078e020b */
[----:B------:R-:W-:Y:S04]  /*2760*/  STS.U16 [R10], R13 ;  /* 0x0000000d0a007388 */ /* 0x000fe80000000400 */
[----:B------:R-:W1:Y:S01]  /*2770*/  LDS.U16 R16, [R7+0x40] ;  /* 0x0000400007107984 */ /* 0x000e620000000400 */
[----:B0-----:R-:W-:Y:S02]  /*2780*/  IMAD.IADD R14, R15, 0x1, R8 ;  /* 0x000000010f0e7824 */ /* 0x001fe400078e0208 */
[----:B------:R-:W-:Y:S02]  /*2790*/  VIADD R15, R13, 0x4 ;  /* 0x000000040d0f7836 */ /* 0x000fe40000000000 */
[----:B-1----:R-:W-:-:S05]  /*27a0*/  IMAD.IADD R16, R16, 0x1, R11 ;  /* 0x0000000110107824 */ /* 0x002fca00078e020b */
[----:B------:R-:W-:-:S05]  /*27b0*/  VIMNMX.S16x2 R16, PT, PT, R16, R14, !PT ;  /* 0x0000000e10107248 */ /* 0x000fca0007fe0300 */
[----:B------:R-:W-:Y:S04]  /*27c0*/  STS.U16 [R7+0x40], R16 ;  /* 0x0000401007007388 */ /* 0x000fe80000000400 */
[----:B------:R-:W0:Y:S02]  /*27d0*/  LDS.U8 R14, [R9+0x1] ;  /* 0x00000100090e7984 */ /* 0x000e240000000000 */
        /* <DEDUP_REMOVED lines=8> */
[----:B------:R-:W-:Y:S04]  /*2860*/  STS.U16 [R10+0x40], R13 ;  /* 0x0000400d0a007388 */ /* 0x000fe80000000400 */
        /* <DEDUP_REMOVED lines=37> */
[----:B------:R0:W-:Y:S04]  /*2ac0*/  STS.U16 [R7+0x100], R16 ;  /* 0x0001001007007388 */ /* 0x0001e80000000400 */
[----:B------:R1:W2:Y:S01]  /*2ad0*/  LDS.U8 R14, [R9+0x4] ;  /* 0x00000400090e7984 */ /* 0x0002a20000000000 */
[----:B0-----:R-:W-:Y:S02]  /*2ae0*/  VIADD R7, R7, 0x200 ;  /* 0x0000020007077836 */ /* 0x001fe40000000000 */
[----:B-1----:R-:W-:Y:S01]  /*2af0*/  VIADD R9, R9, 0x8 ;  /* 0x0000000809097836 */ /* 0x002fe20000000000 */
[----:B--2---:R-:W-:Y:S01]  /*2b00*/  ISETP.NE.AND P0, PT, R5, R14, PT ;  /* 0x0000000e0500720c */ /* 0x004fe20003f05270 */
[----:B------:R-:W-:-:S05]  /*2b10*/  IMAD.IADD R14, R13, 0x1, R8 ;  /* 0x000000010d0e7824 */ /* 0x000fca00078e0208 */
[----:B------:R-:W-:-:S07]  /*2b20*/  VIMNMX.S16x2 R12, PT, PT, R12, R14, !PT ;  /* 0x0000000e0c0c7248 */ /* 0x000fce0007fe0300 */
[----:B------:R-:W-:Y:S01]  /*2b30*/  @P0 IMAD.MOV R15, RZ, RZ, R13 ;  /* 0x000000ffff0f0224 */ /* 0x000fe200078e020d */
[----:B------:R-:W-:-:S03]  /*2b40*/  ISETP.NE.AND P0, PT, R6, 0x87, PT ;  /* 0x000000870600780c */ /* 0x000fc60003f05270 */
[----:B------:R-:W-:-:S05]  /*2b50*/  VIADD R14, R15, 0xfffffffe ;  /* 0xfffffffe0f0e7836 */ /* 0x000fca0000000000 */
[----:B------:R-:W-:-:S04]  /*2b60*/  VIMNMX3.S16x2.RELU R14, R14, R12, R16, !PT ;  /* 0x0000000c0e0e720f */ /* 0x000fc80007801310 */
[----:B------:R-:W-:-:S05]  /*2b70*/  PRMT R13, R14, 0x7610, R13 ;  /* 0x000076100e0d7816 */ /* 0x000fca000000000d */
[----:B------:R0:W-:Y:S02]  /*2b80*/  STS.U16 [R10+0x100], R13 ;  /* 0x0001000d0a007388 */ /* 0x0001e40000000400 */
[----:B0-----:R-:W-:Y:S01]  /*2b90*/  VIADD R10, R10, 0x200 ;  /* 0x000002000a0a7836 */ /* 0x001fe20000000000 */
[----:B------:R-:W-:Y:S06]  /*2ba0*/  @P0 BRA `(.L_x_527) ;  /* 0xfffffff400e40947 */ /* 0x000fec000383ffff */
[----:B------:R-:W-:Y:S05]  /*2bb0*/  BSYNC.RECONVERGENT B0 ;  /* 0x0000000000007941 */ /* 0x000fea0003800200 */
.L_x_526:
[----:B------:R-:W0:Y:S01]  /*2bc0*/  LDCU.64 UR4, c[0x0][0x3a8] ;  /* 0x00007500ff0477ac */ /* 0x000e220008000a00 */
[----:B------:R-:W-:-:S05]  /*2bd0*/  VIADD R3, R3, 0x1 ;  /* 0x0000000103037836 */ /* 0x000fca0000000000 */
[----:B0-----:R-:W-:-:S04]  /*2be0*/  ISETP.GE.U32.AND P0, PT, R3, UR4, PT ;  /* 0x0000000403007c0c */ /* 0x001fc8000bf06070 */
[----:B------:R-:W-:-:S13]  /*2bf0*/  ISETP.GE.U32.AND.EX P0, PT, RZ, UR5, PT, P0 ;  /* 0x00000005ff007c0c */ /* 0x000fda000bf06100 */
[----:B------:R-:W-:Y:S05]  /*2c00*/  @!P0 BRA `(.L_x_528) ;  /* 0xfffffff400908947 */ /* 0x000fea000383ffff */
[----:B------:R-:W-:Y:S05]  /*2c10*/  EXIT ;  /* 0x000000000000794d */ /* 0x000fea0003800000 */
        .weak           $__internal_9_$__cuda_sm20_div_s64
        .type           $__internal_9_$__cuda_sm20_div_s64,@function
        .size           $__internal_9_$__cuda_sm20_div_s64,(.L_x_539 - $__internal_9_$__cuda_sm20_div_s64)
$__internal_9_$__cuda_sm20_div_s64:
[----:B------:R-:W0:Y:S01]  /*2c20*/  LDCU.64 UR10, c[0x0][0x3a8] ;  /* 0x00007500ff0a77ac */ /* 0x000e220008000a00 */
[----:B------:R-:W1:Y:S01]  /*2c30*/  LDCU.64 UR8, c[0x0][0x398] ;  /* 0x00007300ff0877ac */ /* 0x000e620008000a00 */
[----:B0-----:R-:W-:Y:S02]  /*2c40*/  UIADD3 UR4, UP1, UPT, URZ, -UR10, URZ ;  /* 0x8000000aff047290 */ /* 0x001fe4000ff3e0ff */
[----:B------:R-:W-:Y:S02]  /*2c50*/  UISETP.GE.AND UP0, UPT, UR11, URZ, UPT ;  /* 0x000000ff0b00728c */ /* 0x000fe4000bf06270 */
[----:B------:R-:W-:Y:S02]  /*2c60*/  UIADD3.X UR5, UPT, UPT, URZ, ~UR11, URZ, UP1, !UPT ;  /* 0x8000000bff057290 */ /* 0x000fe40008ffe4ff */
[----:B------:R-:W-:Y:S02]  /*2c70*/  USEL UR4, UR4, UR10, !UP0 ;  /* 0x0000000a04047287 */ /* 0x000fe4000c000000 */
[----:B------:R-:W-:-:S02]  /*2c80*/  USEL UR5, UR5, UR11, !UP0 ;  /* 0x0000000b05057287 */ /* 0x000fc4000c000000 */
[----:B-1----:R-:W-:Y:S02]  /*2c90*/  UIADD3 UR6, UP1, UPT, URZ, -UR8, URZ ;  /* 0x80000008ff067290 */ /* 0x002fe4000ff3e0ff */
[----:B------:R-:W-:Y:S02]  /*2ca0*/  UISETP.GE.AND UP0, UPT, UR9, URZ, UPT ;  /* 0x000000ff0900728c */ /* 0x000fe4000bf06270 */
[----:B------:R-:W-:Y:S02]  /*2cb0*/  UIADD3.X UR7, UPT, UPT, URZ, ~UR9, URZ, UP1, !UPT ;  /* 0x80000009ff077290 */ /* 0x000fe40008ffe4ff */
[----:B------:R-:W-:Y:S01]  /*2cc0*/  USEL UR6, UR6, UR8, !UP0 ;  /* 0x0000000806067287 */ /* 0x000fe2000c000000 */
[----:B------:R-:W0:Y:S01]  /*2cd0*/  I2F.U64.RP R3, UR4 ;  /* 0x0000000400037d12 */ /* 0x000e220008309000 */
[----:B------:R-:W-:-:S07]  /*2ce0*/  USEL UR7, UR7, UR9, !UP0 ;  /* 0x0000000907077287 */ /* 0x000fce000c000000 */
[----:B0-----:R-:W0:Y:S02]  /*2cf0*/  MUFU.RCP R3, R3 ;  /* 0x0000000300037308 */ /* 0x001e240000001000 */
[----:B0-----:R-:W-:-:S06]  /*2d00*/  VIADD R4, R3, 0x1ffffffe ;  /* 0x1ffffffe03047836 */ /* 0x001fcc0000000000 */
[----:B------:R-:W0:Y:S02]  /*2d10*/  F2I.U64.TRUNC R4, R4 ;  /* 0x0000000400047311 */ /* 0x000e24000020d800 */
[----:B0-----:R-:W-:-:S04]  /*2d20*/  IMAD.WIDE.U32 R6, R4, UR4, RZ ;  /* 0x0000000404067c25 */ /* 0x001fc8000f8e00ff */
[----:B------:R-:W-:Y:S01]  /*2d30*/  IMAD R7, R4, UR5, R7 ;  /* 0x0000000504077c24 */ /* 0x000fe2000f8e0207 */
[----:B------:R-:W-:-:S03]  /*2d40*/  IADD3 R11, P0, PT, RZ, -R6, RZ ;  /* 0x80000006ff0b7210 */ /* 0x000fc60007f1e0ff */
[----:B------:R-:W-:Y:S02]  /*2d50*/  IMAD R7, R5, UR4, R7 ;  /* 0x0000000405077c24 */ /* 0x000fe4000f8e0207 */
        /* <DEDUP_REMOVED lines=10> */
[----:B------:R-:W-:-:S04]  /*2e00*/  IMAD.WIDE.U32 R4, R7, UR4, RZ ;  /* 0x0000000407047c25 */ /* 0x000fc8000f8e00ff */
[----:B------:R-:W-:Y:S01]  /*2e10*/  IMAD R6, R7, UR5, R5 ;  /* 0x0000000507067c24 */ /* 0x000fe2000f8e0205 */
[----:B------:R-:W-:-:S03]  /*2e20*/  IADD3 R5, P0, PT, RZ, -R4, RZ ;  /* 0x80000004ff057210 */ /* 0x000fc60007f1e0ff */
[----:B------:R-:W-:Y:S02]  /*2e30*/  IMAD R4, R3, UR4, R6 ;  /* 0x0000000403047c24 */ /* 0x000fe4000f8e0206 */
[----:B------:R-:W-:-:S04]  /*2e40*/  IMAD.HI.U32 R6, R7, R5, RZ ;  /* 0x0000000507067227 */ /* 0x000fc800078e00ff */
[----:B------:R-:W-:-:S04]  /*2e50*/  IMAD.X R4, RZ, RZ, ~R4, P0 ;  /* 0x000000ffff047224 */ /* 0x000fc800000e0e04 */
[----:B------:R-:W-:-:S04]  /*2e60*/  IMAD.WIDE.U32 R6, P0, R7, R4, R6 ;  /* 0x0000000407067225 */ /* 0x000fc80007800006 */
[----:B------:R-:W-:-:S04]  /*2e70*/  IMAD.HI.U32 R7, P1, R3, R5, R6 ;  /* 0x0000000503077227 */ /* 0x000fc80007820006 */
[CC--:B------:R-:W-:Y:S02]  /*2e80*/  IMAD R6, R3.reuse, R4.reuse, RZ ;  /* 0x0000000403067224 */ /* 0x0c0fe400078e02ff */
[----:B------:R-:W-:-:S03]  /*2e90*/  IMAD.HI.U32 R4, R3, R4, RZ ;  /* 0x0000000403047227 */ /* 0x000fc600078e00ff */
[----:B------:R-:W-:Y:S01]  /*2ea0*/  IADD3 R7, P2, PT, R6, R7, RZ ;  /* 0x0000000706077210 */ /* 0x000fe20007f5e0ff */
[----:B------:R-:W-:Y:S02]  /*2eb0*/  IMAD.X R3, R4, 0x1, R3, P0 ;  /* 0x0000000104037824 */ /* 0x000fe400000e0603 */
[----:B------:R-:W-:Y:S02]  /*2ec0*/  IMAD.MOV.U32 R5, RZ, RZ, RZ ;  /* 0x000000ffff057224 */ /* 0x000fe400078e00ff */
[----:B------:R-:W-:Y:S01]  /*2ed0*/  IMAD.HI.U32 R4, R7, UR6, RZ ;  /* 0x0000000607047c27 */ /* 0x000fe2000f8e00ff */
[----:B------:R-:W-:-:S03]  /*2ee0*/  IADD3.X R3, PT, PT, RZ, RZ, R3, P2, P1 ;  /* 0x000000ffff037210 */ /* 0x000fc600017e2403 */
[----:B------:R-:W-:-:S04]  /*2ef0*/  IMAD.WIDE.U32 R4, R7, UR7, R4 ;  /* 0x0000000707047c25 */ /* 0x000fc8000f8e0004 */
[C---:B------:R-:W-:Y:S02]  /*2f00*/  IMAD R7, R3.reuse, UR7, RZ ;  /* 0x0000000703077c24 */ /* 0x040fe4000f8e02ff */
[----:B------:R-:W-:-:S04]  /*2f10*/  IMAD.HI.U32 R4, P0, R3, UR6, R4 ;  /* 0x0000000603047c27 */ /* 0x000fc8000f800004 */
[----:B------:R-:W-:Y:S01]  /*2f20*/  IMAD.HI.U32 R3, R3, UR7, RZ ;  /* 0x0000000703037c27 */ /* 0x000fe2000f8e00ff */
[----:B------:R-:W-:-:S03]  /*2f30*/  IADD3 R7, P1, PT, R7, R4, RZ ;  /* 0x0000000407077210 */ /* 0x000fc60007f3e0ff */
[----:B------:R-:W-:Y:S02]  /*2f40*/  IMAD.X R3, RZ, RZ, R3, P0 ;  /* 0x000000ffff037224 */ /* 0x000fe400000e0603 */
[----:B------:R-:W-:-:S04]  /*2f50*/  IMAD.WIDE.U32 R4, R7, UR4, RZ ;  /* 0x0000000407047c25 */ /* 0x000fc8000f8e00ff */
[----:B------:R-:W-:Y:S01]  /*2f60*/  IMAD.X R3, RZ, RZ, R3, P1 ;  /* 0x000000ffff037224 */ /* 0x000fe200008e0603 */
[----:B------:R-:W-:Y:S01]  /*2f70*/  IADD3 R12, P1, PT, -R4, UR6, RZ ;  /* 0x00000006040c7c10 */ /* 0x000fe2000ff3e1ff */
[C---:B------:R-:W-:Y:S01]  /*2f80*/  IMAD R6, R7.reuse, UR5, R5 ;  /* 0x0000000507067c24 */ /* 0x040fe2000f8e0205 */
[----:B------:R-:W-:Y:S02]  /*2f90*/  IADD3 R4, P2, PT, R7, 0x1, RZ ;  /* 0x0000000107047810 */ /* 0x000fe40007f5e0ff */
[----:B------:R-:W-:Y:S01]  /*2fa0*/  ISETP.GE.U32.AND P0, PT, R12, UR4, PT ;  /* 0x000000040c007c0c */ /* 0x000fe2000bf06070 */
[----:B------:R-:W-:-:S05]  /*2fb0*/  IMAD R6, R3, UR4, R6 ;  /* 0x0000000403067c24 */ /* 0x000fca000f8e0206 */
[----:B------:R-:W-:Y:S01]  /*2fc0*/  IADD3.X R11, PT, PT, ~R6, UR7, RZ, P1, !PT ;  /* 0x00000007060b7c10 */ /* 0x000fe20008ffe5ff */
[----:B------:R-:W-:Y:S01]  /*2fd0*/  IMAD.X R6, RZ, RZ, R3, P2 ;  /* 0x000000ffff067224 */ /* 0x000fe200010e0603 */
[----:B------:R-:W-:Y:S02]  /*2fe0*/  IADD3 R5, P1, PT, R12, -UR4, RZ ;  /* 0x800000040c057c10 */ /* 0x000fe4000ff3e0ff */
[C---:B------:R-:W-:Y:S02]  /*2ff0*/  ISETP.GE.U32.AND.EX P0, PT, R11.reuse, UR5, PT, P0 ;  /* 0x000000050b007c0c */ /* 0x040fe4000bf06100 */
[----:B------:R-:W-:Y:S02]  /*3000*/  IADD3.X R10, PT, PT, R11, ~UR5, RZ, P1, !PT ;  /* 0x800000050b0a7c10 */ /* 0x000fe40008ffe4ff */
[----:B------:R-:W-:Y:S02]  /*3010*/  SEL R5, R5, R12, P0 ;  /* 0x0000000c05057207 */ /* 0x000fe40000000000 */
[----:B------:R-:W-:-:S02]  /*3020*/  SEL R7, R4, R7, P0 ;  /* 0x0000000704077207 */ /* 0x000fc40000000000 */
[----:B------:R-:W-:Y:S02]  /*3030*/  SEL R10, R10, R11, P0 ;  /* 0x0000000b0a0a7207 */ /* 0x000fe40000000000 */
[----:B------:R-:W-:Y:S01]  /*3040*/  ISETP.GE.U32.AND P1, PT, R5, UR4, PT ;  /* 0x0000000405007c0c */ /* 0x000fe2000bf26070 */
[----:B------:R-:W-:Y:S01]  /*3050*/  ULOP3.LUT UR4, UR11, UR9, URZ, 0x3c, !UPT ;  /* 0x000000090b047292 */ /* 0x000fe2000f8e3cff */
[----:B------:R-:W-:Y:S02]  /*3060*/  SEL R6, R6, R3, P0 ;  /* 0x0000000306067207 */ /* 0x000fe40000000000 */
[----:B------:R-:W-:Y:S02]  /*3070*/  IADD3 R4, P2, PT, R7, 0x1, RZ ;  /* 0x0000000107047810 */ /* 0x000fe40007f5e0ff */
[----:B------:R-:W-:Y:S02]  /*3080*/  ISETP.GE.U32.AND.EX P0, PT, R10, UR5, PT, P1 ;  /* 0x000000050a007c0c */ /* 0x000fe4000bf06110 */
[----:B------:R-:W-:Y:S01]  /*3090*/  ISETP.LE.AND P1, PT, RZ, UR4, PT ;  /* 0x00000004ff007c0c */ /* 0x000fe2000bf23270 */
[----:B------:R-:W-:Y:S01]  /*30a0*/  IMAD.X R5, RZ, RZ, R6, P2 ;  /* 0x000000ffff057224 */ /* 0x000fe200010e0606 */
[----:B------:R-:W-:-:S04]  /*30b0*/  SEL R4, R4, R7, P0 ;  /* 0x0000000704047207 */ /* 0x000fc80000000000 */
[----:B------:R-:W-:Y:S02]  /*30c0*/  SEL R5, R5, R6, P0 ;  /* 0x0000000605057207 */ /* 0x000fe40000000000 */
[-C--:B------:R-:W-:Y:S02]  /*30d0*/  IADD3 R3, P2, PT, RZ, -R4.reuse, RZ ;  /* 0x80000004ff037210 */ /* 0x080fe40007f5e0ff */
[----:B------:R-:W-:Y:S02]  /*30e0*/  ISETP.NE.U32.AND P0, PT, RZ, UR10, PT ;  /* 0x0000000aff007c0c */ /* 0x000fe4000bf05070 */
[----:B------:R-:W-:Y:S01]  /*30f0*/  SEL R4, R3, R4, !P1 ;  /* 0x0000000403047207 */ /* 0x000fe20004800000 */
[----:B------:R-:W-:Y:S01]  /*3100*/  IMAD.X R6, RZ, RZ, ~R5, P2 ;  /* 0x000000ffff067224 */ /* 0x000fe200010e0e05 */
[----:B------:R-:W-:Y:S01]  /*3110*/  ISETP.NE.AND.EX P0, PT, RZ, UR11, PT, P0 ;  /* 0x0000000bff007c0c */ /* 0x000fe2000bf05300 */
[----:B------:R-:W-:-:S03]  /*3120*/  IMAD.MOV.U32 R3, RZ, RZ, 0x0 ;  /* 0x00000000ff037424 */ /* 0x000fc600078e00ff */
[----:B------:R-:W-:Y:S02]  /*3130*/  SEL R5, R6, R5, !P1 ;  /* 0x0000000506057207 */ /* 0x000fe40004800000 */
[----:B------:R-:W-:Y:S02]  /*3140*/  SEL R4, R4, 0xffffffff, P0 ;  /* 0xffffffff04047807 */ /* 0x000fe40000000000 */
[----:B------:R-:W-:Y:S01]  /*3150*/  SEL R5, R5, 0xffffffff, P0 ;  /* 0xffffffff05057807 */ /* 0x000fe20000000000 */
[----:B------:R-:W-:Y:S06]  /*3160*/  RET.REL.NODEC R2 `(_Z5swat6PclS_lssl) ;  /* 0xffffffcc02a47950 */ /* 0x000fec0003c3ffff */
.L_x_529:
        /* <DEDUP_REMOVED lines=9> */
.L_x_539:


//--------------------- .nv.global.init           --------------------------
	.section	.nv.global.init,"aw",@progbits
.nv.global.init:
	.type		$str$4,@object
	.size		$str$4,($str$1 - $str$4)
$str$4:
        /*0000*/ 	.byte	0x62, 0x69, 0x64, 0x20, 0x25, 0x6c, 0x64, 0x20, 0x62, 0x64, 0x6d, 0x20, 0x25, 0x6c, 0x64, 0x0a
        /*0010*/ 	.byte	0x00
	.type		$str$1,@object
	.size		$str$1,($str$5 - $str$1)
$str$1:
        /*0011*/ 	.byte	0x78, 0x20, 0x25, 0x6c, 0x64, 0x20, 0x79, 0x20, 0x25, 0x6c, 0x64, 0x20, 0x62, 0x69, 0x64, 0x20
        /*0021*/ 	.byte	0x25, 0x6c, 0x64, 0x0a, 0x00
	.type		$str$5,@object
	.size		$str$5,($str - $str$5)
$str$5:
        /*0026*/ 	.byte	0x62, 0x69, 0x64, 0x20, 0x25, 0x6c, 0x64, 0x20, 0x62, 0x64, 0x6d, 0x20, 0x25, 0x6c, 0x64, 0x20
        /*0036*/ 	.byte	0x62, 0x69, 0x64, 0x20, 0x25, 0x6c, 0x64, 0x20, 0x4d, 0x20, 0x25, 0x6c, 0x64, 0x0a, 0x00
	.type		$str,@object
	.size		$str,(.L_0 - $str)
$str:
        /*0045*/ 	.byte	0x4e, 0x20, 0x25, 0x6c, 0x64, 0x20, 0x4d, 0x20, 0x25, 0x6c, 0x64, 0x20, 0x69, 0x64, 0x78, 0x20
        /*0055*/ 	.byte	0x25, 0x64, 0x20, 0x73, 0x74, 0x65, 0x70, 0x20, 0x25, 0x6c, 0x64, 0x20, 0x62, 0x6c, 0x6f, 0x63
        /*0065*/ 	.byte	0x6b, 0x44, 0x69, 0x6d, 0x20, 0x62, 0x6c, 0x6f, 0x63, 0x6b, 0x49, 0x64, 0x78, 0x20, 0x25, 0x64
        /*0075*/ 	.byte	0x0a, 0x00
.L_0:


//--------------------- .nv.shared._Z5swat3PclS_lss --------------------------
	.section	.nv.shared._Z5swat3PclS_lss,"aw",@nobits
	.sectionflags	@""
	.align	2
.nv.shared._Z5swat3PclS_lss:
	.zero		29704


//--------------------- .nv.shared.reserved.0     --------------------------
	.section	.nv.shared.reserved.0,"aw",@nobits
	.weak		__nv_reservedSMEM_offset_0_alias
	.size		__nv_reservedSMEM_offset_0_alias, 0, 64
	.other		__nv_reservedSMEM_offset_0_alias,@"STO_CUDA_RESERVED_SHARED STV_DEFAULT"
__nv_reservedSMEM_offset_0_alias:
	.zero		0
	.zero		64


//--------------------- .nv.shared._Z5swat2PclS_lss --------------------------
	.section	.nv.shared._Z5swat2PclS_lss,"aw",@nobits
	.sectionflags	@""
	.align	2
.nv.shared._Z5swat2PclS_lss:
	.zero		21510


//--------------------- .nv.shared._Z10swat_printPclS_lssl --------------------------
	.section	.nv.shared._Z10swat_printPclS_lssl,"aw",@nobits
	.sectionflags	@""
	.align	4
.nv.shared._Z10swat_printPclS_lssl:
	.zero		41996


//--------------------- .nv.shared._Z10swat_stripPclS_lssl --------------------------
	.section	.nv.shared._Z10swat_stripPclS_lssl,"aw",@nobits
	.sectionflags	@""
	.align	2
.nv.shared._Z10swat_stripPclS_lssl:
	.zero		17412


//--------------------- .nv.shared._Z11swat_strip1PclS_lssl --------------------------
	.section	.nv.shared._Z11swat_strip1PclS_lssl,"aw",@nobits
	.sectionflags	@""
	.align	2
.nv.shared._Z11swat_strip1PclS_lssl:
	.zero		17412


//--------------------- .nv.shared._Z11swat_strip0PclS_lssl --------------------------
	.section	.nv.shared._Z11swat_strip0PclS_lssl,"aw",@nobits
	.sectionflags	@""
	.align	2
.nv.shared._Z11swat_strip0PclS_lssl:
	.zero		28288


//--------------------- .nv.shared._Z11swat_print1PclS_lss --------------------------
	.section	.nv.shared._Z11swat_print1PclS_lss,"aw",@nobits
	.sectionflags	@""
	.align	2
.nv.shared._Z11swat_print1PclS_lss:
	.zero		33800


//--------------------- .nv.shared._Z5swat1PclS_lss --------------------------
	.section	.nv.shared._Z5swat1PclS_lss,"aw",@nobits
	.sectionflags	@""
	.align	2
.nv.shared._Z5swat1PclS_lss:
	.zero		29704


//--------------------- .nv.shared._Z5swat6PclS_lssl --------------------------
	.section	.nv.shared._Z5swat6PclS_lssl,"aw",@nobits
	.sectionflags	@""
	.align	2
.nv.shared._Z5swat6PclS_lssl:
	.zero		34432


//--------------------- .nv.constant0._Z5swat3PclS_lss --------------------------
	.section	.nv.constant0._Z5swat3PclS_lss,"a",@progbits
	.sectionflags	@""
	.align	4
.nv.constant0._Z5swat3PclS_lss:
	.zero		932


//--------------------- .nv.constant0._Z5swat2PclS_lss --------------------------
	.section	.nv.constant0._Z5swat2PclS_lss,"a",@progbits
	.sectionflags	@""
	.align	4
.nv.constant0._Z5swat2PclS_lss:
	.zero		932


//--------------------- .nv.constant0._Z10swat_printPclS_lssl --------------------------
	.section	.nv.constant0._Z10swat_printPclS_lssl,"a",@progbits
	.sectionflags	@""
	.align	4
.nv.constant0._Z10swat_printPclS_lssl:
	.zero		944


//--------------------- .nv.constant0._Z10swat_stripPclS_lssl --------------------------
	.section	.nv.constant0._Z10swat_stripPclS_lssl,"a",@progbits
	.sectionflags	@""
	.align	4
.nv.constant0._Z10swat_stripPclS_lssl:
	.zero		944


//--------------------- .nv.constant0._Z11swat_strip1PclS_lssl --------------------------
	.section	.nv.constant0._Z11swat_strip1PclS_lssl,"a",@progbits
	.sectionflags	@""
	.align	4
.nv.constant0._Z11swat_strip1PclS_lssl:
	.zero		944


//--------------------- .nv.constant0._Z11swat_strip0PclS_lssl --------------------------
	.section	.nv.constant0._Z11swat_strip0PclS_lssl,"a",@progbits
	.sectionflags	@""
	.align	4
.nv.constant0._Z11swat_strip0PclS_lssl:
	.zero		944


//--------------------- .nv.constant0._Z11swat_print1PclS_lss --------------------------
	.section	.nv.constant0._Z11swat_print1PclS_lss,"a",@progbits
	.sectionflags	@""
	.align	4
.nv.constant0._Z11swat_print1PclS_lss:
	.zero		932


//--------------------- .nv.constant0._Z11swat_print0PclS_lss --------------------------
	.section	.nv.constant0._Z11swat_print0PclS_lss,"a",@progbits
	.sectionflags	@""
	.align	4
.nv.constant0._Z11swat_print0PclS_lss:
	.zero		932


//--------------------- .nv.constant0._Z5swat1PclS_lss --------------------------
	.section	.nv.constant0._Z5swat1PclS_lss,"a",@progbits
	.sectionflags	@""
	.align	4
.nv.constant0._Z5swat1PclS_lss:
	.zero		932


//--------------------- .nv.constant0._Z5swat6PclS_lssl --------------------------
	.section	.nv.constant0._Z5swat6PclS_lssl,"a",@progbits
	.sectionflags	@""
	.align	4
.nv.constant0._Z5swat6PclS_lssl:
	.zero		944


//--------------------- SYMBOLS --------------------------

	.type		.nv.reservedSmem.offset0,@object
	.size		.nv.reservedSmem.offset0,0x4
	.type		.nv.reservedSmem.cap,@object
	.size		.nv.reservedSmem.cap,0x4
	.type		vprintf,@function
